	.target	sm_100a

	.elftype	@"ET_EXEC"


//--------------------- .note.nv.tkinfo           --------------------------
	.section	.note.nv.tkinfo,"",@"SHT_NOTE"
	.sectionflags	@"SHF_NOTE_NV_TKINFO"
	.tkinfo
        /*0018*/ 	.word	0x00000002
        /*0030*/ 	.string	""
        /*0030*/ 	.string	"ptxas"
        /*0030*/ 	.string	"Cuda compilation tools, release 13.0, V13.0.88"
        /*0030*/ 	.string	"Build cuda_13.0.r13.0/compiler.36424714_0"
        /*0030*/ 	.string	"-arch sm_100a -m 64 "



//--------------------- .note.nv.cuinfo           --------------------------
	.section	.note.nv.cuinfo,"",@"SHT_NOTE"
	.sectionflags	@"SHF_NOTE_NV_CUINFO"
        /*0018*/ 	.short	0x0002
        /*001a*/ 	.short	0x0064
        /*001c*/ 	.short	0x0082
	.zero		2


//--------------------- .nv.info                  --------------------------
	.section	.nv.info,"",@"SHT_CUDA_INFO"
	.align	4


	//----- nvinfo : EIATTR_REGCOUNT
	.align		4
        /*0000*/ 	.byte	0x04, 0x2f
        /*0002*/ 	.short	(.L_29 - .L_28)
	.align		4
.L_28:
        /*0004*/ 	.word	index@(_ZN2at6native53_GLOBAL__N__83c2e5dd_20_UpSampleBicubic2d_cu_80ee57ca37upsample_bicubic2d_out_frame_parallelIddEEviT0_S3_bNS_27GenericPackedTensorAccessorIKT_Lm4ENS_16DefaultPtrTraitsElEENS4_IS5_Lm4ES7_lEE)
        /*0008*/ 	.word	0x00000040


	//----- nvinfo : EIATTR_FRAME_SIZE
	.align		4
.L_29:
        /*000c*/ 	.byte	0x04, 0x11
        /*000e*/ 	.short	(.L_31 - .L_30)
	.align		4
.L_30:
        /*0010*/ 	.word	index@(_ZN2at6native53_GLOBAL__N__83c2e5dd_20_UpSampleBicubic2d_cu_80ee57ca37upsample_bicubic2d_out_frame_parallelIddEEviT0_S3_bNS_27GenericPackedTensorAccessorIKT_Lm4ENS_16DefaultPtrTraitsElEENS4_IS5_Lm4ES7_lEE)
        /*0014*/ 	.word	0x00000000


	//----- nvinfo : EIATTR_REGCOUNT
	.align		4
.L_31:
        /*0018*/ 	.byte	0x04, 0x2f
        /*001a*/ 	.short	(.L_33 - .L_32)
	.align		4
.L_32:
        /*001c*/ 	.word	index@(_ZN2at6native53_GLOBAL__N__83c2e5dd_20_UpSampleBicubic2d_cu_80ee57ca28upsample_bicubic2d_out_frameIddEEviT0_S3_bNS_27GenericPackedTensorAccessorIKT_Lm4ENS_16DefaultPtrTraitsElEENS4_IS5_Lm4ES7_lEE)
        /*0020*/ 	.word	0x00000040


	//----- nvinfo : EIATTR_FRAME_SIZE
	.align		4
.L_33:
        /*0024*/ 	.byte	0x04, 0x11
        /*0026*/ 	.short	(.L_35 - .L_34)
	.align		4
.L_34:
        /*0028*/ 	.word	index@(_ZN2at6native53_GLOBAL__N__83c2e5dd_20_UpSampleBicubic2d_cu_80ee57ca28upsample_bicubic2d_out_frameIddEEviT0_S3_bNS_27GenericPackedTensorAccessorIKT_Lm4ENS_16DefaultPtrTraitsElEENS4_IS5_Lm4ES7_lEE)
        /*002c*/ 	.word	0x00000028


	//----- nvinfo : EIATTR_REGCOUNT
	.align		4
.L_35:
        /*0030*/ 	.byte	0x04, 0x2f
        /*0032*/ 	.short	(.L_37 - .L_36)
	.align		4
.L_36:
        /*0034*/ 	.word	index@(_ZN2at6native53_GLOBAL__N__83c2e5dd_20_UpSampleBicubic2d_cu_80ee57ca37upsample_bicubic2d_out_frame_parallelIffEEviT0_S3_bNS_27GenericPackedTensorAccessorIKT_Lm4ENS_16DefaultPtrTraitsElEENS4_IS5_Lm4ES7_lEE)
        /*0038*/ 	.word	0x0000002e


	//----- nvinfo : EIATTR_FRAME_SIZE
	.align		4
.L_37:
        /*003c*/ 	.byte	0x04, 0x11
        /*003e*/ 	.short	(.L_39 - .L_38)
	.align		4
.L_38:
        /*0040*/ 	.word	index@(_ZN2at6native53_GLOBAL__N__83c2e5dd_20_UpSampleBicubic2d_cu_80ee57ca37upsample_bicubic2d_out_frame_parallelIffEEviT0_S3_bNS_27GenericPackedTensorAccessorIKT_Lm4ENS_16DefaultPtrTraitsElEENS4_IS5_Lm4ES7_lEE)
        /*0044*/ 	.word	0x00000000


	//----- nvinfo : EIATTR_REGCOUNT
	.align		4
.L_39:
        /*0048*/ 	.byte	0x04, 0x2f
        /*004a*/ 	.short	(.L_41 - .L_40)
	.align		4
.L_40:
        /*004c*/ 	.word	index@(_ZN2at6native53_GLOBAL__N__83c2e5dd_20_UpSampleBicubic2d_cu_80ee57ca28upsample_bicubic2d_out_frameIffEEviT0_S3_bNS_27GenericPackedTensorAccessorIKT_Lm4ENS_16DefaultPtrTraitsElEENS4_IS5_Lm4ES7_lEE)
        /*0050*/ 	.word	0x00000040


	//----- nvinfo : EIATTR_FRAME_SIZE
	.align		4
.L_41:
        /*0054*/ 	.byte	0x04, 0x11
        /*0056*/ 	.short	(.L_43 - .L_42)
	.align		4
.L_42:
        /*0058*/ 	.word	index@(_ZN2at6native53_GLOBAL__N__83c2e5dd_20_UpSampleBicubic2d_cu_80ee57ca28upsample_bicubic2d_out_frameIffEEviT0_S3_bNS_27GenericPackedTensorAccessorIKT_Lm4ENS_16DefaultPtrTraitsElEENS4_IS5_Lm4ES7_lEE)
        /*005c*/ 	.word	0x00000000


	//----- nvinfo : EIATTR_REGCOUNT
	.align		4
.L_43:
        /*0060*/ 	.byte	0x04, 0x2f
        /*0062*/ 	.short	(.L_45 - .L_44)
	.align		4
.L_44:
        /*0064*/ 	.word	index@(_ZN2at6native53_GLOBAL__N__83c2e5dd_20_UpSampleBicubic2d_cu_80ee57ca37upsample_bicubic2d_out_frame_parallelIN3c104HalfEfEEviT0_S5_bNS_27GenericPackedTensorAccessorIKT_Lm4ENS_16DefaultPtrTraitsElEENS6_IS7_Lm4ES9_lEE)
        /*0068*/ 	.word	0x0000002e


	//----- nvinfo : EIATTR_FRAME_SIZE
	.align		4
.L_45:
        /*006c*/ 	.byte	0x04, 0x11
        /*006e*/ 	.short	(.L_47 - .L_46)
	.align		4
.L_46:
        /*0070*/ 	.word	index@(_ZN2at6native53_GLOBAL__N__83c2e5dd_20_UpSampleBicubic2d_cu_80ee57ca37upsample_bicubic2d_out_frame_parallelIN3c104HalfEfEEviT0_S5_bNS_27GenericPackedTensorAccessorIKT_Lm4ENS_16DefaultPtrTraitsElEENS6_IS7_Lm4ES9_lEE)
        /*0074*/ 	.word	0x00000000


	//----- nvinfo : EIATTR_REGCOUNT
	.align		4
.L_47:
        /*0078*/ 	.byte	0x04, 0x2f
        /*007a*/ 	.short	(.L_49 - .L_48)
	.align		4
.L_48:
        /*007c*/ 	.word	index@(_ZN2at6native53_GLOBAL__N__83c2e5dd_20_UpSampleBicubic2d_cu_80ee57ca28upsample_bicubic2d_out_frameIN3c104HalfEfEEviT0_S5_bNS_27GenericPackedTensorAccessorIKT_Lm4ENS_16DefaultPtrTraitsElEENS6_IS7_Lm4ES9_lEE)
        /*0080*/ 	.word	0x00000040


	//----- nvinfo : EIATTR_FRAME_SIZE
	.align		4
.L_49:
        /*0084*/ 	.byte	0x04, 0x11
        /*0086*/ 	.short	(.L_51 - .L_50)
	.align		4
.L_50:
        /*0088*/ 	.word	index@(_ZN2at6native53_GLOBAL__N__83c2e5dd_20_UpSampleBicubic2d_cu_80ee57ca28upsample_bicubic2d_out_frameIN3c104HalfEfEEviT0_S5_bNS_27GenericPackedTensorAccessorIKT_Lm4ENS_16DefaultPtrTraitsElEENS6_IS7_Lm4ES9_lEE)
        /*008c*/ 	.word	0x00000000


	//----- nvinfo : EIATTR_REGCOUNT
	.align		4
.L_51:
        /*0090*/ 	.byte	0x04, 0x2f
        /*0092*/ 	.short	(.L_53 - .L_52)
	.align		4
.L_52:
        /*0094*/ 	.word	index@(_ZN2at6native53_GLOBAL__N__83c2e5dd_20_UpSampleBicubic2d_cu_80ee57ca37upsample_bicubic2d_out_frame_parallelIN3c108BFloat16EfEEviT0_S5_bNS_27GenericPackedTensorAccessorIKT_Lm4ENS_16DefaultPtrTraitsElEENS6_IS7_Lm4ES9_lEE)
        /*0098*/ 	.word	0x0000002e


	//----- nvinfo : EIATTR_FRAME_SIZE
	.align		4
.L_53:
        /*009c*/ 	.byte	0x04, 0x11
        /*009e*/ 	.short	(.L_55 - .L_54)
	.align		4
.L_54:
        /*00a0*/ 	.word	index@(_ZN2at6native53_GLOBAL__N__83c2e5dd_20_UpSampleBicubic2d_cu_80ee57ca37upsample_bicubic2d_out_frame_parallelIN3c108BFloat16EfEEviT0_S5_bNS_27GenericPackedTensorAccessorIKT_Lm4ENS_16DefaultPtrTraitsElEENS6_IS7_Lm4ES9_lEE)
        /*00a4*/ 	.word	0x00000000


	//----- nvinfo : EIATTR_REGCOUNT
	.align		4
.L_55:
        /*00a8*/ 	.byte	0x04, 0x2f
        /*00aa*/ 	.short	(.L_57 - .L_56)
	.align		4
.L_56:
        /*00ac*/ 	.word	index@(_ZN2at6native53_GLOBAL__N__83c2e5dd_20_UpSampleBicubic2d_cu_80ee57ca28upsample_bicubic2d_out_frameIN3c108BFloat16EfEEviT0_S5_bNS_27GenericPackedTensorAccessorIKT_Lm4ENS_16DefaultPtrTraitsElEENS6_IS7_Lm4ES9_lEE)
        /*00b0*/ 	.word	0x00000040


	//----- nvinfo : EIATTR_FRAME_SIZE
	.align		4
.L_57:
        /*00b4*/ 	.byte	0x04, 0x11
        /*00b6*/ 	.short	(.L_59 - .L_58)
	.align		4
.L_58:
        /*00b8*/ 	.word	index@(_ZN2at6native53_GLOBAL__N__83c2e5dd_20_UpSampleBicubic2d_cu_80ee57ca28upsample_bicubic2d_out_frameIN3c108BFloat16EfEEviT0_S5_bNS_27GenericPackedTensorAccessorIKT_Lm4ENS_16DefaultPtrTraitsElEENS6_IS7_Lm4ES9_lEE)
        /*00bc*/ 	.word	0x00000000


	//----- nvinfo : EIATTR_REGCOUNT
	.align		4
.L_59:
        /*00c0*/ 	.byte	0x04, 0x2f
        /*00c2*/ 	.short	(.L_61 - .L_60)
	.align		4
.L_60:
        /*00c4*/ 	.word	index@(_ZN2at6native53_GLOBAL__N__83c2e5dd_20_UpSampleBicubic2d_cu_80ee57ca37upsample_bicubic2d_backward_out_frameIddEEviT0_S3_bNS_27GenericPackedTensorAccessorIT_Lm4ENS_16DefaultPtrTraitsElEENS4_IKS5_Lm4ES6_lEE)
        /*00c8*/ 	.word	0x0000003c


	//----- nvinfo : EIATTR_FRAME_SIZE
	.align		4
.L_61:
        /*00cc*/ 	.byte	0x04, 0x11
        /*00ce*/ 	.short	(.L_63 - .L_62)
	.align		4
.L_62:
        /*00d0*/ 	.word	index@(_ZN2at6native53_GLOBAL__N__83c2e5dd_20_UpSampleBicubic2d_cu_80ee57ca37upsample_bicubic2d_backward_out_frameIddEEviT0_S3_bNS_27GenericPackedTensorAccessorIT_Lm4ENS_16DefaultPtrTraitsElEENS4_IKS5_Lm4ES6_lEE)
        /*00d4*/ 	.word	0x00000000


	//----- nvinfo : EIATTR_REGCOUNT
	.align		4
.L_63:
        /*00d8*/ 	.byte	0x04, 0x2f
        /*00da*/ 	.short	(.L_65 - .L_64)
	.align		4
.L_64:
        /*00dc*/ 	.word	index@(_ZN2at6native53_GLOBAL__N__83c2e5dd_20_UpSampleBicubic2d_cu_80ee57ca37upsample_bicubic2d_backward_out_frameIffEEviT0_S3_bNS_27GenericPackedTensorAccessorIT_Lm4ENS_16DefaultPtrTraitsElEENS4_IKS5_Lm4ES6_lEE)
        /*00e0*/ 	.word	0x00000034


	//----- nvinfo : EIATTR_FRAME_SIZE
	.align		4
.L_65:
        /*00e4*/ 	.byte	0x04, 0x11
        /*00e6*/ 	.short	(.L_67 - .L_66)
	.align		4
.L_66:
        /*00e8*/ 	.word	index@(_ZN2at6native53_GLOBAL__N__83c2e5dd_20_UpSampleBicubic2d_cu_80ee57ca37upsample_bicubic2d_backward_out_frameIffEEviT0_S3_bNS_27GenericPackedTensorAccessorIT_Lm4ENS_16DefaultPtrTraitsElEENS4_IKS5_Lm4ES6_lEE)
        /*00ec*/ 	.word	0x00000000


	//----- nvinfo : EIATTR_REGCOUNT
	.align		4
.L_67:
        /*00f0*/ 	.byte	0x04, 0x2f
        /*00f2*/ 	.short	(.L_69 - .L_68)
	.align		4
.L_68:
        /*00f4*/ 	.word	index@(_ZN2at6native53_GLOBAL__N__83c2e5dd_20_UpSampleBicubic2d_cu_80ee57ca37upsample_bicubic2d_backward_out_frameIN3c104HalfEfEEviT0_S5_bNS_27GenericPackedTensorAccessorIT_Lm4ENS_16DefaultPtrTraitsElEENS6_IKS7_Lm4ES8_lEE)
        /*00f8*/ 	.word	0x00000020


	//----- nvinfo : EIATTR_FRAME_SIZE
	.align		4
.L_69:
        /*00fc*/ 	.byte	0x04, 0x11
        /*00fe*/ 	.short	(.L_71 - .L_70)
	.align		4
.L_70:
        /*0100*/ 	.word	index@(_ZN2at6native53_GLOBAL__N__83c2e5dd_20_UpSampleBicubic2d_cu_80ee57ca37upsample_bicubic2d_backward_out_frameIN3c104HalfEfEEviT0_S5_bNS_27GenericPackedTensorAccessorIT_Lm4ENS_16DefaultPtrTraitsElEENS6_IKS7_Lm4ES8_lEE)
        /*0104*/ 	.word	0x00000020


	//----- nvinfo : EIATTR_REGCOUNT
	.align		4
.L_71:
        /*0108*/ 	.byte	0x04, 0x2f
        /*010a*/ 	.short	(.L_73 - .L_72)
	.align		4
.L_72:
        /*010c*/ 	.word	index@(_ZN2at6native53_GLOBAL__N__83c2e5dd_20_UpSampleBicubic2d_cu_80ee57ca37upsample_bicubic2d_backward_out_frameIN3c108BFloat16EfEEviT0_S5_bNS_27GenericPackedTensorAccessorIT_Lm4ENS_16DefaultPtrTraitsElEENS6_IKS7_Lm4ES8_lEE)
        /*0110*/ 	.word	0x00000020


	//----- nvinfo : EIATTR_FRAME_SIZE
	.align		4
.L_73:
        /*0114*/ 	.byte	0x04, 0x11
        /*0116*/ 	.short	(.L_75 - .L_74)
	.align		4
.L_74:
        /*0118*/ 	.word	index@(_ZN2at6native53_GLOBAL__N__83c2e5dd_20_UpSampleBicubic2d_cu_80ee57ca37upsample_bicubic2d_backward_out_frameIN3c108BFloat16EfEEviT0_S5_bNS_27GenericPackedTensorAccessorIT_Lm4ENS_16DefaultPtrTraitsElEENS6_IKS7_Lm4ES8_lEE)
        /*011c*/ 	.word	0x00000020


	//----- nvinfo : EIATTR_MIN_STACK_SIZE
	.align		4
.L_75:
        /*0120*/ 	.byte	0x04, 0x12
        /*0122*/ 	.short	(.L_77 - .L_76)
	.align		4
.L_76:
        /*0124*/ 	.word	index@(_ZN2at6native53_GLOBAL__N__83c2e5dd_20_UpSampleBicubic2d_cu_80ee57ca37upsample_bicubic2d_backward_out_frameIN3c108BFloat16EfEEviT0_S5_bNS_27GenericPackedTensorAccessorIT_Lm4ENS_16DefaultPtrTraitsElEENS6_IKS7_Lm4ES8_lEE)
        /*0128*/ 	.word	0x00000020


	//----- nvinfo : EIATTR_MIN_STACK_SIZE
	.align		4
.L_77:
        /*012c*/ 	.byte	0x04, 0x12
        /*012e*/ 	.short	(.L_79 - .L_78)
	.align		4
.L_78:
        /*0130*/ 	.word	index@(_ZN2at6native53_GLOBAL__N__83c2e5dd_20_UpSampleBicubic2d_cu_80ee57ca37upsample_bicubic2d_backward_out_frameIN3c104HalfEfEEviT0_S5_bNS_27GenericPackedTensorAccessorIT_Lm4ENS_16DefaultPtrTraitsElEENS6_IKS7_Lm4ES8_lEE)
        /*0134*/ 	.word	0x00000020


	//----- nvinfo : EIATTR_MIN_STACK_SIZE
	.align		4
.L_79:
        /*0138*/ 	.byte	0x04, 0x12
        /*013a*/ 	.short	(.L_81 - .L_80)
	.align		4
.L_80:
        /*013c*/ 	.word	index@(_ZN2at6native53_GLOBAL__N__83c2e5dd_20_UpSampleBicubic2d_cu_80ee57ca37upsample_bicubic2d_backward_out_frameIffEEviT0_S3_bNS_27GenericPackedTensorAccessorIT_Lm4ENS_16DefaultPtrTraitsElEENS4_IKS5_Lm4ES6_lEE)
        /*0140*/ 	.word	0x00000000


	//----- nvinfo : EIATTR_MIN_STACK_SIZE
	.align		4
.L_81:
        /*0144*/ 	.byte	0x04, 0x12
        /*0146*/ 	.short	(.L_83 - .L_82)
	.align		4
.L_82:
        /*0148*/ 	.word	index@(_ZN2at6native53_GLOBAL__N__83c2e5dd_20_UpSampleBicubic2d_cu_80ee57ca37upsample_bicubic2d_backward_out_frameIddEEviT0_S3_bNS_27GenericPackedTensorAccessorIT_Lm4ENS_16DefaultPtrTraitsElEENS4_IKS5_Lm4ES6_lEE)
        /*014c*/ 	.word	0x00000000


	//----- nvinfo : EIATTR_MIN_STACK_SIZE
	.align		4
.L_83:
        /*0150*/ 	.byte	0x04, 0x12
        /*0152*/ 	.short	(.L_85 - .L_84)
	.align		4
.L_84:
        /*0154*/ 	.word	index@(_ZN2at6native53_GLOBAL__N__83c2e5dd_20_UpSampleBicubic2d_cu_80ee57ca28upsample_bicubic2d_out_frameIN3c108BFloat16EfEEviT0_S5_bNS_27GenericPackedTensorAccessorIKT_Lm4ENS_16DefaultPtrTraitsElEENS6_IS7_Lm4ES9_lEE)
        /*0158*/ 	.word	0x00000000


	//----- nvinfo : EIATTR_MIN_STACK_SIZE
	.align		4
.L_85:
        /*015c*/ 	.byte	0x04, 0x12
        /*015e*/ 	.short	(.L_87 - .L_86)
	.align		4
.L_86:
        /*0160*/ 	.word	index@(_ZN2at6native53_GLOBAL__N__83c2e5dd_20_UpSampleBicubic2d_cu_80ee57ca37upsample_bicubic2d_out_frame_parallelIN3c108BFloat16EfEEviT0_S5_bNS_27GenericPackedTensorAccessorIKT_Lm4ENS_16DefaultPtrTraitsElEENS6_IS7_Lm4ES9_lEE)
        /*0164*/ 	.word	0x00000000


	//----- nvinfo : EIATTR_MIN_STACK_SIZE
	.align		4
.L_87:
        /*0168*/ 	.byte	0x04, 0x12
        /*016a*/ 	.short	(.L_89 - .L_88)
	.align		4
.L_88:
        /*016c*/ 	.word	index@(_ZN2at6native53_GLOBAL__N__83c2e5dd_20_UpSampleBicubic2d_cu_80ee57ca28upsample_bicubic2d_out_frameIN3c104HalfEfEEviT0_S5_bNS_27GenericPackedTensorAccessorIKT_Lm4ENS_16DefaultPtrTraitsElEENS6_IS7_Lm4ES9_lEE)
        /*0170*/ 	.word	0x00000000


	//----- nvinfo : EIATTR_MIN_STACK_SIZE
	.align		4
.L_89:
        /*0174*/ 	.byte	0x04, 0x12
        /*0176*/ 	.short	(.L_91 - .L_90)
	.align		4
.L_90:
        /*0178*/ 	.word	index@(_ZN2at6native53_GLOBAL__N__83c2e5dd_20_UpSampleBicubic2d_cu_80ee57ca37upsample_bicubic2d_out_frame_parallelIN3c104HalfEfEEviT0_S5_bNS_27GenericPackedTensorAccessorIKT_Lm4ENS_16DefaultPtrTraitsElEENS6_IS7_Lm4ES9_lEE)
        /*017c*/ 	.word	0x00000000


	//----- nvinfo : EIATTR_MIN_STACK_SIZE
	.align		4
.L_91:
        /*0180*/ 	.byte	0x04, 0x12
        /*0182*/ 	.short	(.L_93 - .L_92)
	.align		4
.L_92:
        /*0184*/ 	.word	index@(_ZN2at6native53_GLOBAL__N__83c2e5dd_20_UpSampleBicubic2d_cu_80ee57ca28upsample_bicubic2d_out_frameIffEEviT0_S3_bNS_27GenericPackedTensorAccessorIKT_Lm4ENS_16DefaultPtrTraitsElEENS4_IS5_Lm4ES7_lEE)
        /*0188*/ 	.word	0x00000000


	//----- nvinfo : EIATTR_MIN_STACK_SIZE
	.align		4
.L_93:
        /*018c*/ 	.byte	0x04, 0x12
        /*018e*/ 	.short	(.L_95 - .L_94)
	.align		4
.L_94:
        /*0190*/ 	.word	index@(_ZN2at6native53_GLOBAL__N__83c2e5dd_20_UpSampleBicubic2d_cu_80ee57ca37upsample_bicubic2d_out_frame_parallelIffEEviT0_S3_bNS_27GenericPackedTensorAccessorIKT_Lm4ENS_16DefaultPtrTraitsElEENS4_IS5_Lm4ES7_lEE)
        /*0194*/ 	.word	0x00000000


	//----- nvinfo : EIATTR_MIN_STACK_SIZE
	.align		4
.L_95:
        /*0198*/ 	.byte	0x04, 0x12
        /*019a*/ 	.short	(.L_97 - .L_96)
	.align		4
.L_96:
        /*019c*/ 	.word	index@(_ZN2at6native53_GLOBAL__N__83c2e5dd_20_UpSampleBicubic2d_cu_80ee57ca28upsample_bicubic2d_out_frameIddEEviT0_S3_bNS_27GenericPackedTensorAccessorIKT_Lm4ENS_16DefaultPtrTraitsElEENS4_IS5_Lm4ES7_lEE)
        /*01a0*/ 	.word	0x00000028


	//----- nvinfo : EIATTR_MIN_STACK_SIZE
	.align		4
.L_97:
        /*01a4*/ 	.byte	0x04, 0x12
        /*01a6*/ 	.short	(.L_99 - .L_98)
	.align		4
.L_98:
        /*01a8*/ 	.word	index@(_ZN2at6native53_GLOBAL__N__83c2e5dd_20_UpSampleBicubic2d_cu_80ee57ca37upsample_bicubic2d_out_frame_parallelIddEEviT0_S3_bNS_27GenericPackedTensorAccessorIKT_Lm4ENS_16DefaultPtrTraitsElEENS4_IS5_Lm4ES7_lEE)
        /*01ac*/ 	.word	0x00000000
.L_99:


//--------------------- .nv.compat                --------------------------
	.section	.nv.compat,"",@"SHT_CUDA_COMPAT_INFO"
	.align	4
        /*0000*/ 	.byte	0x02, 0x09, 0x01, 0x00, 0x02, 0x02, 0x01, 0x00, 0x02, 0x05, 0x05, 0x00, 0x03, 0x07, 0x01, 0x01
        /*0010*/ 	.byte	0x02, 0x03, 0x00, 0x00, 0x02, 0x06, 0x01, 0x00, 0x04, 0x0b, 0x08, 0x00, 0x01, 0x00, 0x00, 0x00
        /*0020*/ 	.byte	0x00, 0x00, 0x00, 0x00


//--------------------- .nv.info._ZN2at6native53_GLOBAL__N__83c2e5dd_20_UpSampleBicubic2d_cu_80ee57ca37upsample_bicubic2d_backward_out_frameIN3c108BFloat16EfEEviT0_S5_bNS_27GenericPackedTensorAccessorIT_Lm4ENS_16DefaultPtrTraitsElEENS6_IKS7_Lm4ES8_lEE --------------------------
	.section	.nv.info._ZN2at6native53_GLOBAL__N__83c2e5dd_20_UpSampleBicubic2d_cu_80ee57ca37upsample_bicubic2d_backward_out_frameIN3c108BFloat16EfEEviT0_S5_bNS_27GenericPackedTensorAccessorIT_Lm4ENS_16DefaultPtrTraitsElEENS6_IKS7_Lm4ES8_lEE,"",@"SHT_CUDA_INFO"
	.sectionflags	@""
	.align	4


	//----- nvinfo : EIATTR_CUDA_API_VERSION
	.align		4
        /*0000*/ 	.byte	0x04, 0x37
        /*0002*/ 	.short	(.L_101 - .L_100)
.L_100:
        /*0004*/ 	.word	0x00000082


	//----- nvinfo : EIATTR_KPARAM_INFO
	.align		4
.L_101:
        /*0008*/ 	.byte	0x04, 0x17
        /*000a*/ 	.short	(.L_103 - .L_102)
.L_102:
        /*000c*/ 	.word	0x00000000
        /*0010*/ 	.short	0x0005
        /*0012*/ 	.short	0x0058
        /*0014*/ 	.byte	0x00, 0xf0, 0x21, 0x01


	//----- nvinfo : EIATTR_KPARAM_INFO
	.align		4
.L_103:
        /*0018*/ 	.byte	0x04, 0x17
        /*001a*/ 	.short	(.L_105 - .L_104)
.L_104:
        /*001c*/ 	.word	0x00000000
        /*0020*/ 	.short	0x0004
        /*0022*/ 	.short	0x0010
        /*0024*/ 	.byte	0x00, 0xf0, 0x21, 0x01


	//----- nvinfo : EIATTR_KPARAM_INFO
	.align		4
.L_105:
        /*0028*/ 	.byte	0x04, 0x17
        /*002a*/ 	.short	(.L_107 - .L_106)
.L_106:
        /*002c*/ 	.word	0x00000000
        /*0030*/ 	.short	0x0003
        /*0032*/ 	.short	0x000c
        /*0034*/ 	.byte	0x00, 0xf0, 0x05, 0x00


	//----- nvinfo : EIATTR_KPARAM_INFO
	.align		4
.L_107:
        /*0038*/ 	.byte	0x04, 0x17
        /*003a*/ 	.short	(.L_109 - .L_108)
.L_108:
        /*003c*/ 	.word	0x00000000
        /*0040*/ 	.short	0x0002
        /*0042*/ 	.short	0x0008
        /*0044*/ 	.byte	0x00, 0xf0, 0x11, 0x00


	//----- nvinfo : EIATTR_KPARAM_INFO
	.align		4
.L_109:
        /*0048*/ 	.byte	0x04, 0x17
        /*004a*/ 	.short	(.L_111 - .L_110)
.L_110:
        /*004c*/ 	.word	0x00000000
        /*0050*/ 	.short	0x0001
        /*0052*/ 	.short	0x0004
        /*0054*/ 	.byte	0x00, 0xf0, 0x11, 0x00


	//----- nvinfo : EIATTR_KPARAM_INFO
	.align		4
.L_111:
        /*0058*/ 	.byte	0x04, 0x17
        /*005a*/ 	.short	(.L_113 - .L_112)
.L_112:
        /*005c*/ 	.word	0x00000000
        /*0060*/ 	.short	0x0000
        /*0062*/ 	.short	0x0000
        /*0064*/ 	.byte	0x00, 0xf0, 0x11, 0x00


	//----- nvinfo : EIATTR_SPARSE_MMA_MASK
	.align		4
.L_113:
        /*0068*/ 	.byte	0x03, 0x50
        /*006a*/ 	.short	0x0000


	//----- nvinfo : EIATTR_MAXREG_COUNT
	.align		4
        /*006c*/ 	.byte	0x03, 0x1b
        /*006e*/ 	.short	0x0040


	//----- nvinfo : EIATTR_ANNOTATIONS
	.align		4
        /*0070*/ 	.byte	0x04, 0x55
        /*0072*/ 	.short	(.L_115 - .L_114)


	//   ....[0]....
.L_114:
        /*0074*/ 	.word	0x00000001
        /*0078*/ 	.byte	0xb0, 0x04, 0x00, 0x00, 0x01, 0x00, 0x00, 0x00, 0xe0, 0x04, 0x00, 0x00, 0x01, 0x00, 0x00, 0x00
        /*0088*/ 	.byte	0x30, 0x05, 0x00, 0x00, 0x01, 0x00, 0x00, 0x00, 0x60, 0x05, 0x00, 0x00, 0x01, 0x00, 0x00, 0x00
        /*0098*/ 	.byte	0x10, 0x15, 0x00, 0x00, 0x01, 0x00, 0x00, 0x00, 0xe0, 0x15, 0x00, 0x00, 0x01, 0x00, 0x00, 0x00
        /*00a8*/ 	.byte	0x10, 0x16, 0x00, 0x00, 0x01, 0x00, 0x00, 0x00, 0xf0, 0x16, 0x00, 0x00, 0x01, 0x00, 0x00, 0x00
        /*00b8*/ 	.byte	0x00, 0x17, 0x00, 0x00, 0x01, 0x00, 0x00, 0x00, 0x40, 0x17, 0x00, 0x00, 0x01, 0x00, 0x00, 0x00
        /*00c8*/ 	.byte	0x70, 0x17, 0x00, 0x00, 0x01, 0x00, 0x00, 0x00, 0x10, 0x18, 0x00, 0x00, 0x01, 0x00, 0x00, 0x00
        /*00d8*/ 	.byte	0xc0, 0x1e, 0x00, 0x00, 0x01, 0x00, 0x00, 0x00, 0xa0, 0x24, 0x00, 0x00


	//----- nvinfo : EIATTR_MERCURY_ISA_VERSION
	.align		4
.L_115:
        /*00e4*/ 	.byte	0x03, 0x5f
        /*00e6*/ 	.short	0x0101


	//----- nvinfo : EIATTR_VRC_CTA_INIT_COUNT
	.align		4
        /*00e8*/ 	.byte	0x02, 0x4a
	.zero		1
	.zero		1


	//----- nvinfo : EIATTR_ATOM16_EMUL_INSTR_REG_MAP
	.align		4
        /*00ec*/ 	.byte	0x04, 0x2e
        /*00ee*/ 	.short	(.L_117 - .L_116)


	//   ....[0]....
.L_116:
        /*00f0*/ 	.word	0x000019a0
        /*00f4*/ 	.short	0x0019
        /*00f6*/ 	.short	0x0000


	//   ....[1]....
        /*00f8*/ 	.word	0x00001a60
        /*00fc*/ 	.short	0x0019
        /*00fe*/ 	.short	0x0000


	//   ....[2]....
        /*0100*/ 	.word	0x00001b70
        /*0104*/ 	.short	0x0019
        /*0106*/ 	.short	0x0000


	//   ....[3]....
        /*0108*/ 	.word	0x00001bc0
        /*010c*/ 	.short	0x0019
        /*010e*/ 	.short	0x0000


	//   ....[4]....
        /*0110*/ 	.word	0x00001cd0
        /*0114*/ 	.short	0x0019
        /*0116*/ 	.short	0x0000


	//   ....[5]....
        /*0118*/ 	.word	0x00001d20
        /*011c*/ 	.short	0x0019
        /*011e*/ 	.short	0x0000


	//   ....[6]....
        /*0120*/ 	.word	0x00001e10
        /*0124*/ 	.short	0x000e
        /*0126*/ 	.short	0x0000


	//   ....[7]....
        /*0128*/ 	.word	0x00001e70
        /*012c*/ 	.short	0x000e
        /*012e*/ 	.short	0x0000


	//   ....[8]....
        /*0130*/ 	.word	0x00001fc0
        /*0134*/ 	.short	0x0019
        /*0136*/ 	.short	0x0000


	//   ....[9]....
        /*0138*/ 	.word	0x00002040
        /*013c*/ 	.short	0x0019
        /*013e*/ 	.short	0x0000


	//   ....[10]....
        /*0140*/ 	.word	0x00002150
        /*0144*/ 	.short	0x0019
        /*0146*/ 	.short	0x0000


	//   ....[11]....
        /*0148*/ 	.word	0x000021a0
        /*014c*/ 	.short	0x0019
        /*014e*/ 	.short	0x0000


	//   ....[12]....
        /*0150*/ 	.word	0x000022b0
        /*0154*/ 	.short	0x0019
        /*0156*/ 	.short	0x0000


	//   ....[13]....
        /*0158*/ 	.word	0x00002300
        /*015c*/ 	.short	0x0019
        /*015e*/ 	.short	0x0000


	//   ....[14]....
        /*0160*/ 	.word	0x000023f0
        /*0164*/ 	.short	0x000e
        /*0166*/ 	.short	0x0000


	//   ....[15]....
        /*0168*/ 	.word	0x00002450
        /*016c*/ 	.short	0x000e
        /*016e*/ 	.short	0x0000


	//   ....[16]....
        /*0170*/ 	.word	0x000025a0
        /*0174*/ 	.short	0x0019
        /*0176*/ 	.short	0x0000


	//   ....[17]....
        /*0178*/ 	.word	0x00002620
        /*017c*/ 	.short	0x0019
        /*017e*/ 	.short	0x0000


	//   ....[18]....
        /*0180*/ 	.word	0x00002730
        /*0184*/ 	.short	0x0019
        /*0186*/ 	.short	0x0000


	//   ....[19]....
        /*0188*/ 	.word	0x00002780
        /*018c*/ 	.short	0x0019
        /*018e*/ 	.short	0x0000


	//   ....[20]....
        /*0190*/ 	.word	0x00002890
        /*0194*/ 	.short	0x0019
        /*0196*/ 	.short	0x0000


	//   ....[21]....
        /*0198*/ 	.word	0x000028e0
        /*019c*/ 	.short	0x0019
        /*019e*/ 	.short	0x0000


	//   ....[22]....
        /*01a0*/ 	.word	0x000029d0
        /*01a4*/ 	.short	0x000e
        /*01a6*/ 	.short	0x0000


	//   ....[23]....
        /*01a8*/ 	.word	0x00002a30
        /*01ac*/ 	.short	0x000e
        /*01ae*/ 	.short	0x0000


	//   ....[24]....
        /*01b0*/ 	.word	0x00002ba0
        /*01b4*/ 	.short	0x000b
        /*01b6*/ 	.short	0x0000


	//   ....[25]....
        /*01b8*/ 	.word	0x00002bf0
        /*01bc*/ 	.short	0x000b
        /*01be*/ 	.short	0x0000


	//   ....[26]....
        /*01c0*/ 	.word	0x00002d00
        /*01c4*/ 	.short	0x000b
        /*01c6*/ 	.short	0x0000


	//   ....[27]....
        /*01c8*/ 	.word	0x00002d50
        /*01cc*/ 	.short	0x000b
        /*01ce*/ 	.short	0x0000


	//   ....[28]....
        /*01d0*/ 	.word	0x00002e60
        /*01d4*/ 	.short	0x000b
        /*01d6*/ 	.short	0x0000


	//   ....[29]....
        /*01d8*/ 	.word	0x00002eb0
        /*01dc*/ 	.short	0x000b
        /*01de*/ 	.short	0x0000


	//   ....[30]....
        /*01e0*/ 	.word	0x00002fb0
        /*01e4*/ 	.short	0x000b
        /*01e6*/ 	.short	0x0000


	//   ....[31]....
        /*01e8*/ 	.word	0x00003000
        /*01ec*/ 	.short	0x000b
        /*01ee*/ 	.short	0x0000


	//----- nvinfo : EIATTR_EXIT_INSTR_OFFSETS
	.align		4
.L_117:
        /*01f0*/ 	.byte	0x04, 0x1c
        /*01f2*/ 	.short	(.L_119 - .L_118)


	//   ....[0]....
.L_118:
        /*01f4*/ 	.word	0x00000080


	//   ....[1]....
        /*01f8*/ 	.word	0x000002c0


	//   ....[2]....
        /*01fc*/ 	.word	0x00000380


	//   ....[3]....
        /*0200*/ 	.word	0x000011d0


	//   ....[4]....
        /*0204*/ 	.word	0x00001400


	//   ....[5]....
        /*0208*/ 	.word	0x000030d0


	//----- nvinfo : EIATTR_MAX_THREADS
	.align		4
.L_119:
        /*020c*/ 	.byte	0x04, 0x05
        /*020e*/ 	.short	(.L_121 - .L_120)
.L_120:
        /*0210*/ 	.word	0x00000400
        /*0214*/ 	.word	0x00000001
        /*0218*/ 	.word	0x00000001


	//----- nvinfo : EIATTR_CRS_STACK_SIZE
	.align		4
.L_121:
        /*021c*/ 	.byte	0x04, 0x1e
        /*021e*/ 	.short	(.L_123 - .L_122)
.L_122:
        /*0220*/ 	.word	0x00000000


	//----- nvinfo : EIATTR_CBANK_PARAM_SIZE
	.align		4
.L_123:
        /*0224*/ 	.byte	0x03, 0x19
        /*0226*/ 	.short	0x00a0


	//----- nvinfo : EIATTR_PARAM_CBANK
	.align		4
        /*0228*/ 	.byte	0x04, 0x0a
        /*022a*/ 	.short	(.L_125 - .L_124)
	.align		4
.L_124:
        /*022c*/ 	.word	index@(.nv.constant0._ZN2at6native53_GLOBAL__N__83c2e5dd_20_UpSampleBicubic2d_cu_80ee57ca37upsample_bicubic2d_backward_out_frameIN3c108BFloat16EfEEviT0_S5_bNS_27GenericPackedTensorAccessorIT_Lm4ENS_16DefaultPtrTraitsElEENS6_IKS7_Lm4ES8_lEE)
        /*0230*/ 	.short	0x0380
        /*0232*/ 	.short	0x00a0


	//----- nvinfo : EIATTR_SW_WAR
	.align		4
.L_125:
        /*0234*/ 	.byte	0x04, 0x36
        /*0236*/ 	.short	(.L_127 - .L_126)
.L_126:
        /*0238*/ 	.word	0x00000008
.L_127:


//--------------------- .nv.info._ZN2at6native53_GLOBAL__N__83c2e5dd_20_UpSampleBicubic2d_cu_80ee57ca37upsample_bicubic2d_backward_out_frameIN3c104HalfEfEEviT0_S5_bNS_27GenericPackedTensorAccessorIT_Lm4ENS_16DefaultPtrTraitsElEENS6_IKS7_Lm4ES8_lEE --------------------------
	.section	.nv.info._ZN2at6native53_GLOBAL__N__83c2e5dd_20_UpSampleBicubic2d_cu_80ee57ca37upsample_bicubic2d_backward_out_frameIN3c104HalfEfEEviT0_S5_bNS_27GenericPackedTensorAccessorIT_Lm4ENS_16DefaultPtrTraitsElEENS6_IKS7_Lm4ES8_lEE,"",@"SHT_CUDA_INFO"
	.sectionflags	@""
	.align	4


	//----- nvinfo : EIATTR_CUDA_API_VERSION
	.align		4
        /*0000*/ 	.byte	0x04, 0x37
        /*0002*/ 	.short	(.L_129 - .L_128)
.L_128:
        /*0004*/ 	.word	0x00000082


	//----- nvinfo : EIATTR_KPARAM_INFO
	.align		4
.L_129:
        /*0008*/ 	.byte	0x04, 0x17
        /*000a*/ 	.short	(.L_131 - .L_130)
.L_130:
        /*000c*/ 	.word	0x00000000
        /*0010*/ 	.short	0x0005
        /*0012*/ 	.short	0x0058
        /*0014*/ 	.byte	0x00, 0xf0, 0x21, 0x01


	//----- nvinfo : EIATTR_KPARAM_INFO
	.align		4
.L_131:
        /*0018*/ 	.byte	0x04, 0x17
        /*001a*/ 	.short	(.L_133 - .L_132)
.L_132:
        /*001c*/ 	.word	0x00000000
        /*0020*/ 	.short	0x0004
        /*0022*/ 	.short	0x0010
        /*0024*/ 	.byte	0x00, 0xf0, 0x21, 0x01


	//----- nvinfo : EIATTR_KPARAM_INFO
	.align		4
.L_133:
        /*0028*/ 	.byte	0x04, 0x17
        /*002a*/ 	.short	(.L_135 - .L_134)
.L_134:
        /*002c*/ 	.word	0x00000000
        /*0030*/ 	.short	0x0003
        /*0032*/ 	.short	0x000c
        /*0034*/ 	.byte	0x00, 0xf0, 0x05, 0x00


	//----- nvinfo : EIATTR_KPARAM_INFO
	.align		4
.L_135:
        /*0038*/ 	.byte	0x04, 0x17
        /*003a*/ 	.short	(.L_137 - .L_136)
.L_136:
        /*003c*/ 	.word	0x00000000
        /*0040*/ 	.short	0x0002
        /*0042*/ 	.short	0x0008
        /*0044*/ 	.byte	0x00, 0xf0, 0x11, 0x00


	//----- nvinfo : EIATTR_KPARAM_INFO
	.align		4
.L_137:
        /*0048*/ 	.byte	0x04, 0x17
        /*004a*/ 	.short	(.L_139 - .L_138)
.L_138:
        /*004c*/ 	.word	0x00000000
        /*0050*/ 	.short	0x0001
        /*0052*/ 	.short	0x0004
        /*0054*/ 	.byte	0x00, 0xf0, 0x11, 0x00


	//----- nvinfo : EIATTR_KPARAM_INFO
	.align		4
.L_139:
        /*0058*/ 	.byte	0x04, 0x17
        /*005a*/ 	.short	(.L_141 - .L_140)
.L_140:
        /*005c*/ 	.word	0x00000000
        /*0060*/ 	.short	0x0000
        /*0062*/ 	.short	0x0000
        /*0064*/ 	.byte	0x00, 0xf0, 0x11, 0x00


	//----- nvinfo : EIATTR_SPARSE_MMA_MASK
	.align		4
.L_141:
        /*0068*/ 	.byte	0x03, 0x50
        /*006a*/ 	.short	0x0000


	//----- nvinfo : EIATTR_MAXREG_COUNT
	.align		4
        /*006c*/ 	.byte	0x03, 0x1b
        /*006e*/ 	.short	0x0040


	//----- nvinfo : EIATTR_ANNOTATIONS
	.align		4
        /*0070*/ 	.byte	0x04, 0x55
        /*0072*/ 	.short	(.L_143 - .L_142)


	//   ....[0]....
.L_142:
        /* <DEDUP_REMOVED lines=8> */


	//----- nvinfo : EIATTR_MERCURY_ISA_VERSION
	.align		4
.L_143:
        /*00e4*/ 	.byte	0x03, 0x5f
        /*00e6*/ 	.short	0x0101


	//----- nvinfo : EIATTR_VRC_CTA_INIT_COUNT
	.align		4
        /*00e8*/ 	.byte	0x02, 0x4a
	.zero		1
	.zero		1


	//----- nvinfo : EIATTR_ATOM16_EMUL_INSTR_REG_MAP
	.align		4
        /*00ec*/ 	.byte	0x04, 0x2e
        /*00ee*/ 	.short	(.L_145 - .L_144)


	//   ....[0]....
.L_144:
        /*00f0*/ 	.word	0x000019a0
        /*00f4*/ 	.short	0x0019
        /*00f6*/ 	.short	0x0000


	//   ....[1]....
        /*00f8*/ 	.word	0x00001a60
        /*00fc*/ 	.short	0x0019
        /*00fe*/ 	.short	0x0000


	//   ....[2]....
        /*0100*/ 	.word	0x00001b70
        /*0104*/ 	.short	0x0019
        /*0106*/ 	.short	0x0000


	//   ....[3]....
        /*0108*/ 	.word	0x00001bc0
        /*010c*/ 	.short	0x0019
        /*010e*/ 	.short	0x0000


	//   ....[4]....
        /*0110*/ 	.word	0x00001cd0
        /*0114*/ 	.short	0x0019
        /*0116*/ 	.short	0x0000


	//   ....[5]....
        /*0118*/ 	.word	0x00001d20
        /*011c*/ 	.short	0x0019
        /*011e*/ 	.short	0x0000


	//   ....[6]....
        /*0120*/ 	.word	0x00001e10
        /*0124*/ 	.short	0x000e
        /*0126*/ 	.short	0x0000


	//   ....[7]....
        /*0128*/ 	.word	0x00001e70
        /*012c*/ 	.short	0x000e
        /*012e*/ 	.short	0x0000


	//   ....[8]....
        /*0130*/ 	.word	0x00001fc0
        /*0134*/ 	.short	0x0019
        /*0136*/ 	.short	0x0000


	//   ....[9]....
        /*0138*/ 	.word	0x00002040
        /*013c*/ 	.short	0x0019
        /*013e*/ 	.short	0x0000


	//   ....[10]....
        /*0140*/ 	.word	0x00002150
        /*0144*/ 	.short	0x0019
        /*0146*/ 	.short	0x0000


	//   ....[11]....
        /*0148*/ 	.word	0x000021a0
        /*014c*/ 	.short	0x0019
        /*014e*/ 	.short	0x0000


	//   ....[12]....
        /*0150*/ 	.word	0x000022b0
        /*0154*/ 	.short	0x0019
        /*0156*/ 	.short	0x0000


	//   ....[13]....
        /*0158*/ 	.word	0x00002300
        /*015c*/ 	.short	0x0019
        /*015e*/ 	.short	0x0000


	//   ....[14]....
        /*0160*/ 	.word	0x000023f0
        /*0164*/ 	.short	0x000e
        /*0166*/ 	.short	0x0000


	//   ....[15]....
        /*0168*/ 	.word	0x00002450
        /*016c*/ 	.short	0x000e
        /*016e*/ 	.short	0x0000


	//   ....[16]....
        /*0170*/ 	.word	0x000025a0
        /*0174*/ 	.short	0x0019
        /*0176*/ 	.short	0x0000


	//   ....[17]....
        /*0178*/ 	.word	0x00002620
        /*017c*/ 	.short	0x0019
        /*017e*/ 	.short	0x0000


	//   ....[18]....
        /*0180*/ 	.word	0x00002730
        /*0184*/ 	.short	0x0019
        /*0186*/ 	.short	0x0000


	//   ....[19]....
        /*0188*/ 	.word	0x00002780
        /*018c*/ 	.short	0x0019
        /*018e*/ 	.short	0x0000


	//   ....[20]....
        /*0190*/ 	.word	0x00002890
        /*0194*/ 	.short	0x0019
        /*0196*/ 	.short	0x0000


	//   ....[21]....
        /*0198*/ 	.word	0x000028e0
        /*019c*/ 	.short	0x0019
        /*019e*/ 	.short	0x0000


	//   ....[22]....
        /*01a0*/ 	.word	0x000029d0
        /*01a4*/ 	.short	0x000e
        /*01a6*/ 	.short	0x0000


	//   ....[23]....
        /*01a8*/ 	.word	0x00002a30
        /*01ac*/ 	.short	0x000e
        /*01ae*/ 	.short	0x0000


	//   ....[24]....
        /*01b0*/ 	.word	0x00002ba0
        /*01b4*/ 	.short	0x000b
        /*01b6*/ 	.short	0x0000


	//   ....[25]....
        /*01b8*/ 	.word	0x00002bf0
        /*01bc*/ 	.short	0x000b
        /*01be*/ 	.short	0x0000


	//   ....[26]....
        /*01c0*/ 	.word	0x00002d00
        /*01c4*/ 	.short	0x000b
        /*01c6*/ 	.short	0x0000


	//   ....[27]....
        /*01c8*/ 	.word	0x00002d50
        /*01cc*/ 	.short	0x000b
        /*01ce*/ 	.short	0x0000


	//   ....[28]....
        /*01d0*/ 	.word	0x00002e60
        /*01d4*/ 	.short	0x000b
        /*01d6*/ 	.short	0x0000


	//   ....[29]....
        /*01d8*/ 	.word	0x00002eb0
        /*01dc*/ 	.short	0x000b
        /*01de*/ 	.short	0x0000


	//   ....[30]....
        /*01e0*/ 	.word	0x00002fb0
        /*01e4*/ 	.short	0x000b
        /*01e6*/ 	.short	0x0000


	//   ....[31]....
        /*01e8*/ 	.word	0x00003000
        /*01ec*/ 	.short	0x000b
        /*01ee*/ 	.short	0x0000


	//----- nvinfo : EIATTR_EXIT_INSTR_OFFSETS
	.align		4
.L_145:
        /*01f0*/ 	.byte	0x04, 0x1c
        /*01f2*/ 	.short	(.L_147 - .L_146)


	//   ....[0]....
.L_146:
        /*01f4*/ 	.word	0x00000080


	//   ....[1]....
        /*01f8*/ 	.word	0x000002c0


	//   ....[2]....
        /*01fc*/ 	.word	0x00000380


	//   ....[3]....
        /*0200*/ 	.word	0x000011d0


	//   ....[4]....
        /*0204*/ 	.word	0x00001400


	//   ....[5]....
        /*0208*/ 	.word	0x000030d0


	//----- nvinfo : EIATTR_MAX_THREADS
	.align		4
.L_147:
        /*020c*/ 	.byte	0x04, 0x05
        /*020e*/ 	.short	(.L_149 - .L_148)
.L_148:
        /*0210*/ 	.word	0x00000400
        /*0214*/ 	.word	0x00000001
        /*0218*/ 	.word	0x00000001


	//----- nvinfo : EIATTR_CRS_STACK_SIZE
	.align		4
.L_149:
        /*021c*/ 	.byte	0x04, 0x1e
        /*021e*/ 	.short	(.L_151 - .L_150)
.L_150:
        /*0220*/ 	.word	0x00000000


	//----- nvinfo : EIATTR_CBANK_PARAM_SIZE
	.align		4
.L_151:
        /*0224*/ 	.byte	0x03, 0x19
        /*0226*/ 	.short	0x00a0


	//----- nvinfo : EIATTR_PARAM_CBANK
	.align		4
        /*0228*/ 	.byte	0x04, 0x0a
        /*022a*/ 	.short	(.L_153 - .L_152)
	.align		4
.L_152:
        /*022c*/ 	.word	index@(.nv.constant0._ZN2at6native53_GLOBAL__N__83c2e5dd_20_UpSampleBicubic2d_cu_80ee57ca37upsample_bicubic2d_backward_out_frameIN3c104HalfEfEEviT0_S5_bNS_27GenericPackedTensorAccessorIT_Lm4ENS_16DefaultPtrTraitsElEENS6_IKS7_Lm4ES8_lEE)
        /*0230*/ 	.short	0x0380
        /*0232*/ 	.short	0x00a0


	//----- nvinfo : EIATTR_SW_WAR
	.align		4
.L_153:
        /*0234*/ 	.byte	0x04, 0x36
        /*0236*/ 	.short	(.L_155 - .L_154)
.L_154:
        /*0238*/ 	.word	0x00000008
.L_155:


//--------------------- .nv.info._ZN2at6native53_GLOBAL__N__83c2e5dd_20_UpSampleBicubic2d_cu_80ee57ca37upsample_bicubic2d_backward_out_frameIffEEviT0_S3_bNS_27GenericPackedTensorAccessorIT_Lm4ENS_16DefaultPtrTraitsElEENS4_IKS5_Lm4ES6_lEE --------------------------
	.section	.nv.info._ZN2at6native53_GLOBAL__N__83c2e5dd_20_UpSampleBicubic2d_cu_80ee57ca37upsample_bicubic2d_backward_out_frameIffEEviT0_S3_bNS_27GenericPackedTensorAccessorIT_Lm4ENS_16DefaultPtrTraitsElEENS4_IKS5_Lm4ES6_lEE,"",@"SHT_CUDA_INFO"
	.sectionflags	@""
	.align	4


	//----- nvinfo : EIATTR_CUDA_API_VERSION
	.align		4
        /*0000*/ 	.byte	0x04, 0x37
        /*0002*/ 	.short	(.L_157 - .L_156)
.L_156:
        /*0004*/ 	.word	0x00000082


	//----- nvinfo : EIATTR_KPARAM_INFO
	.align		4
.L_157:
        /*0008*/ 	.byte	0x04, 0x17
        /*000a*/ 	.short	(.L_159 - .L_158)
.L_158:
        /*000c*/ 	.word	0x00000000
        /*0010*/ 	.short	0x0005
        /*0012*/ 	.short	0x0058
        /*0014*/ 	.byte	0x00, 0xf0, 0x21, 0x01


	//----- nvinfo : EIATTR_KPARAM_INFO
	.align		4
.L_159:
        /*0018*/ 	.byte	0x04, 0x17
        /*001a*/ 	.short	(.L_161 - .L_160)
.L_160:
        /*001c*/ 	.word	0x00000000
        /*0020*/ 	.short	0x0004
        /*0022*/ 	.short	0x0010
        /*0024*/ 	.byte	0x00, 0xf0, 0x21, 0x01


	//----- nvinfo : EIATTR_KPARAM_INFO
	.align		4
.L_161:
        /*0028*/ 	.byte	0x04, 0x17
        /*002a*/ 	.short	(.L_163 - .L_162)
.L_162:
        /*002c*/ 	.word	0x00000000
        /*0030*/ 	.short	0x0003
        /*0032*/ 	.short	0x000c
        /*0034*/ 	.byte	0x00, 0xf0, 0x05, 0x00


	//----- nvinfo : EIATTR_KPARAM_INFO
	.align		4
.L_163:
        /*0038*/ 	.byte	0x04, 0x17
        /*003a*/ 	.short	(.L_165 - .L_164)
.L_164:
        /*003c*/ 	.word	0x00000000
        /*0040*/ 	.short	0x0002
        /*0042*/ 	.short	0x0008
        /*0044*/ 	.byte	0x00, 0xf0, 0x11, 0x00


	//----- nvinfo : EIATTR_KPARAM_INFO
	.align		4
.L_165:
        /*0048*/ 	.byte	0x04, 0x17
        /*004a*/ 	.short	(.L_167 - .L_166)
.L_166:
        /*004c*/ 	.word	0x00000000
        /*0050*/ 	.short	0x0001
        /*0052*/ 	.short	0x0004
        /*0054*/ 	.byte	0x00, 0xf0, 0x11, 0x00


	//----- nvinfo : EIATTR_KPARAM_INFO
	.align		4
.L_167:
        /*0058*/ 	.byte	0x04, 0x17
        /*005a*/ 	.short	(.L_169 - .L_168)
.L_168:
        /*005c*/ 	.word	0x00000000
        /*0060*/ 	.short	0x0000
        /*0062*/ 	.short	0x0000
        /*0064*/ 	.byte	0x00, 0xf0, 0x11, 0x00


	//----- nvinfo : EIATTR_SPARSE_MMA_MASK
	.align		4
.L_169:
        /*0068*/ 	.byte	0x03, 0x50
        /*006a*/ 	.short	0x0000


	//----- nvinfo : EIATTR_MAXREG_COUNT
	.align		4
        /*006c*/ 	.byte	0x03, 0x1b
        /*006e*/ 	.short	0x0040


	//----- nvinfo : EIATTR_MERCURY_ISA_VERSION
	.align		4
        /*0070*/ 	.byte	0x03, 0x5f
        /*0072*/ 	.short	0x0101


	//----- nvinfo : EIATTR_VRC_CTA_INIT_COUNT
	.align		4
        /*0074*/ 	.byte	0x02, 0x4a
	.zero		1
	.zero		1


	//----- nvinfo : EIATTR_EXIT_INSTR_OFFSETS
	.align		4
        /*0078*/ 	.byte	0x04, 0x1c
        /*007a*/ 	.short	(.L_171 - .L_170)


	//   ....[0]....
.L_170:
        /*007c*/ 	.word	0x00000070


	//   ....[1]....
        /*0080*/ 	.word	0x000002c0


	//   ....[2]....
        /*0084*/ 	.word	0x00000380


	//   ....[3]....
        /*0088*/ 	.word	0x00001080


	//   ....[4]....
        /*008c*/ 	.word	0x000011f0


	//   ....[5]....
        /*0090*/ 	.word	0x000014a0


	//   ....[6]....
        /*0094*/ 	.word	0x00001e90


	//----- nvinfo : EIATTR_MAX_THREADS
	.align		4
.L_171:
        /*0098*/ 	.byte	0x04, 0x05
        /*009a*/ 	.short	(.L_173 - .L_172)
.L_172:
        /*009c*/ 	.word	0x00000400
        /*00a0*/ 	.word	0x00000001
        /*00a4*/ 	.word	0x00000001


	//----- nvinfo : EIATTR_CBANK_PARAM_SIZE
	.align		4
.L_173:
        /*00a8*/ 	.byte	0x03, 0x19
        /*00aa*/ 	.short	0x00a0


	//----- nvinfo : EIATTR_PARAM_CBANK
	.align		4
        /*00ac*/ 	.byte	0x04, 0x0a
        /*00ae*/ 	.short	(.L_175 - .L_174)
	.align		4
.L_174:
        /*00b0*/ 	.word	index@(.nv.constant0._ZN2at6native53_GLOBAL__N__83c2e5dd_20_UpSampleBicubic2d_cu_80ee57ca37upsample_bicubic2d_backward_out_frameIffEEviT0_S3_bNS_27GenericPackedTensorAccessorIT_Lm4ENS_16DefaultPtrTraitsElEENS4_IKS5_Lm4ES6_lEE)
        /*00b4*/ 	.short	0x0380
        /*00b6*/ 	.short	0x00a0


	//----- nvinfo : EIATTR_SW_WAR
	.align		4
.L_175:
        /*00b8*/ 	.byte	0x04, 0x36
        /*00ba*/ 	.short	(.L_177 - .L_176)
.L_176:
        /*00bc*/ 	.word	0x00000008
.L_177:


//--------------------- .nv.info._ZN2at6native53_GLOBAL__N__83c2e5dd_20_UpSampleBicubic2d_cu_80ee57ca37upsample_bicubic2d_backward_out_frameIddEEviT0_S3_bNS_27GenericPackedTensorAccessorIT_Lm4ENS_16DefaultPtrTraitsElEENS4_IKS5_Lm4ES6_lEE --------------------------
	.section	.nv.info._ZN2at6native53_GLOBAL__N__83c2e5dd_20_UpSampleBicubic2d_cu_80ee57ca37upsample_bicubic2d_backward_out_frameIddEEviT0_S3_bNS_27GenericPackedTensorAccessorIT_Lm4ENS_16DefaultPtrTraitsElEENS4_IKS5_Lm4ES6_lEE,"",@"SHT_CUDA_INFO"
	.sectionflags	@""
	.align	4


	//----- nvinfo : EIATTR_CUDA_API_VERSION
	.align		4
        /*0000*/ 	.byte	0x04, 0x37
        /*0002*/ 	.short	(.L_179 - .L_178)
.L_178:
        /*0004*/ 	.word	0x00000082


	//----- nvinfo : EIATTR_KPARAM_INFO
	.align		4
.L_179:
        /*0008*/ 	.byte	0x04, 0x17
        /*000a*/ 	.short	(.L_181 - .L_180)
.L_180:
        /*000c*/ 	.word	0x00000000
        /*0010*/ 	.short	0x0005
        /*0012*/ 	.short	0x0068
        /*0014*/ 	.byte	0x00, 0xf0, 0x21, 0x01


	//----- nvinfo : EIATTR_KPARAM_INFO
	.align		4
.L_181:
        /*0018*/ 	.byte	0x04, 0x17
        /*001a*/ 	.short	(.L_183 - .L_182)
.L_182:
        /*001c*/ 	.word	0x00000000
        /*0020*/ 	.short	0x0004
        /*0022*/ 	.short	0x0020
        /*0024*/ 	.byte	0x00, 0xf0, 0x21, 0x01


	//----- nvinfo : EIATTR_KPARAM_INFO
	.align		4
.L_183:
        /*0028*/ 	.byte	0x04, 0x17
        /*002a*/ 	.short	(.L_185 - .L_184)
.L_184:
        /*002c*/ 	.word	0x00000000
        /*0030*/ 	.short	0x0003
        /*0032*/ 	.short	0x0018
        /*0034*/ 	.byte	0x00, 0xf0, 0x05, 0x00


	//----- nvinfo : EIATTR_KPARAM_INFO
	.align		4
.L_185:
        /*0038*/ 	.byte	0x04, 0x17
        /*003a*/ 	.short	(.L_187 - .L_186)
.L_186:
        /*003c*/ 	.word	0x00000000
        /*0040*/ 	.short	0x0002
        /*0042*/ 	.short	0x0010
        /*0044*/ 	.byte	0x00, 0xf0, 0x21, 0x00


	//----- nvinfo : EIATTR_KPARAM_INFO
	.align		4
.L_187:
        /*0048*/ 	.byte	0x04, 0x17
        /*004a*/ 	.short	(.L_189 - .L_188)
.L_188:
        /*004c*/ 	.word	0x00000000
        /*0050*/ 	.short	0x0001
        /*0052*/ 	.short	0x0008
        /*0054*/ 	.byte	0x00, 0xf0, 0x21, 0x00


	//----- nvinfo : EIATTR_KPARAM_INFO
	.align		4
.L_189:
        /*0058*/ 	.byte	0x04, 0x17
        /*005a*/ 	.short	(.L_191 - .L_190)
.L_190:
        /*005c*/ 	.word	0x00000000
        /*0060*/ 	.short	0x0000
        /*0062*/ 	.short	0x0000
        /*0064*/ 	.byte	0x00, 0xf0, 0x11, 0x00


	//----- nvinfo : EIATTR_SPARSE_MMA_MASK
	.align		4
.L_191:
        /*0068*/ 	.byte	0x03, 0x50
        /*006a*/ 	.short	0x0000


	//----- nvinfo : EIATTR_MAXREG_COUNT
	.align		4
        /*006c*/ 	.byte	0x03, 0x1b
        /*006e*/ 	.short	0x0040


	//----- nvinfo : EIATTR_MERCURY_ISA_VERSION
	.align		4
        /*0070*/ 	.byte	0x03, 0x5f
        /*0072*/ 	.short	0x0101


	//----- nvinfo : EIATTR_VRC_CTA_INIT_COUNT
	.align		4
        /*0074*/ 	.byte	0x02, 0x4a
	.zero		1
	.zero		1


	//----- nvinfo : EIATTR_EXIT_INSTR_OFFSETS
	.align		4
        /*0078*/ 	.byte	0x04, 0x1c
        /*007a*/ 	.short	(.L_193 - .L_192)


	//   ....[0]....
.L_192:
        /*007c*/ 	.word	0x00000070


	//   ....[1]....
        /*0080*/ 	.word	0x000002b0


	//   ....[2]....
        /*0084*/ 	.word	0x00000370


	//   ....[3]....
        /*0088*/ 	.word	0x00001070


	//   ....[4]....
        /*008c*/ 	.word	0x00001330


	//   ....[5]....
        /*0090*/ 	.word	0x00001530


	//   ....[6]....
        /*0094*/ 	.word	0x00001f50


	//----- nvinfo : EIATTR_MAX_THREADS
	.align		4
.L_193:
        /*0098*/ 	.byte	0x04, 0x05
        /*009a*/ 	.short	(.L_195 - .L_194)
.L_194:
        /*009c*/ 	.word	0x00000400
        /*00a0*/ 	.word	0x00000001
        /*00a4*/ 	.word	0x00000001


	//----- nvinfo : EIATTR_CBANK_PARAM_SIZE
	.align		4
.L_195:
        /*00a8*/ 	.byte	0x03, 0x19
        /*00aa*/ 	.short	0x00b0


	//----- nvinfo : EIATTR_PARAM_CBANK
	.align		4
        /*00ac*/ 	.byte	0x04, 0x0a
        /*00ae*/ 	.short	(.L_197 - .L_196)
	.align		4
.L_196:
        /*00b0*/ 	.word	index@(.nv.constant0._ZN2at6native53_GLOBAL__N__83c2e5dd_20_UpSampleBicubic2d_cu_80ee57ca37upsample_bicubic2d_backward_out_frameIddEEviT0_S3_bNS_27GenericPackedTensorAccessorIT_Lm4ENS_16DefaultPtrTraitsElEENS4_IKS5_Lm4ES6_lEE)
        /*00b4*/ 	.short	0x0380
        /*00b6*/ 	.short	0x00b0


	//----- nvinfo : EIATTR_SW_WAR
	.align		4
.L_197:
        /*00b8*/ 	.byte	0x04, 0x36
        /*00ba*/ 	.short	(.L_199 - .L_198)
.L_198:
        /*00bc*/ 	.word	0x00000008
.L_199:


//--------------------- .nv.info._ZN2at6native53_GLOBAL__N__83c2e5dd_20_UpSampleBicubic2d_cu_80ee57ca28upsample_bicubic2d_out_frameIN3c108BFloat16EfEEviT0_S5_bNS_27GenericPackedTensorAccessorIKT_Lm4ENS_16DefaultPtrTraitsElEENS6_IS7_Lm4ES9_lEE --------------------------
	.section	.nv.info._ZN2at6native53_GLOBAL__N__83c2e5dd_20_UpSampleBicubic2d_cu_80ee57ca28upsample_bicubic2d_out_frameIN3c108BFloat16EfEEviT0_S5_bNS_27GenericPackedTensorAccessorIKT_Lm4ENS_16DefaultPtrTraitsElEENS6_IS7_Lm4ES9_lEE,"",@"SHT_CUDA_INFO"
	.sectionflags	@""
	.align	4


	//----- nvinfo : EIATTR_CUDA_API_VERSION
	.align		4
        /*0000*/ 	.byte	0x04, 0x37
        /*0002*/ 	.short	(.L_201 - .L_200)
.L_200:
        /*0004*/ 	.word	0x00000082


	//----- nvinfo : EIATTR_KPARAM_INFO
	.align		4
.L_201:
        /*0008*/ 	.byte	0x04, 0x17
        /*000a*/ 	.short	(.L_203 - .L_202)
.L_202:
        /*000c*/ 	.word	0x00000000
        /*0010*/ 	.short	0x0005
        /*0012*/ 	.short	0x0058
        /*0014*/ 	.byte	0x00, 0xf0, 0x21, 0x01


	//----- nvinfo : EIATTR_KPARAM_INFO
	.align		4
.L_203:
        /*0018*/ 	.byte	0x04, 0x17
        /*001a*/ 	.short	(.L_205 - .L_204)
.L_204:
        /*001c*/ 	.word	0x00000000
        /*0020*/ 	.short	0x0004
        /*0022*/ 	.short	0x0010
        /*0024*/ 	.byte	0x00, 0xf0, 0x21, 0x01


	//----- nvinfo : EIATTR_KPARAM_INFO
	.align		4
.L_205:
        /*0028*/ 	.byte	0x04, 0x17
        /*002a*/ 	.short	(.L_207 - .L_206)
.L_206:
        /*002c*/ 	.word	0x00000000
        /*0030*/ 	.short	0x0003
        /*0032*/ 	.short	0x000c
        /*0034*/ 	.byte	0x00, 0xf0, 0x05, 0x00


	//----- nvinfo : EIATTR_KPARAM_INFO
	.align		4
.L_207:
        /*0038*/ 	.byte	0x04, 0x17
        /*003a*/ 	.short	(.L_209 - .L_208)
.L_208:
        /*003c*/ 	.word	0x00000000
        /*0040*/ 	.short	0x0002
        /*0042*/ 	.short	0x0008
        /*0044*/ 	.byte	0x00, 0xf0, 0x11, 0x00


	//----- nvinfo : EIATTR_KPARAM_INFO
	.align		4
.L_209:
        /*0048*/ 	.byte	0x04, 0x17
        /*004a*/ 	.short	(.L_211 - .L_210)
.L_210:
        /*004c*/ 	.word	0x00000000
        /*0050*/ 	.short	0x0001
        /*0052*/ 	.short	0x0004
        /*0054*/ 	.byte	0x00, 0xf0, 0x11, 0x00


	//----- nvinfo : EIATTR_KPARAM_INFO
	.align		4
.L_211:
        /*0058*/ 	.byte	0x04, 0x17
        /*005a*/ 	.short	(.L_213 - .L_212)
.L_212:
        /*005c*/ 	.word	0x00000000
        /*0060*/ 	.short	0x0000
        /*0062*/ 	.short	0x0000
        /*0064*/ 	.byte	0x00, 0xf0, 0x11, 0x00


	//----- nvinfo : EIATTR_SPARSE_MMA_MASK
	.align		4
.L_213:
        /*0068*/ 	.byte	0x03, 0x50
        /*006a*/ 	.short	0x0000


	//----- nvinfo : EIATTR_MAXREG_COUNT
	.align		4
        /*006c*/ 	.byte	0x03, 0x1b
        /*006e*/ 	.short	0x0040


	//----- nvinfo : EIATTR_MERCURY_ISA_VERSION
	.align		4
        /*0070*/ 	.byte	0x03, 0x5f
        /*0072*/ 	.short	0x0101


	//----- nvinfo : EIATTR_VRC_CTA_INIT_COUNT
	.align		4
        /*0074*/ 	.byte	0x02, 0x4a
	.zero		1
	.zero		1


	//----- nvinfo : EIATTR_EXIT_INSTR_OFFSETS
	.align		4
        /*0078*/ 	.byte	0x04, 0x1c
        /*007a*/ 	.short	(.L_215 - .L_214)


	//   ....[0]....
.L_214:
        /*007c*/ 	.word	0x00000070


	//   ....[1]....
        /*0080*/ 	.word	0x000002c0


	//   ....[2]....
        /*0084*/ 	.word	0x00000380


	//   ....[3]....
        /*0088*/ 	.word	0x00001080


	//   ....[4]....
        /*008c*/ 	.word	0x00001180


	//   ....[5]....
        /*0090*/ 	.word	0x000014a0


	//   ....[6]....
        /*0094*/ 	.word	0x00002060


	//----- nvinfo : EIATTR_MAX_THREADS
	.align		4
.L_215:
        /*0098*/ 	.byte	0x04, 0x05
        /*009a*/ 	.short	(.L_217 - .L_216)
.L_216:
        /*009c*/ 	.word	0x00000400
        /*00a0*/ 	.word	0x00000001
        /*00a4*/ 	.word	0x00000001


	//----- nvinfo : EIATTR_CBANK_PARAM_SIZE
	.align		4
.L_217:
        /*00a8*/ 	.byte	0x03, 0x19
        /*00aa*/ 	.short	0x00a0


	//----- nvinfo : EIATTR_PARAM_CBANK
	.align		4
        /*00ac*/ 	.byte	0x04, 0x0a
        /*00ae*/ 	.short	(.L_219 - .L_218)
	.align		4
.L_218:
        /*00b0*/ 	.word	index@(.nv.constant0._ZN2at6native53_GLOBAL__N__83c2e5dd_20_UpSampleBicubic2d_cu_80ee57ca28upsample_bicubic2d_out_frameIN3c108BFloat16EfEEviT0_S5_bNS_27GenericPackedTensorAccessorIKT_Lm4ENS_16DefaultPtrTraitsElEENS6_IS7_Lm4ES9_lEE)
        /*00b4*/ 	.short	0x0380
        /*00b6*/ 	.short	0x00a0


	//----- nvinfo : EIATTR_SW_WAR
	.align		4
.L_219:
        /*00b8*/ 	.byte	0x04, 0x36
        /*00ba*/ 	.short	(.L_221 - .L_220)
.L_220:
        /*00bc*/ 	.word	0x00000008
.L_221:


//--------------------- .nv.info._ZN2at6native53_GLOBAL__N__83c2e5dd_20_UpSampleBicubic2d_cu_80ee57ca37upsample_bicubic2d_out_frame_parallelIN3c108BFloat16EfEEviT0_S5_bNS_27GenericPackedTensorAccessorIKT_Lm4ENS_16DefaultPtrTraitsElEENS6_IS7_Lm4ES9_lEE --------------------------
	.section	.nv.info._ZN2at6native53_GLOBAL__N__83c2e5dd_20_UpSampleBicubic2d_cu_80ee57ca37upsample_bicubic2d_out_frame_parallelIN3c108BFloat16EfEEviT0_S5_bNS_27GenericPackedTensorAccessorIKT_Lm4ENS_16DefaultPtrTraitsElEENS6_IS7_Lm4ES9_lEE,"",@"SHT_CUDA_INFO"
	.sectionflags	@""
	.align	4


	//----- nvinfo : EIATTR_CUDA_API_VERSION
	.align		4
        /*0000*/ 	.byte	0x04, 0x37
        /*0002*/ 	.short	(.L_223 - .L_222)
.L_222:
        /*0004*/ 	.word	0x00000082


	//----- nvinfo : EIATTR_KPARAM_INFO
	.align		4
.L_223:
        /*0008*/ 	.byte	0x04, 0x17
        /*000a*/ 	.short	(.L_225 - .L_224)
.L_224:
        /*000c*/ 	.word	0x00000000
        /*0010*/ 	.short	0x0005
        /*0012*/ 	.short	0x0058
        /*0014*/ 	.byte	0x00, 0xf0, 0x21, 0x01


	//----- nvinfo : EIATTR_KPARAM_INFO
	.align		4
.L_225:
        /*0018*/ 	.byte	0x04, 0x17
        /*001a*/ 	.short	(.L_227 - .L_226)
.L_226:
        /*001c*/ 	.word	0x00000000
        /*0020*/ 	.short	0x0004
        /*0022*/ 	.short	0x0010
        /*0024*/ 	.byte	0x00, 0xf0, 0x21, 0x01


	//----- nvinfo : EIATTR_KPARAM_INFO
	.align		4
.L_227:
        /*0028*/ 	.byte	0x04, 0x17
        /*002a*/ 	.short	(.L_229 - .L_228)
.L_228:
        /*002c*/ 	.word	0x00000000
        /*0030*/ 	.short	0x0003
        /*0032*/ 	.short	0x000c
        /*0034*/ 	.byte	0x00, 0xf0, 0x05, 0x00


	//----- nvinfo : EIATTR_KPARAM_INFO
	.align		4
.L_229:
        /*0038*/ 	.byte	0x04, 0x17
        /*003a*/ 	.short	(.L_231 - .L_230)
.L_230:
        /*003c*/ 	.word	0x00000000
        /*0040*/ 	.short	0x0002
        /*0042*/ 	.short	0x0008
        /*0044*/ 	.byte	0x00, 0xf0, 0x11, 0x00


	//----- nvinfo : EIATTR_KPARAM_INFO
	.align		4
.L_231:
        /*0048*/ 	.byte	0x04, 0x17
        /*004a*/ 	.short	(.L_233 - .L_232)
.L_232:
        /*004c*/ 	.word	0x00000000
        /*0050*/ 	.short	0x0001
        /*0052*/ 	.short	0x0004
        /*0054*/ 	.byte	0x00, 0xf0, 0x11, 0x00


	//----- nvinfo : EIATTR_KPARAM_INFO
	.align		4
.L_233:
        /*0058*/ 	.byte	0x04, 0x17
        /*005a*/ 	.short	(.L_235 - .L_234)
.L_234:
        /*005c*/ 	.word	0x00000000
        /*0060*/ 	.short	0x0000
        /*0062*/ 	.short	0x0000
        /*0064*/ 	.byte	0x00, 0xf0, 0x11, 0x00


	//----- nvinfo : EIATTR_SPARSE_MMA_MASK
	.align		4
.L_235:
        /*0068*/ 	.byte	0x03, 0x50
        /*006a*/ 	.short	0x0000


	//----- nvinfo : EIATTR_MAXREG_COUNT
	.align		4
        /*006c*/ 	.byte	0x03, 0x1b
        /*006e*/ 	.short	0x0040


	//----- nvinfo : EIATTR_MERCURY_ISA_VERSION
	.align		4
        /*0070*/ 	.byte	0x03, 0x5f
        /*0072*/ 	.short	0x0101


	//----- nvinfo : EIATTR_VRC_CTA_INIT_COUNT
	.align		4
        /*0074*/ 	.byte	0x02, 0x4a
	.zero		1
	.zero		1


	//----- nvinfo : EIATTR_EXIT_INSTR_OFFSETS
	.align		4
        /*0078*/ 	.byte	0x04, 0x1c
        /*007a*/ 	.short	(.L_237 - .L_236)


	//   ....[0]....
.L_236:
        /*007c*/ 	.word	0x00000070


	//   ....[1]....
        /*0080*/ 	.word	0x000002f0


	//   ....[2]....
        /*0084*/ 	.word	0x00000880


	//   ....[3]....
        /*0088*/ 	.word	0x000008f0


	//   ....[4]....
        /*008c*/ 	.word	0x00001a70


	//----- nvinfo : EIATTR_MAX_THREADS
	.align		4
.L_237:
        /*0090*/ 	.byte	0x04, 0x05
        /*0092*/ 	.short	(.L_239 - .L_238)
.L_238:
        /*0094*/ 	.word	0x00000400
        /*0098*/ 	.word	0x00000001
        /*009c*/ 	.word	0x00000001


	//----- nvinfo : EIATTR_CBANK_PARAM_SIZE
	.align		4
.L_239:
        /*00a0*/ 	.byte	0x03, 0x19
        /*00a2*/ 	.short	0x00a0


	//----- nvinfo : EIATTR_PARAM_CBANK
	.align		4
        /*00a4*/ 	.byte	0x04, 0x0a
        /*00a6*/ 	.short	(.L_241 - .L_240)
	.align		4
.L_240:
        /*00a8*/ 	.word	index@(.nv.constant0._ZN2at6native53_GLOBAL__N__83c2e5dd_20_UpSampleBicubic2d_cu_80ee57ca37upsample_bicubic2d_out_frame_parallelIN3c108BFloat16EfEEviT0_S5_bNS_27GenericPackedTensorAccessorIKT_Lm4ENS_16DefaultPtrTraitsElEENS6_IS7_Lm4ES9_lEE)
        /*00ac*/ 	.short	0x0380
        /*00ae*/ 	.short	0x00a0


	//----- nvinfo : EIATTR_SW_WAR
	.align		4
.L_241:
        /*00b0*/ 	.byte	0x04, 0x36
        /*00b2*/ 	.short	(.L_243 - .L_242)
.L_242:
        /*00b4*/ 	.word	0x00000008
.L_243:


//--------------------- .nv.info._ZN2at6native53_GLOBAL__N__83c2e5dd_20_UpSampleBicubic2d_cu_80ee57ca28upsample_bicubic2d_out_frameIN3c104HalfEfEEviT0_S5_bNS_27GenericPackedTensorAccessorIKT_Lm4ENS_16DefaultPtrTraitsElEENS6_IS7_Lm4ES9_lEE --------------------------
	.section	.nv.info._ZN2at6native53_GLOBAL__N__83c2e5dd_20_UpSampleBicubic2d_cu_80ee57ca28upsample_bicubic2d_out_frameIN3c104HalfEfEEviT0_S5_bNS_27GenericPackedTensorAccessorIKT_Lm4ENS_16DefaultPtrTraitsElEENS6_IS7_Lm4ES9_lEE,"",@"SHT_CUDA_INFO"
	.sectionflags	@""
	.align	4


	//----- nvinfo : EIATTR_CUDA_API_VERSION
	.align		4
        /*0000*/ 	.byte	0x04, 0x37
        /*0002*/ 	.short	(.L_245 - .L_244)
.L_244:
        /*0004*/ 	.word	0x00000082


	//----- nvinfo : EIATTR_KPARAM_INFO
	.align		4
.L_245:
        /*0008*/ 	.byte	0x04, 0x17
        /*000a*/ 	.short	(.L_247 - .L_246)
.L_246:
        /*000c*/ 	.word	0x00000000
        /*0010*/ 	.short	0x0005
        /*0012*/ 	.short	0x0058
        /*0014*/ 	.byte	0x00, 0xf0, 0x21, 0x01


	//----- nvinfo : EIATTR_KPARAM_INFO
	.align		4
.L_247:
        /*0018*/ 	.byte	0x04, 0x17
        /*001a*/ 	.short	(.L_249 - .L_248)
.L_248:
        /*001c*/ 	.word	0x00000000
        /*0020*/ 	.short	0x0004
        /*0022*/ 	.short	0x0010
        /*0024*/ 	.byte	0x00, 0xf0, 0x21, 0x01


	//----- nvinfo : EIATTR_KPARAM_INFO
	.align		4
.L_249:
        /*0028*/ 	.byte	0x04, 0x17
        /*002a*/ 	.short	(.L_251 - .L_250)
.L_250:
        /*002c*/ 	.word	0x00000000
        /*0030*/ 	.short	0x0003
        /*0032*/ 	.short	0x000c
        /*0034*/ 	.byte	0x00, 0xf0, 0x05, 0x00


	//----- nvinfo : EIATTR_KPARAM_INFO
	.align		4
.L_251:
        /*0038*/ 	.byte	0x04, 0x17
        /*003a*/ 	.short	(.L_253 - .L_252)
.L_252:
        /*003c*/ 	.word	0x00000000
        /*0040*/ 	.short	0x0002
        /*0042*/ 	.short	0x0008
        /*0044*/ 	.byte	0x00, 0xf0, 0x11, 0x00


	//----- nvinfo : EIATTR_KPARAM_INFO
	.align		4
.L_253:
        /*0048*/ 	.byte	0x04, 0x17
        /*004a*/ 	.short	(.L_255 - .L_254)
.L_254:
        /*004c*/ 	.word	0x00000000
        /*0050*/ 	.short	0x0001
        /*0052*/ 	.short	0x0004
        /*0054*/ 	.byte	0x00, 0xf0, 0x11, 0x00


	//----- nvinfo : EIATTR_KPARAM_INFO
	.align		4
.L_255:
        /*0058*/ 	.byte	0x04, 0x17
        /*005a*/ 	.short	(.L_257 - .L_256)
.L_256:
        /*005c*/ 	.word	0x00000000
        /*0060*/ 	.short	0x0000
        /*0062*/ 	.short	0x0000
        /*0064*/ 	.byte	0x00, 0xf0, 0x11, 0x00


	//----- nvinfo : EIATTR_SPARSE_MMA_MASK
	.align		4
.L_257:
        /*0068*/ 	.byte	0x03, 0x50
        /*006a*/ 	.short	0x0000


	//----- nvinfo : EIATTR_MAXREG_COUNT
	.align		4
        /*006c*/ 	.byte	0x03, 0x1b
        /*006e*/ 	.short	0x0040


	//----- nvinfo : EIATTR_MERCURY_ISA_VERSION
	.align		4
        /*0070*/ 	.byte	0x03, 0x5f
        /*0072*/ 	.short	0x0101


	//----- nvinfo : EIATTR_VRC_CTA_INIT_COUNT
	.align		4
        /*0074*/ 	.byte	0x02, 0x4a
	.zero		1
	.zero		1


	//----- nvinfo : EIATTR_EXIT_INSTR_OFFSETS
	.align		4
        /*0078*/ 	.byte	0x04, 0x1c
        /*007a*/ 	.short	(.L_259 - .L_258)


	//   ....[0]....
.L_258:
        /*007c*/ 	.word	0x00000070


	//   ....[1]....
        /*0080*/ 	.word	0x000002c0


	//   ....[2]....
        /*0084*/ 	.word	0x00000380


	//   ....[3]....
        /*0088*/ 	.word	0x00001080


	//   ....[4]....
        /*008c*/ 	.word	0x00001180


	//   ....[5]....
        /*0090*/ 	.word	0x000014a0


	//   ....[6]....
        /*0094*/ 	.word	0x00002060


	//----- nvinfo : EIATTR_MAX_THREADS
	.align		4
.L_259:
        /*0098*/ 	.byte	0x04, 0x05
        /*009a*/ 	.short	(.L_261 - .L_260)
.L_260:
        /*009c*/ 	.word	0x00000400
        /*00a0*/ 	.word	0x00000001
        /*00a4*/ 	.word	0x00000001


	//----- nvinfo : EIATTR_CBANK_PARAM_SIZE
	.align		4
.L_261:
        /*00a8*/ 	.byte	0x03, 0x19
        /*00aa*/ 	.short	0x00a0


	//----- nvinfo : EIATTR_PARAM_CBANK
	.align		4
        /*00ac*/ 	.byte	0x04, 0x0a
        /*00ae*/ 	.short	(.L_263 - .L_262)
	.align		4
.L_262:
        /*00b0*/ 	.word	index@(.nv.constant0._ZN2at6native53_GLOBAL__N__83c2e5dd_20_UpSampleBicubic2d_cu_80ee57ca28upsample_bicubic2d_out_frameIN3c104HalfEfEEviT0_S5_bNS_27GenericPackedTensorAccessorIKT_Lm4ENS_16DefaultPtrTraitsElEENS6_IS7_Lm4ES9_lEE)
        /*00b4*/ 	.short	0x0380
        /*00b6*/ 	.short	0x00a0


	//----- nvinfo : EIATTR_SW_WAR
	.align		4
.L_263:
        /*00b8*/ 	.byte	0x04, 0x36
        /*00ba*/ 	.short	(.L_265 - .L_264)
.L_264:
        /*00bc*/ 	.word	0x00000008
.L_265:


//--------------------- .nv.info._ZN2at6native53_GLOBAL__N__83c2e5dd_20_UpSampleBicubic2d_cu_80ee57ca37upsample_bicubic2d_out_frame_parallelIN3c104HalfEfEEviT0_S5_bNS_27GenericPackedTensorAccessorIKT_Lm4ENS_16DefaultPtrTraitsElEENS6_IS7_Lm4ES9_lEE --------------------------
	.section	.nv.info._ZN2at6native53_GLOBAL__N__83c2e5dd_20_UpSampleBicubic2d_cu_80ee57ca37upsample_bicubic2d_out_frame_parallelIN3c104HalfEfEEviT0_S5_bNS_27GenericPackedTensorAccessorIKT_Lm4ENS_16DefaultPtrTraitsElEENS6_IS7_Lm4ES9_lEE,"",@"SHT_CUDA_INFO"
	.sectionflags	@""
	.align	4


	//----- nvinfo : EIATTR_CUDA_API_VERSION
	.align		4
        /*0000*/ 	.byte	0x04, 0x37
        /*0002*/ 	.short	(.L_267 - .L_266)
.L_266:
        /*0004*/ 	.word	0x00000082


	//----- nvinfo : EIATTR_KPARAM_INFO
	.align		4
.L_267:
        /*0008*/ 	.byte	0x04, 0x17
        /*000a*/ 	.short	(.L_269 - .L_268)
.L_268:
        /*000c*/ 	.word	0x00000000
        /*0010*/ 	.short	0x0005
        /*0012*/ 	.short	0x0058
        /*0014*/ 	.byte	0x00, 0xf0, 0x21, 0x01


	//----- nvinfo : EIATTR_KPARAM_INFO
	.align		4
.L_269:
        /*0018*/ 	.byte	0x04, 0x17
        /*001a*/ 	.short	(.L_271 - .L_270)
.L_270:
        /*001c*/ 	.word	0x00000000
        /*0020*/ 	.short	0x0004
        /*0022*/ 	.short	0x0010
        /*0024*/ 	.byte	0x00, 0xf0, 0x21, 0x01


	//----- nvinfo : EIATTR_KPARAM_INFO
	.align		4
.L_271:
        /*0028*/ 	.byte	0x04, 0x17
        /*002a*/ 	.short	(.L_273 - .L_272)
.L_272:
        /*002c*/ 	.word	0x00000000
        /*0030*/ 	.short	0x0003
        /*0032*/ 	.short	0x000c
        /*0034*/ 	.byte	0x00, 0xf0, 0x05, 0x00


	//----- nvinfo : EIATTR_KPARAM_INFO
	.align		4
.L_273:
        /*0038*/ 	.byte	0x04, 0x17
        /*003a*/ 	.short	(.L_275 - .L_274)
.L_274:
        /*003c*/ 	.word	0x00000000
        /*0040*/ 	.short	0x0002
        /*0042*/ 	.short	0x0008
        /*0044*/ 	.byte	0x00, 0xf0, 0x11, 0x00


	//----- nvinfo : EIATTR_KPARAM_INFO
	.align		4
.L_275:
        /*0048*/ 	.byte	0x04, 0x17
        /*004a*/ 	.short	(.L_277 - .L_276)
.L_276:
        /*004c*/ 	.word	0x00000000
        /*0050*/ 	.short	0x0001
        /*0052*/ 	.short	0x0004
        /*0054*/ 	.byte	0x00, 0xf0, 0x11, 0x00


	//----- nvinfo : EIATTR_KPARAM_INFO
	.align		4
.L_277:
        /*0058*/ 	.byte	0x04, 0x17
        /*005a*/ 	.short	(.L_279 - .L_278)
.L_278:
        /*005c*/ 	.word	0x00000000
        /*0060*/ 	.short	0x0000
        /*0062*/ 	.short	0x0000
        /*0064*/ 	.byte	0x00, 0xf0, 0x11, 0x00


	//----- nvinfo : EIATTR_SPARSE_MMA_MASK
	.align		4
.L_279:
        /*0068*/ 	.byte	0x03, 0x50
        /*006a*/ 	.short	0x0000


	//----- nvinfo : EIATTR_MAXREG_COUNT
	.align		4
        /*006c*/ 	.byte	0x03, 0x1b
        /*006e*/ 	.short	0x0040


	//----- nvinfo : EIATTR_MERCURY_ISA_VERSION
	.align		4
        /*0070*/ 	.byte	0x03, 0x5f
        /*0072*/ 	.short	0x0101


	//----- nvinfo : EIATTR_VRC_CTA_INIT_COUNT
	.align		4
        /*0074*/ 	.byte	0x02, 0x4a
	.zero		1
	.zero		1


	//----- nvinfo : EIATTR_EXIT_INSTR_OFFSETS
	.align		4
        /*0078*/ 	.byte	0x04, 0x1c
        /*007a*/ 	.short	(.L_281 - .L_280)


	//   ....[0]....
.L_280:
        /*007c*/ 	.word	0x00000070


	//   ....[1]....
        /*0080*/ 	.word	0x000002f0


	//   ....[2]....
        /*0084*/ 	.word	0x00000880


	//   ....[3]....
        /*0088*/ 	.word	0x000008f0


	//   ....[4]....
        /*008c*/ 	.word	0x00001a70


	//----- nvinfo : EIATTR_MAX_THREADS
	.align		4
.L_281:
        /*0090*/ 	.byte	0x04, 0x05
        /*0092*/ 	.short	(.L_283 - .L_282)
.L_282:
        /*0094*/ 	.word	0x00000400
        /*0098*/ 	.word	0x00000001
        /*009c*/ 	.word	0x00000001


	//----- nvinfo : EIATTR_CBANK_PARAM_SIZE
	.align		4
.L_283:
        /*00a0*/ 	.byte	0x03, 0x19
        /*00a2*/ 	.short	0x00a0


	//----- nvinfo : EIATTR_PARAM_CBANK
	.align		4
        /*00a4*/ 	.byte	0x04, 0x0a
        /*00a6*/ 	.short	(.L_285 - .L_284)
	.align		4
.L_284:
        /*00a8*/ 	.word	index@(.nv.constant0._ZN2at6native53_GLOBAL__N__83c2e5dd_20_UpSampleBicubic2d_cu_80ee57ca37upsample_bicubic2d_out_frame_parallelIN3c104HalfEfEEviT0_S5_bNS_27GenericPackedTensorAccessorIKT_Lm4ENS_16DefaultPtrTraitsElEENS6_IS7_Lm4ES9_lEE)
        /*00ac*/ 	.short	0x0380
        /*00ae*/ 	.short	0x00a0


	//----- nvinfo : EIATTR_SW_WAR
	.align		4
.L_285:
        /*00b0*/ 	.byte	0x04, 0x36
        /*00b2*/ 	.short	(.L_287 - .L_286)
.L_286:
        /*00b4*/ 	.word	0x00000008
.L_287:


//--------------------- .nv.info._ZN2at6native53_GLOBAL__N__83c2e5dd_20_UpSampleBicubic2d_cu_80ee57ca28upsample_bicubic2d_out_frameIffEEviT0_S3_bNS_27GenericPackedTensorAccessorIKT_Lm4ENS_16DefaultPtrTraitsElEENS4_IS5_Lm4ES7_lEE --------------------------
	.section	.nv.info._ZN2at6native53_GLOBAL__N__83c2e5dd_20_UpSampleBicubic2d_cu_80ee57ca28upsample_bicubic2d_out_frameIffEEviT0_S3_bNS_27GenericPackedTensorAccessorIKT_Lm4ENS_16DefaultPtrTraitsElEENS4_IS5_Lm4ES7_lEE,"",@"SHT_CUDA_INFO"
	.sectionflags	@""
	.align	4


	//----- nvinfo : EIATTR_CUDA_API_VERSION
	.align		4
        /*0000*/ 	.byte	0x04, 0x37
        /*0002*/ 	.short	(.L_289 - .L_288)
.L_288:
        /*0004*/ 	.word	0x00000082


	//----- nvinfo : EIATTR_KPARAM_INFO
	.align		4
.L_289:
        /*0008*/ 	.byte	0x04, 0x17
        /*000a*/ 	.short	(.L_291 - .L_290)
.L_290:
        /*000c*/ 	.word	0x00000000
        /*0010*/ 	.short	0x0005
        /*0012*/ 	.short	0x0058
        /*0014*/ 	.byte	0x00, 0xf0, 0x21, 0x01


	//----- nvinfo : EIATTR_KPARAM_INFO
	.align		4
.L_291:
        /*0018*/ 	.byte	0x04, 0x17
        /*001a*/ 	.short	(.L_293 - .L_292)
.L_292:
        /*001c*/ 	.word	0x00000000
        /*0020*/ 	.short	0x0004
        /*0022*/ 	.short	0x0010
        /*0024*/ 	.byte	0x00, 0xf0, 0x21, 0x01


	//----- nvinfo : EIATTR_KPARAM_INFO
	.align		4
.L_293:
        /*0028*/ 	.byte	0x04, 0x17
        /*002a*/ 	.short	(.L_295 - .L_294)
.L_294:
        /*002c*/ 	.word	0x00000000
        /*0030*/ 	.short	0x0003
        /*0032*/ 	.short	0x000c
        /*0034*/ 	.byte	0x00, 0xf0, 0x05, 0x00


	//----- nvinfo : EIATTR_KPARAM_INFO
	.align		4
.L_295:
        /*0038*/ 	.byte	0x04, 0x17
        /*003a*/ 	.short	(.L_297 - .L_296)
.L_296:
        /*003c*/ 	.word	0x00000000
        /*0040*/ 	.short	0x0002
        /*0042*/ 	.short	0x0008
        /*0044*/ 	.byte	0x00, 0xf0, 0x11, 0x00


	//----- nvinfo : EIATTR_KPARAM_INFO
	.align		4
.L_297:
        /*0048*/ 	.byte	0x04, 0x17
        /*004a*/ 	.short	(.L_299 - .L_298)
.L_298:
        /*004c*/ 	.word	0x00000000
        /*0050*/ 	.short	0x0001
        /*0052*/ 	.short	0x0004
        /*0054*/ 	.byte	0x00, 0xf0, 0x11, 0x00


	//----- nvinfo : EIATTR_KPARAM_INFO
	.align		4
.L_299:
        /*0058*/ 	.byte	0x04, 0x17
        /*005a*/ 	.short	(.L_301 - .L_300)
.L_300:
        /*005c*/ 	.word	0x00000000
        /*0060*/ 	.short	0x0000
        /*0062*/ 	.short	0x0000
        /*0064*/ 	.byte	0x00, 0xf0, 0x11, 0x00


	//----- nvinfo : EIATTR_SPARSE_MMA_MASK
	.align		4
.L_301:
        /*0068*/ 	.byte	0x03, 0x50
        /*006a*/ 	.short	0x0000


	//----- nvinfo : EIATTR_MAXREG_COUNT
	.align		4
        /*006c*/ 	.byte	0x03, 0x1b
        /*006e*/ 	.short	0x0040


	//----- nvinfo : EIATTR_MERCURY_ISA_VERSION
	.align		4
        /*0070*/ 	.byte	0x03, 0x5f
        /*0072*/ 	.short	0x0101


	//----- nvinfo : EIATTR_VRC_CTA_INIT_COUNT
	.align		4
        /*0074*/ 	.byte	0x02, 0x4a
	.zero		1
	.zero		1


	//----- nvinfo : EIATTR_EXIT_INSTR_OFFSETS
	.align		4
        /*0078*/ 	.byte	0x04, 0x1c
        /*007a*/ 	.short	(.L_303 - .L_302)


	//   ....[0]....
.L_302:
        /*007c*/ 	.word	0x00000070


	//   ....[1]....
        /*0080*/ 	.word	0x000002c0


	//   ....[2]....
        /*0084*/ 	.word	0x00000380


	//   ....[3]....
        /*0088*/ 	.word	0x00001080


	//   ....[4]....
        /*008c*/ 	.word	0x00001180


	//   ....[5]....
        /*0090*/ 	.word	0x000014a0


	//   ....[6]....
        /*0094*/ 	.word	0x00001f30


	//----- nvinfo : EIATTR_MAX_THREADS
	.align		4
.L_303:
        /*0098*/ 	.byte	0x04, 0x05
        /*009a*/ 	.short	(.L_305 - .L_304)
.L_304:
        /*009c*/ 	.word	0x00000400
        /*00a0*/ 	.word	0x00000001
        /*00a4*/ 	.word	0x00000001


	//----- nvinfo : EIATTR_CBANK_PARAM_SIZE
	.align		4
.L_305:
        /*00a8*/ 	.byte	0x03, 0x19
        /*00aa*/ 	.short	0x00a0


	//----- nvinfo : EIATTR_PARAM_CBANK
	.align		4
        /*00ac*/ 	.byte	0x04, 0x0a
        /*00ae*/ 	.short	(.L_307 - .L_306)
	.align		4
.L_306:
        /*00b0*/ 	.word	index@(.nv.constant0._ZN2at6native53_GLOBAL__N__83c2e5dd_20_UpSampleBicubic2d_cu_80ee57ca28upsample_bicubic2d_out_frameIffEEviT0_S3_bNS_27GenericPackedTensorAccessorIKT_Lm4ENS_16DefaultPtrTraitsElEENS4_IS5_Lm4ES7_lEE)
        /*00b4*/ 	.short	0x0380
        /*00b6*/ 	.short	0x00a0


	//----- nvinfo : EIATTR_SW_WAR
	.align		4
.L_307:
        /*00b8*/ 	.byte	0x04, 0x36
        /*00ba*/ 	.short	(.L_309 - .L_308)
.L_308:
        /*00bc*/ 	.word	0x00000008
.L_309:


//--------------------- .nv.info._ZN2at6native53_GLOBAL__N__83c2e5dd_20_UpSampleBicubic2d_cu_80ee57ca37upsample_bicubic2d_out_frame_parallelIffEEviT0_S3_bNS_27GenericPackedTensorAccessorIKT_Lm4ENS_16DefaultPtrTraitsElEENS4_IS5_Lm4ES7_lEE --------------------------
	.section	.nv.info._ZN2at6native53_GLOBAL__N__83c2e5dd_20_UpSampleBicubic2d_cu_80ee57ca37upsample_bicubic2d_out_frame_parallelIffEEviT0_S3_bNS_27GenericPackedTensorAccessorIKT_Lm4ENS_16DefaultPtrTraitsElEENS4_IS5_Lm4ES7_lEE,"",@"SHT_CUDA_INFO"
	.sectionflags	@""
	.align	4


	//----- nvinfo : EIATTR_CUDA_API_VERSION
	.align		4
        /*0000*/ 	.byte	0x04, 0x37
        /*0002*/ 	.short	(.L_311 - .L_310)
.L_310:
        /*0004*/ 	.word	0x00000082


	//----- nvinfo : EIATTR_KPARAM_INFO
	.align		4
.L_311:
        /*0008*/ 	.byte	0x04, 0x17
        /*000a*/ 	.short	(.L_313 - .L_312)
.L_312:
        /*000c*/ 	.word	0x00000000
        /*0010*/ 	.short	0x0005
        /*0012*/ 	.short	0x0058
        /*0014*/ 	.byte	0x00, 0xf0, 0x21, 0x01


	//----- nvinfo : EIATTR_KPARAM_INFO
	.align		4
.L_313:
        /*0018*/ 	.byte	0x04, 0x17
        /*001a*/ 	.short	(.L_315 - .L_314)
.L_314:
        /*001c*/ 	.word	0x00000000
        /*0020*/ 	.short	0x0004
        /*0022*/ 	.short	0x0010
        /*0024*/ 	.byte	0x00, 0xf0, 0x21, 0x01


	//----- nvinfo : EIATTR_KPARAM_INFO
	.align		4
.L_315:
        /*0028*/ 	.byte	0x04, 0x17
        /*002a*/ 	.short	(.L_317 - .L_316)
.L_316:
        /*002c*/ 	.word	0x00000000
        /*0030*/ 	.short	0x0003
        /*0032*/ 	.short	0x000c
        /*0034*/ 	.byte	0x00, 0xf0, 0x05, 0x00


	//----- nvinfo : EIATTR_KPARAM_INFO
	.align		4
.L_317:
        /*0038*/ 	.byte	0x04, 0x17
        /*003a*/ 	.short	(.L_319 - .L_318)
.L_318:
        /*003c*/ 	.word	0x00000000
        /*0040*/ 	.short	0x0002
        /*0042*/ 	.short	0x0008
        /*0044*/ 	.byte	0x00, 0xf0, 0x11, 0x00


	//----- nvinfo : EIATTR_KPARAM_INFO
	.align		4
.L_319:
        /*0048*/ 	.byte	0x04, 0x17
        /*004a*/ 	.short	(.L_321 - .L_320)
.L_320:
        /*004c*/ 	.word	0x00000000
        /*0050*/ 	.short	0x0001
        /*0052*/ 	.short	0x0004
        /*0054*/ 	.byte	0x00, 0xf0, 0x11, 0x00


	//----- nvinfo : EIATTR_KPARAM_INFO
	.align		4
.L_321:
        /*0058*/ 	.byte	0x04, 0x17
        /*005a*/ 	.short	(.L_323 - .L_322)
.L_322:
        /*005c*/ 	.word	0x00000000
        /*0060*/ 	.short	0x0000
        /*0062*/ 	.short	0x0000
        /*0064*/ 	.byte	0x00, 0xf0, 0x11, 0x00


	//----- nvinfo : EIATTR_SPARSE_MMA_MASK
	.align		4
.L_323:
        /*0068*/ 	.byte	0x03, 0x50
        /*006a*/ 	.short	0x0000


	//----- nvinfo : EIATTR_MAXREG_COUNT
	.align		4
        /*006c*/ 	.byte	0x03, 0x1b
        /*006e*/ 	.short	0x0040


	//----- nvinfo : EIATTR_MERCURY_ISA_VERSION
	.align		4
        /*0070*/ 	.byte	0x03, 0x5f
        /*0072*/ 	.short	0x0101


	//----- nvinfo : EIATTR_VRC_CTA_INIT_COUNT
	.align		4
        /*0074*/ 	.byte	0x02, 0x4a
	.zero		1
	.zero		1


	//----- nvinfo : EIATTR_EXIT_INSTR_OFFSETS
	.align		4
        /*0078*/ 	.byte	0x04, 0x1c
        /*007a*/ 	.short	(.L_325 - .L_324)


	//   ....[0]....
.L_324:
        /*007c*/ 	.word	0x00000070


	//   ....[1]....
        /*0080*/ 	.word	0x000002f0


	//   ....[2]....
        /*0084*/ 	.word	0x00000880


	//   ....[3]....
        /*0088*/ 	.word	0x000008f0


	//   ....[4]....
        /*008c*/ 	.word	0x00001960


	//----- nvinfo : EIATTR_MAX_THREADS
	.align		4
.L_325:
        /*0090*/ 	.byte	0x04, 0x05
        /*0092*/ 	.short	(.L_327 - .L_326)
.L_326:
        /*0094*/ 	.word	0x00000400
        /*0098*/ 	.word	0x00000001
        /*009c*/ 	.word	0x00000001


	//----- nvinfo : EIATTR_CBANK_PARAM_SIZE
	.align		4
.L_327:
        /*00a0*/ 	.byte	0x03, 0x19
        /*00a2*/ 	.short	0x00a0


	//----- nvinfo : EIATTR_PARAM_CBANK
	.align		4
        /*00a4*/ 	.byte	0x04, 0x0a
        /*00a6*/ 	.short	(.L_329 - .L_328)
	.align		4
.L_328:
        /*00a8*/ 	.word	index@(.nv.constant0._ZN2at6native53_GLOBAL__N__83c2e5dd_20_UpSampleBicubic2d_cu_80ee57ca37upsample_bicubic2d_out_frame_parallelIffEEviT0_S3_bNS_27GenericPackedTensorAccessorIKT_Lm4ENS_16DefaultPtrTraitsElEENS4_IS5_Lm4ES7_lEE)
        /*00ac*/ 	.short	0x0380
        /*00ae*/ 	.short	0x00a0


	//----- nvinfo : EIATTR_SW_WAR
	.align		4
.L_329:
        /*00b0*/ 	.byte	0x04, 0x36
        /*00b2*/ 	.short	(.L_331 - .L_330)
.L_330:
        /*00b4*/ 	.word	0x00000008
.L_331:


//--------------------- .nv.info._ZN2at6native53_GLOBAL__N__83c2e5dd_20_UpSampleBicubic2d_cu_80ee57ca28upsample_bicubic2d_out_frameIddEEviT0_S3_bNS_27GenericPackedTensorAccessorIKT_Lm4ENS_16DefaultPtrTraitsElEENS4_IS5_Lm4ES7_lEE --------------------------
	.section	.nv.info._ZN2at6native53_GLOBAL__N__83c2e5dd_20_UpSampleBicubic2d_cu_80ee57ca28upsample_bicubic2d_out_frameIddEEviT0_S3_bNS_27GenericPackedTensorAccessorIKT_Lm4ENS_16DefaultPtrTraitsElEENS4_IS5_Lm4ES7_lEE,"",@"SHT_CUDA_INFO"
	.sectionflags	@""
	.align	4


	//----- nvinfo : EIATTR_CUDA_API_VERSION
	.align		4
        /*0000*/ 	.byte	0x04, 0x37
        /*0002*/ 	.short	(.L_333 - .L_332)
.L_332:
        /*0004*/ 	.word	0x00000082


	//----- nvinfo : EIATTR_KPARAM_INFO
	.align		4
.L_333:
        /*0008*/ 	.byte	0x04, 0x17
        /*000a*/ 	.short	(.L_335 - .L_334)
.L_334:
        /*000c*/ 	.word	0x00000000
        /*0010*/ 	.short	0x0005
        /*0012*/ 	.short	0x0068
        /*0014*/ 	.byte	0x00, 0xf0, 0x21, 0x01


	//----- nvinfo : EIATTR_KPARAM_INFO
	.align		4
.L_335:
        /*0018*/ 	.byte	0x04, 0x17
        /*001a*/ 	.short	(.L_337 - .L_336)
.L_336:
        /*001c*/ 	.word	0x00000000
        /*0020*/ 	.short	0x0004
        /*0022*/ 	.short	0x0020
        /*0024*/ 	.byte	0x00, 0xf0, 0x21, 0x01


	//----- nvinfo : EIATTR_KPARAM_INFO
	.align		4
.L_337:
        /*0028*/ 	.byte	0x04, 0x17
        /*002a*/ 	.short	(.L_339 - .L_338)
.L_338:
        /*002c*/ 	.word	0x00000000
        /*0030*/ 	.short	0x0003
        /*0032*/ 	.short	0x0018
        /*0034*/ 	.byte	0x00, 0xf0, 0x05, 0x00


	//----- nvinfo : EIATTR_KPARAM_INFO
	.align		4
.L_339:
        /*0038*/ 	.byte	0x04, 0x17
        /*003a*/ 	.short	(.L_341 - .L_340)
.L_340:
        /*003c*/ 	.word	0x00000000
        /*0040*/ 	.short	0x0002
        /*0042*/ 	.short	0x0010
        /*0044*/ 	.byte	0x00, 0xf0, 0x21, 0x00


	//----- nvinfo : EIATTR_KPARAM_INFO
	.align		4
.L_341:
        /*0048*/ 	.byte	0x04, 0x17
        /*004a*/ 	.short	(.L_343 - .L_342)
.L_342:
        /*004c*/ 	.word	0x00000000
        /*0050*/ 	.short	0x0001
        /*0052*/ 	.short	0x0008
        /*0054*/ 	.byte	0x00, 0xf0, 0x21, 0x00


	//----- nvinfo : EIATTR_KPARAM_INFO
	.align		4
.L_343:
        /*0058*/ 	.byte	0x04, 0x17
        /*005a*/ 	.short	(.L_345 - .L_344)
.L_344:
        /*005c*/ 	.word	0x00000000
        /*0060*/ 	.short	0x0000
        /*0062*/ 	.short	0x0000
        /*0064*/ 	.byte	0x00, 0xf0, 0x11, 0x00


	//----- nvinfo : EIATTR_SPARSE_MMA_MASK
	.align		4
.L_345:
        /*0068*/ 	.byte	0x03, 0x50
        /*006a*/ 	.short	0x0000


	//----- nvinfo : EIATTR_MAXREG_COUNT
	.align		4
        /*006c*/ 	.byte	0x03, 0x1b
        /*006e*/ 	.short	0x0040


	//----- nvinfo : EIATTR_ANNOTATIONS
	.align		4
        /*0070*/ 	.byte	0x04, 0x55
        /*0072*/ 	.short	(.L_347 - .L_346)


	//   ....[0]....
.L_346:
        /*0074*/ 	.word	0x00000001
        /*0078*/ 	.byte	0xf0, 0x15, 0x00, 0x00, 0x01, 0x00, 0x00, 0x00, 0x60, 0x16, 0x00, 0x00, 0x01, 0x00, 0x00, 0x00
        /*0088*/ 	.byte	0x70, 0x16, 0x00, 0x00, 0x01, 0x00, 0x00, 0x00, 0x80, 0x16, 0x00, 0x00, 0x01, 0x00, 0x00, 0x00
        /*0098*/ 	.byte	0x90, 0x16, 0x00, 0x00, 0x01, 0x00, 0x00, 0x00, 0xa0, 0x16, 0x00, 0x00, 0x01, 0x00, 0x00, 0x00
        /*00a8*/ 	.byte	0xc0, 0x16, 0x00, 0x00, 0x01, 0x00, 0x00, 0x00, 0xd0, 0x16, 0x00, 0x00, 0x01, 0x00, 0x00, 0x00
        /*00b8*/ 	.byte	0x00, 0x17, 0x00, 0x00, 0x01, 0x00, 0x00, 0x00, 0x20, 0x17, 0x00, 0x00, 0x01, 0x00, 0x00, 0x00
        /*00c8*/ 	.byte	0x50, 0x17, 0x00, 0x00, 0x01, 0x00, 0x00, 0x00, 0x70, 0x17, 0x00, 0x00, 0x01, 0x00, 0x00, 0x00
        /*00d8*/ 	.byte	0x90, 0x17, 0x00, 0x00, 0x01, 0x00, 0x00, 0x00, 0xa0, 0x17, 0x00, 0x00, 0x01, 0x00, 0x00, 0x00
        /*00e8*/ 	.byte	0x30, 0x18, 0x00, 0x00, 0x01, 0x00, 0x00, 0x00, 0x00, 0x19, 0x00, 0x00


	//----- nvinfo : EIATTR_MERCURY_ISA_VERSION
	.align		4
.L_347:
        /*00f4*/ 	.byte	0x03, 0x5f
        /*00f6*/ 	.short	0x0101


	//----- nvinfo : EIATTR_VRC_CTA_INIT_COUNT
	.align		4
        /*00f8*/ 	.byte	0x02, 0x4a
	.zero		1
	.zero		1


	//----- nvinfo : EIATTR_EXIT_INSTR_OFFSETS
	.align		4
        /*00fc*/ 	.byte	0x04, 0x1c
        /*00fe*/ 	.short	(.L_349 - .L_348)


	//   ....[0]....
.L_348:
        /*0100*/ 	.word	0x00000080


	//   ....[1]....
        /*0104*/ 	.word	0x000002c0


	//   ....[2]....
        /*0108*/ 	.word	0x00000380


	//   ....[3]....
        /*010c*/ 	.word	0x00001080


	//   ....[4]....
        /*0110*/ 	.word	0x00001200


	//   ....[5]....
        /*0114*/ 	.word	0x000014d0


	//   ....[6]....
        /*0118*/ 	.word	0x00002170


	//----- nvinfo : EIATTR_MAX_THREADS
	.align		4
.L_349:
        /*011c*/ 	.byte	0x04, 0x05
        /*011e*/ 	.short	(.L_351 - .L_350)
.L_350:
        /*0120*/ 	.word	0x00000400
        /*0124*/ 	.word	0x00000001
        /*0128*/ 	.word	0x00000001


	//----- nvinfo : EIATTR_CBANK_PARAM_SIZE
	.align		4
.L_351:
        /*012c*/ 	.byte	0x03, 0x19
        /*012e*/ 	.short	0x00b0


	//----- nvinfo : EIATTR_PARAM_CBANK
	.align		4
        /*0130*/ 	.byte	0x04, 0x0a
        /*0132*/ 	.short	(.L_353 - .L_352)
	.align		4
.L_352:
        /*0134*/ 	.word	index@(.nv.constant0._ZN2at6native53_GLOBAL__N__83c2e5dd_20_UpSampleBicubic2d_cu_80ee57ca28upsample_bicubic2d_out_frameIddEEviT0_S3_bNS_27GenericPackedTensorAccessorIKT_Lm4ENS_16DefaultPtrTraitsElEENS4_IS5_Lm4ES7_lEE)
        /*0138*/ 	.short	0x0380
        /*013a*/ 	.short	0x00b0


	//----- nvinfo : EIATTR_SW_WAR
	.align		4
.L_353:
        /*013c*/ 	.byte	0x04, 0x36
        /*013e*/ 	.short	(.L_355 - .L_354)
.L_354:
        /*0140*/ 	.word	0x00000008
.L_355:


//--------------------- .nv.info._ZN2at6native53_GLOBAL__N__83c2e5dd_20_UpSampleBicubic2d_cu_80ee57ca37upsample_bicubic2d_out_frame_parallelIddEEviT0_S3_bNS_27GenericPackedTensorAccessorIKT_Lm4ENS_16DefaultPtrTraitsElEENS4_IS5_Lm4ES7_lEE --------------------------
	.section	.nv.info._ZN2at6native53_GLOBAL__N__83c2e5dd_20_UpSampleBicubic2d_cu_80ee57ca37upsample_bicubic2d_out_frame_parallelIddEEviT0_S3_bNS_27GenericPackedTensorAccessorIKT_Lm4ENS_16DefaultPtrTraitsElEENS4_IS5_Lm4ES7_lEE,"",@"SHT_CUDA_INFO"
	.sectionflags	@""
	.align	4


	//----- nvinfo : EIATTR_CUDA_API_VERSION
	.align		4
        /*0000*/ 	.byte	0x04, 0x37
        /*0002*/ 	.short	(.L_357 - .L_356)
.L_356:
        /*0004*/ 	.word	0x00000082


	//----- nvinfo : EIATTR_KPARAM_INFO
	.align		4
.L_357:
        /*0008*/ 	.byte	0x04, 0x17
        /*000a*/ 	.short	(.L_359 - .L_358)
.L_358:
        /*000c*/ 	.word	0x00000000
        /*0010*/ 	.short	0x0005
        /*0012*/ 	.short	0x0068
        /*0014*/ 	.byte	0x00, 0xf0, 0x21, 0x01


	//----- nvinfo : EIATTR_KPARAM_INFO
	.align		4
.L_359:
        /*0018*/ 	.byte	0x04, 0x17
        /*001a*/ 	.short	(.L_361 - .L_360)
.L_360:
        /*001c*/ 	.word	0x00000000
        /*0020*/ 	.short	0x0004
        /*0022*/ 	.short	0x0020
        /*0024*/ 	.byte	0x00, 0xf0, 0x21, 0x01


	//----- nvinfo : EIATTR_KPARAM_INFO
	.align		4
.L_361:
        /*0028*/ 	.byte	0x04, 0x17
        /*002a*/ 	.short	(.L_363 - .L_362)
.L_362:
        /*002c*/ 	.word	0x00000000
        /*0030*/ 	.short	0x0003
        /*0032*/ 	.short	0x0018
        /*0034*/ 	.byte	0x00, 0xf0, 0x05, 0x00


	//----- nvinfo : EIATTR_KPARAM_INFO
	.align		4
.L_363:
        /*0038*/ 	.byte	0x04, 0x17
        /*003a*/ 	.short	(.L_365 - .L_364)
.L_364:
        /*003c*/ 	.word	0x00000000
        /*0040*/ 	.short	0x0002
        /*0042*/ 	.short	0x0010
        /*0044*/ 	.byte	0x00, 0xf0, 0x21, 0x00


	//----- nvinfo : EIATTR_KPARAM_INFO
	.align		4
.L_365:
        /*0048*/ 	.byte	0x04, 0x17
        /*004a*/ 	.short	(.L_367 - .L_366)
.L_366:
        /*004c*/ 	.word	0x00000000
        /*0050*/ 	.short	0x0001
        /*0052*/ 	.short	0x0008
        /*0054*/ 	.byte	0x00, 0xf0, 0x21, 0x00


	//----- nvinfo : EIATTR_KPARAM_INFO
	.align		4
.L_367:
        /*0058*/ 	.byte	0x04, 0x17
        /*005a*/ 	.short	(.L_369 - .L_368)
.L_368:
        /*005c*/ 	.word	0x00000000
        /*0060*/ 	.short	0x0000
        /*0062*/ 	.short	0x0000
        /*0064*/ 	.byte	0x00, 0xf0, 0x11, 0x00


	//----- nvinfo : EIATTR_SPARSE_MMA_MASK
	.align		4
.L_369:
        /*0068*/ 	.byte	0x03, 0x50
        /*006a*/ 	.short	0x0000


	//----- nvinfo : EIATTR_MAXREG_COUNT
	.align		4
        /*006c*/ 	.byte	0x03, 0x1b
        /*006e*/ 	.short	0x0040


	//----- nvinfo : EIATTR_MERCURY_ISA_VERSION
	.align		4
        /*0070*/ 	.byte	0x03, 0x5f
        /*0072*/ 	.short	0x0101


	//----- nvinfo : EIATTR_VRC_CTA_INIT_COUNT
	.align		4
        /*0074*/ 	.byte	0x02, 0x4a
	.zero		1
	.zero		1


	//----- nvinfo : EIATTR_EXIT_INSTR_OFFSETS
	.align		4
        /*0078*/ 	.byte	0x04, 0x1c
        /*007a*/ 	.short	(.L_371 - .L_370)


	//   ....[0]....
.L_370:
        /*007c*/ 	.word	0x00000070


	//   ....[1]....
        /*0080*/ 	.word	0x000002e0


	//   ....[2]....
        /*0084*/ 	.word	0x00000880


	//   ....[3]....
        /*0088*/ 	.word	0x00000a20


	//   ....[4]....
        /*008c*/ 	.word	0x00001970


	//----- nvinfo : EIATTR_MAX_THREADS
	.align		4
.L_371:
        /*0090*/ 	.byte	0x04, 0x05
        /*0092*/ 	.short	(.L_373 - .L_372)
.L_372:
        /*0094*/ 	.word	0x00000400
        /*0098*/ 	.word	0x00000001
        /*009c*/ 	.word	0x00000001


	//----- nvinfo : EIATTR_CBANK_PARAM_SIZE
	.align		4
.L_373:
        /*00a0*/ 	.byte	0x03, 0x19
        /*00a2*/ 	.short	0x00b0


	//----- nvinfo : EIATTR_PARAM_CBANK
	.align		4
        /*00a4*/ 	.byte	0x04, 0x0a
        /*00a6*/ 	.short	(.L_375 - .L_374)
	.align		4
.L_374:
        /*00a8*/ 	.word	index@(.nv.constant0._ZN2at6native53_GLOBAL__N__83c2e5dd_20_UpSampleBicubic2d_cu_80ee57ca37upsample_bicubic2d_out_frame_parallelIddEEviT0_S3_bNS_27GenericPackedTensorAccessorIKT_Lm4ENS_16DefaultPtrTraitsElEENS4_IS5_Lm4ES7_lEE)
        /*00ac*/ 	.short	0x0380
        /*00ae*/ 	.short	0x00b0


	//----- nvinfo : EIATTR_SW_WAR
	.align		4
.L_375:
        /*00b0*/ 	.byte	0x04, 0x36
        /*00b2*/ 	.short	(.L_377 - .L_376)
.L_376:
        /*00b4*/ 	.word	0x00000008
.L_377:


//--------------------- .nv.callgraph             --------------------------
	.section	.nv.callgraph,"",@"SHT_CUDA_CALLGRAPH"
	.align	4
	.sectionentsize	8
	.align		4
        /*0000*/ 	.word	0x00000000
	.align		4
        /*0004*/ 	.word	0xffffffff
	.align		4
        /*0008*/ 	.word	0x00000000
	.align		4
        /*000c*/ 	.word	0xfffffffe
	.align		4
        /*0010*/ 	.word	0x00000000
	.align		4
        /*0014*/ 	.word	0xfffffffd
	.align		4
        /*0018*/ 	.word	0x00000000
	.align		4
        /*001c*/ 	.word	0xfffffffc


//--------------------- .nv.constant4             --------------------------
	.section	.nv.constant4,"a",@progbits
	.align	8
	.align		8
.nv.constant4:
        /*0000*/ 	.dword	_ZN51_INTERNAL_83c2e5dd_20_UpSampleBicubic2d_cu_80ee57ca4cuda3std3__45__cpo5beginE
	.align		8
        /*0008*/ 	.dword	_ZN51_INTERNAL_83c2e5dd_20_UpSampleBicubic2d_cu_80ee57ca4cuda3std3__45__cpo3endE
	.align		8
        /*0010*/ 	.dword	_ZN51_INTERNAL_83c2e5dd_20_UpSampleBicubic2d_cu_80ee57ca4cuda3std3__45__cpo6cbeginE
	.align		8
        /*0018*/ 	.dword	_ZN51_INTERNAL_83c2e5dd_20_UpSampleBicubic2d_cu_80ee57ca4cuda3std3__45__cpo4cendE
	.align		8
        /*0020*/ 	.dword	_ZN51_INTERNAL_83c2e5dd_20_UpSampleBicubic2d_cu_80ee57ca4cuda3std3__45__cpo6rbeginE
	.align		8
        /*0028*/ 	.dword	_ZN51_INTERNAL_83c2e5dd_20_UpSampleBicubic2d_cu_80ee57ca4cuda3std3__45__cpo4rendE
	.align		8
        /*0030*/ 	.dword	_ZN51_INTERNAL_83c2e5dd_20_UpSampleBicubic2d_cu_80ee57ca4cuda3std3__45__cpo7crbeginE
	.align		8
        /*0038*/ 	.dword	_ZN51_INTERNAL_83c2e5dd_20_UpSampleBicubic2d_cu_80ee57ca4cuda3std3__45__cpo5crendE
	.align		8
        /*0040*/ 	.dword	_ZN51_INTERNAL_83c2e5dd_20_UpSampleBicubic2d_cu_80ee57ca4cuda3std3__453_GLOBAL__N__83c2e5dd_20_UpSampleBicubic2d_cu_80ee57ca6ignoreE
	.align		8
        /*0048*/ 	.dword	_ZN51_INTERNAL_83c2e5dd_20_UpSampleBicubic2d_cu_80ee57ca4cuda3std3__419piecewise_constructE
	.align		8
        /*0050*/ 	.dword	_ZN51_INTERNAL_83c2e5dd_20_UpSampleBicubic2d_cu_80ee57ca4cuda3std3__48in_placeE
	.align		8
        /*0058*/ 	.dword	_ZN51_INTERNAL_83c2e5dd_20_UpSampleBicubic2d_cu_80ee57ca4cuda3std3__420unreachable_sentinelE
	.align		8
        /*0060*/ 	.dword	_ZN51_INTERNAL_83c2e5dd_20_UpSampleBicubic2d_cu_80ee57ca4cuda3std6ranges3__45__cpo4swapE
	.align		8
        /*0068*/ 	.dword	_ZN51_INTERNAL_83c2e5dd_20_UpSampleBicubic2d_cu_80ee57ca4cuda3std6ranges3__45__cpo9iter_moveE
	.align		8
        /*0070*/ 	.dword	_ZN51_INTERNAL_83c2e5dd_20_UpSampleBicubic2d_cu_80ee57ca4cuda3std6ranges3__45__cpo5beginE
	.align		8
        /*0078*/ 	.dword	_ZN51_INTERNAL_83c2e5dd_20_UpSampleBicubic2d_cu_80ee57ca4cuda3std6ranges3__45__cpo3endE
	.align		8
        /*0080*/ 	.dword	_ZN51_INTERNAL_83c2e5dd_20_UpSampleBicubic2d_cu_80ee57ca4cuda3std6ranges3__45__cpo6cbeginE
	.align		8
        /*0088*/ 	.dword	_ZN51_INTERNAL_83c2e5dd_20_UpSampleBicubic2d_cu_80ee57ca4cuda3std6ranges3__45__cpo4cendE
	.align		8
        /*0090*/ 	.dword	_ZN51_INTERNAL_83c2e5dd_20_UpSampleBicubic2d_cu_80ee57ca4cuda3std6ranges3__45__cpo7advanceE
	.align		8
        /*0098*/ 	.dword	_ZN51_INTERNAL_83c2e5dd_20_UpSampleBicubic2d_cu_80ee57ca4cuda3std6ranges3__45__cpo9iter_swapE
	.align		8
        /*00a0*/ 	.dword	_ZN51_INTERNAL_83c2e5dd_20_UpSampleBicubic2d_cu_80ee57ca4cuda3std6ranges3__45__cpo4nextE
	.align		8
        /*00a8*/ 	.dword	_ZN51_INTERNAL_83c2e5dd_20_UpSampleBicubic2d_cu_80ee57ca4cuda3std6ranges3__45__cpo4prevE
	.align		8
        /*00b0*/ 	.dword	_ZN51_INTERNAL_83c2e5dd_20_UpSampleBicubic2d_cu_80ee57ca4cuda3std6ranges3__45__cpo4dataE
	.align		8
        /*00b8*/ 	.dword	_ZN51_INTERNAL_83c2e5dd_20_UpSampleBicubic2d_cu_80ee57ca4cuda3std6ranges3__45__cpo5cdataE
	.align		8
        /*00c0*/ 	.dword	_ZN51_INTERNAL_83c2e5dd_20_UpSampleBicubic2d_cu_80ee57ca4cuda3std6ranges3__45__cpo4sizeE
	.align		8
        /*00c8*/ 	.dword	_ZN51_INTERNAL_83c2e5dd_20_UpSampleBicubic2d_cu_80ee57ca4cuda3std6ranges3__45__cpo5ssizeE
	.align		8
        /*00d0*/ 	.dword	_ZN51_INTERNAL_83c2e5dd_20_UpSampleBicubic2d_cu_80ee57ca4cuda3std6ranges3__45__cpo8distanceE
	.align		8
        /*00d8*/ 	.dword	_ZN51_INTERNAL_83c2e5dd_20_UpSampleBicubic2d_cu_80ee57ca6thrust24THRUST_300001_SM_1000_NS6system6detail10sequential3seqE


//--------------------- .text._ZN2at6native53_GLOBAL__N__83c2e5dd_20_UpSampleBicubic2d_cu_80ee57ca37upsample_bicubic2d_backward_out_frameIN3c108BFloat16EfEEviT0_S5_bNS_27GenericPackedTensorAccessorIT_Lm4ENS_16DefaultPtrTraitsElEENS6_IKS7_Lm4ES8_lEE --------------------------
	.section	.text._ZN2at6native53_GLOBAL__N__83c2e5dd_20_UpSampleBicubic2d_cu_80ee57ca37upsample_bicubic2d_backward_out_frameIN3c108BFloat16EfEEviT0_S5_bNS_27GenericPackedTensorAccessorIT_Lm4ENS_16DefaultPtrTraitsElEENS6_IKS7_Lm4ES8_lEE,"ax",@progbits
	.align	128
.text._ZN2at6native53_GLOBAL__N__83c2e5dd_20_UpSampleBicubic2d_cu_80ee57ca37upsample_bicubic2d_backward_out_frameIN3c108BFloat16EfEEviT0_S5_bNS_27GenericPackedTensorAccessorIT_Lm4ENS_16DefaultPtrTraitsElEENS6_IKS7_Lm4ES8_lEE:
        .type           _ZN2at6native53_GLOBAL__N__83c2e5dd_20_UpSampleBicubic2d_cu_80ee57ca37upsample_bicubic2d_backward_out_frameIN3c108BFloat16EfEEviT0_S5_bNS_27GenericPackedTensorAccessorIT_Lm4ENS_16DefaultPtrTraitsElEENS6_IKS7_Lm4ES8_lEE,@function
        .size           _ZN2at6native53_GLOBAL__N__83c2e5dd_20_UpSampleBicubic2d_cu_80ee57ca37upsample_bicubic2d_backward_out_frameIN3c108BFloat16EfEEviT0_S5_bNS_27GenericPackedTensorAccessorIT_Lm4ENS_16DefaultPtrTraitsElEENS6_IKS7_Lm4ES8_lEE,(.L_x_162 - _ZN2at6native53_GLOBAL__N__83c2e5dd_20_UpSampleBicubic2d_cu_80ee57ca37upsample_bicubic2d_backward_out_frameIN3c108BFloat16EfEEviT0_S5_bNS_27GenericPackedTensorAccessorIT_Lm4ENS_16DefaultPtrTraitsElEENS6_IKS7_Lm4ES8_lEE)
        .other          _ZN2at6native53_GLOBAL__N__83c2e5dd_20_UpSampleBicubic2d_cu_80ee57ca37upsample_bicubic2d_backward_out_frameIN3c108BFloat16EfEEviT0_S5_bNS_27GenericPackedTensorAccessorIT_Lm4ENS_16DefaultPtrTraitsElEENS6_IKS7_Lm4ES8_lEE,@"STO_CUDA_ENTRY STV_DEFAULT"
_ZN2at6native53_GLOBAL__N__83c2e5dd_20_UpSampleBicubic2d_cu_80ee57ca37upsample_bicubic2d_backward_out_frameIN3c108BFloat16EfEEviT0_S5_bNS_27GenericPackedTensorAccessorIT_Lm4ENS_16DefaultPtrTraitsElEENS6_IKS7_Lm4ES8_lEE:
[----:B------:R-:W0:Y:S01]  /*0000*/  LDC R1, c[0x0][0x37c] ;  /* 0x0000df00ff017b82 */ /* 0x000e220000000800 */
[----:B------:R-:W1:Y:S07]  /*0010*/  S2R R4, SR_TID.X ;  /* 0x0000000000047919 */ /* 0x000e6e0000002100 */
[----:B------:R-:W1:Y:S01]  /*0020*/  S2UR UR4, SR_CTAID.X ;  /* 0x00000000000479c3 */ /* 0x000e620000002500 */
[----:B------:R-:W2:Y:S01]  /*0030*/  LDCU UR5, c[0x0][0x380] ;  /* 0x00007000ff0577ac */ /* 0x000ea20008000800 */
[----:B0-----:R-:W-:-:S06]  /*0040*/  VIADD R1, R1, 0xffffffe0 ;  /* 0xffffffe001017836 */ /* 0x001fcc0000000000 */
[----:B------:R-:W1:Y:S02]  /*0050*/  LDC R3, c[0x0][0x360] ;  /* 0x0000d800ff037b82 */ /* 0x000e640000000800 */
[----:B-1----:R-:W-:-:S05]  /*0060*/  IMAD R4, R3, UR4, R4 ;  /* 0x0000000403047c24 */ /* 0x002fca000f8e0204 */
[----:B--2---:R-:W-:-:S13]  /*0070*/  ISETP.GE.AND P0, PT, R4, UR5, PT ;  /* 0x0000000504007c0c */ /* 0x004fda000bf06270 */
[----:B------:R-:W-:Y:S05]  /*0080*/  @P0 EXIT ;  /* 0x000000000000094d */ /* 0x000fea0003800000 */
[----:B------:R-:W0:Y:S01]  /*0090*/  LDC R7, c[0x0][0x3f8] ;  /* 0x0000fe00ff077b82 */ /* 0x000e220000000800 */
[----:B------:R-:W1:Y:S07]  /*00a0*/  LDCU.64 UR16, c[0x0][0x358] ;  /* 0x00006b00ff1077ac */ /* 0x000e6e0008000a00 */
[----:B------:R-:W2:Y:S01]  /*00b0*/  LDC R11, c[0x0][0x3a8] ;  /* 0x0000ea00ff0b7b82 */ /* 0x000ea20000000800 */
[----:B0-----:R-:W-:-:S04]  /*00c0*/  IABS R5, R7 ;  /* 0x0000000700057213 */ /* 0x001fc80000000000 */
[----:B------:R-:W0:Y:S08]  /*00d0*/  I2F.RP R0, R5 ;  /* 0x0000000500007306 */ /* 0x000e300000209400 */
[----:B0-----:R-:W0:Y:S02]  /*00e0*/  MUFU.RCP R0, R0 ;  /* 0x0000000000007308 */ /* 0x001e240000001000 */
[----:B0-----:R-:W-:-:S06]  /*00f0*/  VIADD R2, R0, 0xffffffe ;  /* 0x0ffffffe00027836 */ /* 0x001fcc0000000000 */
[----:B------:R0:W3:Y:S02]  /*0100*/  F2I.FTZ.U32.TRUNC.NTZ R3, R2 ;  /* 0x0000000200037305 */ /* 0x0000e4000021f000 */
[----:B0-----:R-:W-:Y:S02]  /*0110*/  HFMA2 R2, -RZ, RZ, 0, 0 ;  /* 0x00000000ff027431 */ /* 0x001fe400000001ff */
[----:B---3--:R-:W-:-:S04]  /*0120*/  IMAD.MOV R6, RZ, RZ, -R3 ;  /* 0x000000ffff067224 */ /* 0x008fc800078e0a03 */
[----:B------:R-:W-:Y:S01]  /*0130*/  IMAD R9, R6, R5, RZ ;  /* 0x0000000506097224 */ /* 0x000fe200078e02ff */
[----:B------:R-:W-:-:S03]  /*0140*/  IABS R6, R4 ;  /* 0x0000000400067213 */ /* 0x000fc60000000000 */
[----:B------:R-:W-:Y:S02]  /*0150*/  IMAD.HI.U32 R3, R3, R9, R2 ;  /* 0x0000000903037227 */ /* 0x000fe400078e0002 */
[----:B------:R-:W0:Y:S04]  /*0160*/  LDC R2, c[0x0][0x3b0] ;  /* 0x0000ec00ff027b82 */ /* 0x000e280000000800 */
[----:B------:R-:W-:Y:S01]  /*0170*/  IMAD.HI.U32 R27, R3, R6, RZ ;  /* 0x00000006031b7227 */ /* 0x000fe200078e00ff */
[----:B------:R-:W-:-:S03]  /*0180*/  LOP3.LUT R3, R4, R7, RZ, 0x3c, !PT ;  /* 0x0000000704037212 */ /* 0x000fc600078e3cff */
[----:B------:R-:W-:Y:S01]  /*0190*/  IMAD.MOV R0, RZ, RZ, -R27 ;  /* 0x000000ffff007224 */ /* 0x000fe200078e0a1b */
[----:B------:R-:W-:-:S03]  /*01a0*/  ISETP.GE.AND P2, PT, R3, RZ, PT ;  /* 0x000000ff0300720c */ /* 0x000fc60003f46270 */
[----:B------:R-:W-:-:S05]  /*01b0*/  IMAD R0, R5, R0, R6 ;  /* 0x0000000005007224 */ /* 0x000fca00078e0206 */
[----:B------:R-:W-:-:S13]  /*01c0*/  ISETP.GT.U32.AND P1, PT, R5, R0, PT ;  /* 0x000000000500720c */ /* 0x000fda0003f24070 */
[----:B------:R-:W-:Y:S02]  /*01d0*/  @!P1 IMAD.IADD R0, R0, 0x1, -R5 ;  /* 0x0000000100009824 */ /* 0x000fe400078e0a05 */
[----:B------:R-:W-:Y:S01]  /*01e0*/  @!P1 VIADD R27, R27, 0x1 ;  /* 0x000000011b1b9836 */ /* 0x000fe20000000000 */
[----:B------:R-:W-:Y:S02]  /*01f0*/  ISETP.NE.AND P1, PT, R7, RZ, PT ;  /* 0x000000ff0700720c */ /* 0x000fe40003f25270 */
[----:B------:R-:W-:Y:S02]  /*0200*/  ISETP.GE.U32.AND P0, PT, R0, R5, PT ;  /* 0x000000050000720c */ /* 0x000fe40003f06070 */
[----:B------:R-:W2:Y:S11]  /*0210*/  LDC R0, c[0x0][0x3f0] ;  /* 0x0000fc00ff007b82 */ /* 0x000eb60000000800 */
[----:B------:R-:W-:-:S02]  /*0220*/  @P0 IADD3 R27, PT, PT, R27, 0x1, RZ ;  /* 0x000000011b1b0810 */ /* 0x000fc40007ffe0ff */
[----:B0-----:R-:W-:-:S03]  /*0230*/  ISETP.NE.AND P0, PT, R2, R7, PT ;  /* 0x000000070200720c */ /* 0x001fc60003f05270 */
[----:B------:R-:W-:Y:S01]  /*0240*/  @!P2 IMAD.MOV R27, RZ, RZ, -R27 ;  /* 0x000000ffff1ba224 */ /* 0x000fe200078e0a1b */
[----:B------:R-:W-:Y:S02]  /*0250*/  @!P1 LOP3.LUT R27, RZ, R7, RZ, 0x33, !PT ;  /* 0x00000007ff1b9212 */ /* 0x000fe400078e33ff */
[----:B--2---:R-:W-:-:S03]  /*0260*/  ISETP.NE.OR P0, PT, R11, R0, P0 ;  /* 0x000000000b00720c */ /* 0x004fc60000705670 */
[----:B------:R-:W-:-:S04]  /*0270*/  IMAD.MOV R0, RZ, RZ, -R27 ;  /* 0x000000ffff007224 */ /* 0x000fc800078e0a1b */
[----:B------:R-:W-:-:S06]  /*0280*/  IMAD R4, R7, R0, R4 ;  /* 0x0000000007047224 */ /* 0x000fcc00078e0204 */
[----:B-1----:R-:W-:Y:S05]  /*0290*/  @P0 BRA `(.L_x_0) ;  /* 0x0000000c00d40947 */ /* 0x002fea0003800000 */
[----:B------:R-:W0:Y:S02]  /*02a0*/  LDC R0, c[0x0][0x398] ;  /* 0x0000e600ff007b82 */ /* 0x000e240000000800 */
[----:B0-----:R-:W-:-:S13]  /*02b0*/  ISETP.GE.AND P0, PT, R0, 0x1, PT ;  /* 0x000000010000780c */ /* 0x001fda0003f06270 */
[----:B------:R-:W-:Y:S05]  /*02c0*/  @!P0 EXIT ;  /* 0x000000000000894d */ /* 0x000fea0003800000 */
[----:B------:R-:W0:Y:S01]  /*02d0*/  LDC R0, c[0x0][0x3a0] ;  /* 0x0000e800ff007b82 */ /* 0x000e220000000800 */
[----:B------:R-:W1:Y:S01]  /*02e0*/  LDCU.128 UR4, c[0x0][0x410] ;  /* 0x00008200ff0477ac */ /* 0x000e620008000c00 */
[----:B------:R-:W-:Y:S01]  /*02f0*/  SHF.R.S32.HI R2, RZ, 0x1f, R4 ;  /* 0x0000001fff027819 */ /* 0x000fe20000011404 */
[----:B------:R-:W2:Y:S01]  /*0300*/  LDCU.64 UR8, c[0x0][0x3d0] ;  /* 0x00007a00ff0877ac */ /* 0x000ea20008000a00 */
[----:B------:R-:W3:Y:S03]  /*0310*/  LDCU.64 UR10, c[0x0][0x3c8] ;  /* 0x00007900ff0a77ac */ /* 0x000ee60008000a00 */
[----:B-1----:R-:W-:Y:S02]  /*0320*/  IMAD R3, R2, UR6, RZ ;  /* 0x0000000602037c24 */ /* 0x002fe4000f8e02ff */
[----:B------:R-:W-:Y:S01]  /*0330*/  IMAD.WIDE.U32 R8, R4, UR6, RZ ;  /* 0x0000000604087c25 */ /* 0x000fe2000f8e00ff */
[----:B0-----:R-:W-:-:S03]  /*0340*/  ISETP.GE.AND P0, PT, R0, 0x1, PT ;  /* 0x000000010000780c */ /* 0x001fc60003f06270 */
[----:B--2---:R-:W-:Y:S02]  /*0350*/  IMAD R5, R2, UR8, RZ ;  /* 0x0000000802057c24 */ /* 0x004fe4000f8e02ff */
[C---:B------:R-:W-:Y:S02]  /*0360*/  IMAD R7, R4.reuse, UR7, R3 ;  /* 0x0000000704077c24 */ /* 0x040fe4000f8e0203 */
[----:B------:R-:W-:-:S06]  /*0370*/  IMAD R11, R4, UR9, R5 ;  /* 0x00000009040b7c24 */ /* 0x000fcc000f8e0205 */
[----:B---3--:R-:W-:Y:S05]  /*0380*/  @!P0 EXIT ;  /* 0x000000000000894d */ /* 0x008fea0003800000 */
[----:B------:R-:W-:Y:S01]  /*0390*/  IMAD.IADD R9, R9, 0x1, R7 ;  /* 0x0000000109097824 */ /* 0x000fe200078e0207 */
[----:B------:R-:W0:Y:S01]  /*03a0*/  LDC.64 R2, c[0x0][0x3c0] ;  /* 0x0000f000ff027b82 */ /* 0x000e220000000a00 */
[----:B------:R-:W-:Y:S01]  /*03b0*/  SHF.R.S32.HI R10, RZ, 0x1f, R27 ;  /* 0x0000001fff0a7819 */ /* 0x000fe2000001141b */
[----:B------:R-:W-:Y:S01]  /*03c0*/  IMAD.WIDE.U32 R4, R4, UR8, RZ ;  /* 0x0000000804047c25 */ /* 0x000fe2000f8e00ff */
[----:B------:R-:W-:-:S03]  /*03d0*/  LOP3.LUT R0, R0, 0x7, RZ, 0xc0, !PT ;  /* 0x0000000700007812 */ /* 0x000fc600078ec0ff */
[C---:B------:R-:W-:Y:S01]  /*03e0*/  IMAD R12, R10.reuse, UR4, RZ ;  /* 0x000000040a0c7c24 */ /* 0x040fe2000f8e02ff */
[----:B------:R-:W-:Y:S01]  /*03f0*/  IADD3 R5, PT, PT, R5, R11, RZ ;  /* 0x0000000b05057210 */ /* 0x000fe20007ffe0ff */
[----:B------:R-:W1:Y:S01]  /*0400*/  LDC.64 R6, c[0x0][0x408] ;  /* 0x00010200ff067b82 */ /* 0x000e620000000a00 */
[----:B------:R-:W-:Y:S02]  /*0410*/  IMAD R10, R10, UR10, RZ ;  /* 0x0000000a0a0a7c24 */ /* 0x000fe4000f8e02ff */
[----:B------:R-:W-:Y:S01]  /*0420*/  IMAD.WIDE.U32 R28, R27, UR4, R8 ;  /* 0x000000041b1c7c25 */ /* 0x000fe2000f8e0008 */
[----:B------:R-:W-:-:S03]  /*0430*/  UMOV UR4, URZ ;  /* 0x000000ff00047c82 */ /* 0x000fc60008000000 */
[C---:B------:R-:W-:Y:S02]  /*0440*/  IMAD R11, R27.reuse, UR5, R12 ;  /* 0x000000051b0b7c24 */ /* 0x040fe4000f8e020c */
[C---:B------:R-:W-:Y:S02]  /*0450*/  IMAD R9, R27.reuse, UR11, R10 ;  /* 0x0000000b1b097c24 */ /* 0x040fe4000f8e020a */
[----:B------:R-:W-:-:S04]  /*0460*/  IMAD.WIDE.U32 R26, R27, UR10, R4 ;  /* 0x0000000a1b1a7c25 */ /* 0x000fc8000f8e0004 */
[----:B------:R-:W-:Y:S01]  /*0470*/  IMAD.IADD R5, R29, 0x1, R11 ;  /* 0x000000011d057824 */ /* 0x000fe200078e020b */
[----:B0-----:R-:W-:Y:S01]  /*0480*/  SHF.L.U32 R23, R2, 0x1, RZ ;  /* 0x0000000102177819 */ /* 0x001fe200000006ff */
[----:B------:R-:W-:Y:S02]  /*0490*/  IMAD.IADD R4, R27, 0x1, R9 ;  /* 0x000000011b047824 */ /* 0x000fe400078e0209 */
[----:B------:R-:W-:Y:S01]  /*04a0*/  VIADD R12, R0, 0xffffffff ;  /* 0xffffffff000c7836 */ /* 0x000fe20000000000 */
[----:B------:R-:W-:Y:S01]  /*04b0*/  STL [R1+0x4], R5 ;  /* 0x0000040501007387 */ /* 0x000fe20000100800 */
[C-C-:B------:R-:W-:Y:S02]  /*04c0*/  SHF.L.U64.HI R0, R2.reuse, 0x4, R3.reuse ;  /* 0x0000000402007819 */ /* 0x140fe40000010203 */
[----:B------:R-:W-:Y:S01]  /*04d0*/  SHF.L.U64.HI R3, R2, 0x1, R3 ;  /* 0x0000000102037819 */ /* 0x000fe20000010203 */
[----:B------:R0:W-:Y:S01]  /*04e0*/  STL [R1], R4 ;  /* 0x0000000401007387 */ /* 0x0001e20000100800 */
[----:B------:R-:W-:Y:S01]  /*04f0*/  ISETP.GE.U32.AND P0, PT, R12, 0x3, PT ;  /* 0x000000030c00780c */ /* 0x000fe20003f06070 */
[C---:B-1----:R-:W-:Y:S01]  /*0500*/  IMAD.SHL.U32 R22, R6.reuse, 0x2, RZ ;  /* 0x0000000206167824 */ /* 0x042fe200078e00ff */
[----:B0-----:R-:W-:-:S02]  /*0510*/  SHF.L.U64.HI R4, R6, 0x4, R7 ;  /* 0x0000000406047819 */ /* 0x001fc40000010207 */
[----:B------:R-:W-:-:S09]  /*0520*/  SHF.L.U64.HI R7, R6, 0x1, R7 ;  /* 0x0000000106077819 */ /* 0x000fd20000010207 */
.L_x_6:
[----:B-123--:R-:W2:Y:S01]  /*0530*/  LDL R10, [R1+0x4] ;  /* 0x00000400010a7983 */ /* 0x00eea20000100800 */
[----:B0-----:R-:W0:Y:S01]  /*0540*/  LDC.64 R20, c[0x0][0x400] ;  /* 0x00010000ff147b82 */ /* 0x001e220000000a00 */
[----:B------:R-:W1:Y:S02]  /*0550*/  LDCU UR5, c[0x0][0x3a0] ;  /* 0x00007400ff0577ac */ /* 0x000e640008000800 */
[----:B------:R-:W3:Y:S05]  /*0560*/  LDL R5, [R1] ;  /* 0x0000000001057983 */ /* 0x000eea0000100800 */
[----:B------:R-:W4:Y:S01]  /*0570*/  LDC.64 R8, c[0x0][0x3b8] ;  /* 0x0000ee00ff087b82 */ /* 0x000f220000000a00 */
[----:B-1----:R-:W-:Y:S01]  /*0580*/  UISETP.GE.U32.AND UP0, UPT, UR5, 0x8, UPT ;  /* 0x000000080500788c */ /* 0x002fe2000bf06070 */
[----:B--2---:R-:W-:-:S02]  /*0590*/  IMAD.MOV.U32 R11, RZ, RZ, R10 ;  /* 0x000000ffff0b7224 */ /* 0x004fc400078e000a */
[----:B------:R-:W-:-:S04]  /*05a0*/  IMAD.MOV.U32 R10, RZ, RZ, R28 ;  /* 0x000000ffff0a7224 */ /* 0x000fc800078e001c */
[----:B0-----:R-:W-:Y:S01]  /*05b0*/  IMAD.WIDE.U32 R18, R20, UR4, R10 ;  /* 0x0000000414127c25 */ /* 0x001fe2000f8e000a */
[----:B------:R-:W-:-:S03]  /*05c0*/  MOV R10, R26 ;  /* 0x0000001a000a7202 */ /* 0x000fc60000000f00 */
[----:B---3--:R-:W-:Y:S02]  /*05d0*/  IMAD.MOV.U32 R11, RZ, RZ, R5 ;  /* 0x000000ffff0b7224 */ /* 0x008fe400078e0005 */
[----:B------:R-:W-:Y:S02]  /*05e0*/  IMAD R21, R21, UR4, R19 ;  /* 0x0000000415157c24 */ /* 0x000fe4000f8e0213 */
[----:B----4-:R-:W-:-:S04]  /*05f0*/  IMAD.WIDE.U32 R12, R8, UR4, R10 ;  /* 0x00000004080c7c25 */ /* 0x010fc8000f8e000a */
[----:B------:R-:W-:Y:S02]  /*0600*/  IMAD R20, R9, UR4, R13 ;  /* 0x0000000409147c24 */ /* 0x000fe4000f8e020d */
[----:B------:R-:W-:Y:S01]  /*0610*/  IMAD.MOV.U32 R5, RZ, RZ, RZ ;  /* 0x000000ffff057224 */ /* 0x000fe200078e00ff */
[----:B------:R-:W-:Y:S06]  /*0620*/  BRA.U !UP0, `(.L_x_1) ;  /* 0x0000000508107547 */ /* 0x000fec000b800000 */
[----:B------:R-:W0:Y:S01]  /*0630*/  LDC R14, c[0x0][0x3a0] ;  /* 0x0000e800ff0e7b82 */ /* 0x000e220000000800 */
[----:B------:R-:W1:Y:S01]  /*0640*/  LDCU.64 UR6, c[0x0][0x390] ;  /* 0x00007200ff0677ac */ /* 0x000e620008000a00 */
[----:B------:R-:W2:Y:S01]  /*0650*/  LDCU.64 UR8, c[0x0][0x3d8] ;  /* 0x00007b00ff0877ac */ /* 0x000ea20008000a00 */
[----:B-1----:R-:W-:Y:S02]  /*0660*/  LEA R9, P1, R12, UR6, 0x1 ;  /* 0x000000060c097c11 */ /* 0x002fe4000f8208ff */
[----:B--2---:R-:W-:Y:S02]  /*0670*/  LEA R5, P2, R18, UR8, 0x1 ;  /* 0x0000000812057c11 */ /* 0x004fe4000f8408ff */
[----:B0-----:R-:W-:Y:S02]  /*0680*/  LOP3.LUT R14, R14, 0x7ffffff8, RZ, 0xc0, !PT ;  /* 0x7ffffff80e0e7812 */ /* 0x001fe400078ec0ff */
[----:B------:R-:W-:Y:S02]  /*0690*/  LEA.HI.X R8, R12, UR7, R20, 0x1, P1 ;  /* 0x000000070c087c11 */ /* 0x000fe400088f0c14 */
[----:B------:R-:W-:Y:S01]  /*06a0*/  LEA.HI.X R10, R18, UR9, R21, 0x1, P2 ;  /* 0x00000009120a7c11 */ /* 0x000fe200090f0c15 */
[----:B------:R-:W-:-:S05]  /*06b0*/  IMAD.MOV R14, RZ, RZ, -R14 ;  /* 0x000000ffff0e7224 */ /* 0x000fca00078e0a0e */
[----:B------:R-:W-:-:S07]  /*06c0*/  MOV R11, R14 ;  /* 0x0000000e000b7202 */ /* 0x000fce0000000f00 */
.L_x_2:
[----:B0-----:R-:W-:Y:S02]  /*06d0*/  IMAD.MOV.U32 R14, RZ, RZ, R5 ;  /* 0x000000ffff0e7224 */ /* 0x001fe400078e0005 */
[----:B------:R-:W-:-:S05]  /*06e0*/  IMAD.MOV.U32 R15, RZ, RZ, R10 ;  /* 0x000000ffff0f7224 */ /* 0x000fca00078e000a */
[----:B------:R0:W2:Y:S02]  /*06f0*/  LDG.E.U16 R16, desc[UR16][R14.64] ;  /* 0x000000100e107981 */ /* 0x0000a4000c1e1500 */
[----:B0-----:R-:W-:Y:S01]  /*0700*/  IMAD.MOV.U32 R14, RZ, RZ, R9 ;  /* 0x000000ffff0e7224 */ /* 0x001fe200078e0009 */
[----:B------:R-:W-:-:S05]  /*0710*/  MOV R15, R8 ;  /* 0x00000008000f7202 */ /* 0x000fca0000000f00 */
[----:B--2---:R0:W-:Y:S02]  /*0720*/  STG.E.U16 desc[UR16][R14.64], R16 ;  /* 0x000000100e007986 */ /* 0x0041e4000c101510 */
[----:B0-----:R-:W-:-:S05]  /*0730*/  IADD3 R14, P1, PT, R5, R22, RZ ;  /* 0x00000016050e7210 */ /* 0x001fca0007f3e0ff */
[----:B------:R-:W-:-:S05]  /*0740*/  IMAD.X R15, R10, 0x1, R7, P1 ;  /* 0x000000010a0f7824 */ /* 0x000fca00008e0607 */
[----:B------:R0:W2:Y:S01]  /*0750*/  LDG.E.U16 R24, desc[UR16][R14.64] ;  /* 0x000000100e187981 */ /* 0x0000a2000c1e1500 */
[----:B------:R-:W-:-:S05]  /*0760*/  IADD3 R16, P1, PT, R9, R23, RZ ;  /* 0x0000001709107210 */ /* 0x000fca0007f3e0ff */
[----:B------:R-:W-:Y:S01]  /*0770*/  IMAD.X R17, R8, 0x1, R3, P1 ;  /* 0x0000000108117824 */ /* 0x000fe200008e0603 */
[----:B0-----:R-:W-:-:S05]  /*0780*/  IADD3 R14, P1, PT, R14, R22, RZ ;  /* 0x000000160e0e7210 */ /* 0x001fca0007f3e0ff */
[----:B------:R-:W-:Y:S01]  /*0790*/  IMAD.X R15, R15, 0x1, R7, P1 ;  /* 0x000000010f0f7824 */ /* 0x000fe200008e0607 */
[----:B--2---:R0:W-:Y:S04]  /*07a0*/  STG.E.U16 desc[UR16][R16.64], R24 ;  /* 0x0000001810007986 */ /* 0x0041e8000c101510 */
[----:B0-----:R0:W2:Y:S01]  /*07b0*/  LDG.E.U16 R24, desc[UR16][R14.64] ;  /* 0x000000100e187981 */ /* 0x0010a2000c1e1500 */
[----:B------:R-:W-:-:S04]  /*07c0*/  IADD3 R16, P1, PT, R16, R23, RZ ;  /* 0x0000001710107210 */ /* 0x000fc80007f3e0ff */
[----:B------:R-:W-:Y:S02]  /*07d0*/  IADD3.X R17, PT, PT, R17, R3, RZ, P1, !PT ;  /* 0x0000000311117210 */ /* 0x000fe40000ffe4ff */
[----:B0-----:R-:W-:-:S05]  /*07e0*/  IADD3 R14, P1, PT, R14, R22, RZ ;  /* 0x000000160e0e7210 */ /* 0x001fca0007f3e0ff */
[----:B------:R-:W-:Y:S01]  /*07f0*/  IMAD.X R15, R15, 0x1, R7, P1 ;  /* 0x000000010f0f7824 */ /* 0x000fe200008e0607 */
[----:B--2---:R0:W-:Y:S04]  /*0800*/  STG.E.U16 desc[UR16][R16.64], R24 ;  /* 0x0000001810007986 */ /* 0x0041e8000c101510 */
[----:B0-----:R0:W2:Y:S01]  /*0810*/  LDG.E.U16 R24, desc[UR16][R14.64] ;  /* 0x000000100e187981 */ /* 0x0010a2000c1e1500 */
        /* <DEDUP_REMOVED lines=24> */
[----:B------:R-:W-:Y:S01]  /*09a0*/  VIADD R11, R11, 0x8 ;  /* 0x000000080b0b7836 */ /* 0x000fe20000000000 */
[----:B------:R-:W-:Y:S02]  /*09b0*/  LEA R5, P3, R6, R5, 0x4 ;  /* 0x0000000506057211 */ /* 0x000fe400078620ff */
[----:B------:R-:W-:-:S03]  /*09c0*/  LEA R9, P2, R2, R9, 0x4 ;  /* 0x0000000902097211 */ /* 0x000fc600078420ff */
[----:B------:R-:W-:Y:S01]  /*09d0*/  IMAD.X R10, R10, 0x1, R4, P3 ;  /* 0x000000010a0a7824 */ /* 0x000fe200018e0604 */
[----:B------:R-:W-:Y:S02]  /*09e0*/  IADD3.X R8, PT, PT, R8, R0, RZ, P2, !PT ;  /* 0x0000000008087210 */ /* 0x000fe400017fe4ff */
[----:B0-----:R-:W-:-:S05]  /*09f0*/  IADD3 R14, P1, PT, R16, R23, RZ ;  /* 0x00000017100e7210 */ /* 0x001fca0007f3e0ff */
[----:B------:R-:W-:Y:S01]  /*0a00*/  IMAD.X R15, R17, 0x1, R3, P1 ;  /* 0x00000001110f7824 */ /* 0x000fe200008e0603 */
[----:B------:R-:W-:-:S04]  /*0a10*/  ISETP.NE.AND P1, PT, R11, RZ, PT ;  /* 0x000000ff0b00720c */ /* 0x000fc80003f25270 */
[----:B--2---:R0:W-:Y:S09]  /*0a20*/  STG.E.U16 desc[UR16][R14.64], R24 ;  /* 0x000000180e007986 */ /* 0x0041f2000c101510 */
[----:B------:R-:W-:Y:S05]  /*0a30*/  @P1 BRA `(.L_x_2) ;  /* 0xfffffffc00241947 */ /* 0x000fea000383ffff */
[----:B------:R-:W1:Y:S02]  /*0a40*/  LDC R25, c[0x0][0x3a0] ;  /* 0x0000e800ff197b82 */ /* 0x000e640000000800 */
[----:B-1----:R-:W-:-:S05]  /*0a50*/  LOP3.LUT R25, R25, 0x7ffffff8, RZ, 0xc0, !PT ;  /* 0x7ffffff819197812 */ /* 0x002fca00078ec0ff */
[----:B------:R-:W-:-:S07]  /*0a60*/  IMAD.MOV.U32 R5, RZ, RZ, R25 ;  /* 0x000000ffff057224 */ /* 0x000fce00078e0019 */
.L_x_1:
[----:B------:R-:W1:Y:S02]  /*0a70*/  LDC R8, c[0x0][0x3a0] ;  /* 0x0000e800ff087b82 */ /* 0x000e640000000800 */
[----:B-1----:R-:W-:-:S04]  /*0a80*/  LOP3.LUT R8, R8, 0x7, RZ, 0xc0, !PT ;  /* 0x0000000708087812 */ /* 0x002fc800078ec0ff */
[----:B------:R-:W-:-:S13]  /*0a90*/  ISETP.NE.AND P1, PT, R8, RZ, PT ;  /* 0x000000ff0800720c */ /* 0x000fda0003f25270 */
[----:B------:R-:W-:Y:S05]  /*0aa0*/  @!P1 BRA `(.L_x_3) ;  /* 0x0000000400bc9947 */ /* 0x000fea0003800000 */
[----:B------:R-:W1:Y:S02]  /*0ab0*/  LDC R8, c[0x0][0x3a0] ;  /* 0x0000e800ff087b82 */ /* 0x000e640000000800 */
[----:B-1----:R-:W-:-:S04]  /*0ac0*/  LOP3.LUT R8, R8, 0x3, RZ, 0xc0, !PT ;  /* 0x0000000308087812 */ /* 0x002fc800078ec0ff */
[----:B------:R-:W-:Y:S01]  /*0ad0*/  ISETP.NE.AND P1, PT, R8, RZ, PT ;  /* 0x000000ff0800720c */ /* 0x000fe20003f25270 */
[----:B------:R-:W-:-:S12]  /*0ae0*/  @!P0 BRA `(.L_x_4) ;  /* 0x0000000000d08947 */ /* 0x000fd80003800000 */
[----:B------:R-:W1:Y:S01]  /*0af0*/  LDCU.64 UR6, c[0x0][0x408] ;  /* 0x00008100ff0677ac */ /* 0x000e620008000a00 */
[----:B------:R-:W-:Y:S01]  /*0b00*/  MOV R11, R21 ;  /* 0x00000015000b7202 */ /* 0x000fe20000000f00 */
[----:B------:R-:W-:Y:S01]  /*0b10*/  IMAD.MOV.U32 R10, RZ, RZ, R18 ;  /* 0x000000ffff0a7224 */ /* 0x000fe200078e0012 */
[----:B------:R-:W0:Y:S01]  /*0b20*/  LDCU.64 UR8, c[0x0][0x3d8] ;  /* 0x00007b00ff0877ac */ /* 0x000e220008000a00 */
[----:B------:R-:W2:Y:S01]  /*0b30*/  LDCU.64 UR10, c[0x0][0x3c0] ;  /* 0x00007800ff0a77ac */ /* 0x000ea20008000a00 */
[----:B------:R-:W3:Y:S01]  /*0b40*/  LDCU.64 UR12, c[0x0][0x390] ;  /* 0x00007200ff0c77ac */ /* 0x000ee20008000a00 */
[----:B-1----:R-:W-:-:S04]  /*0b50*/  IMAD.WIDE.U32 R8, R5, UR6, R10 ;  /* 0x0000000605087c25 */ /* 0x002fc8000f8e000a */
[----:B------:R-:W-:Y:S01]  /*0b60*/  IMAD R9, R5, UR7, R9 ;  /* 0x0000000705097c24 */ /* 0x000fe2000f8e0209 */
[----:B0-----:R-:W-:-:S04]  /*0b70*/  LEA R14, P2, R8, UR8, 0x1 ;  /* 0x00000008080e7c11 */ /* 0x001fc8000f8408ff */
[----:B------:R-:W-:-:S05]  /*0b80*/  LEA.HI.X R15, R8, UR9, R9, 0x1, P2 ;  /* 0x00000009080f7c11 */ /* 0x000fca00090f0c09 */
[----:B------:R2:W4:Y:S01]  /*0b90*/  LDG.E.U16 R25, desc[UR16][R14.64] ;  /* 0x000000100e197981 */ /* 0x000522000c1e1500 */
[----:B------:R-:W-:Y:S02]  /*0ba0*/  IMAD.MOV.U32 R8, RZ, RZ, R12 ;  /* 0x000000ffff087224 */ /* 0x000fe400078e000c */
[----:B------:R-:W-:Y:S02]  /*0bb0*/  IMAD.MOV.U32 R9, RZ, RZ, R20 ;  /* 0x000000ffff097224 */ /* 0x000fe400078e0014 */
[C---:B------:R-:W-:Y:S02]  /*0bc0*/  VIADD R24, R5.reuse, 0x1 ;  /* 0x0000000105187836 */ /* 0x040fe40000000000 */
[----:B--2---:R-:W-:-:S04]  /*0bd0*/  IMAD.WIDE.U32 R14, R5, UR10, R8 ;  /* 0x0000000a050e7c25 */ /* 0x004fc8000f8e0008 */
[----:B------:R-:W-:Y:S01]  /*0be0*/  IMAD R15, R5, UR11, R15 ;  /* 0x0000000b050f7c24 */ /* 0x000fe2000f8e020f */
[----:B---3--:R-:W-:-:S04]  /*0bf0*/  LEA R16, P2, R14, UR12, 0x1 ;  /* 0x0000000c0e107c11 */ /* 0x008fc8000f8408ff */
[----:B------:R-:W-:Y:S01]  /*0c00*/  LEA.HI.X R17, R14, UR13, R15, 0x1, P2 ;  /* 0x0000000d0e117c11 */ /* 0x000fe200090f0c0f */
[----:B------:R-:W-:-:S04]  /*0c10*/  IMAD.WIDE.U32 R14, R24, UR6, R10 ;  /* 0x00000006180e7c25 */ /* 0x000fc8000f8e000a */
[----:B------:R-:W-:Y:S01]  /*0c20*/  IMAD R15, R24, UR7, R15 ;  /* 0x00000007180f7c24 */ /* 0x000fe2000f8e020f */
[----:B----4-:R0:W-:Y:S02]  /*0c30*/  STG.E.U16 desc[UR16][R16.64], R25 ;  /* 0x0000001910007986 */ /* 0x0101e4000c101510 */
[----:B0-----:R-:W-:-:S04]  /*0c40*/  LEA R16, P2, R14, UR8, 0x1 ;  /* 0x000000080e107c11 */ /* 0x001fc8000f8408ff */
[----:B------:R-:W-:-:S05]  /*0c50*/  LEA.HI.X R17, R14, UR9, R15, 0x1, P2 ;  /* 0x000000090e117c11 */ /* 0x000fca00090f0c0f */
[----:B------:R0:W2:Y:S01]  /*0c60*/  LDG.E.U16 R25, desc[UR16][R16.64] ;  /* 0x0000001010197981 */ /* 0x0000a2000c1e1500 */
[----:B------:R-:W-:-:S04]  /*0c70*/  IMAD.WIDE.U32 R14, R24, UR10, R8 ;  /* 0x0000000a180e7c25 */ /* 0x000fc8000f8e0008 */
[----:B------:R-:W-:Y:S01]  /*0c80*/  IMAD R24, R24, UR11, R15 ;  /* 0x0000000b18187c24 */ /* 0x000fe2000f8e020f */
[----:B0-----:R-:W-:-:S04]  /*0c90*/  LEA R16, P2, R14, UR12, 0x1 ;  /* 0x0000000c0e107c11 */ /* 0x001fc8000f8408ff */
[----:B------:R-:W-:Y:S02]  /*0ca0*/  LEA.HI.X R17, R14, UR13, R24, 0x1, P2 ;  /* 0x0000000d0e117c11 */ /* 0x000fe400090f0c18 */
[----:B------:R-:W-:-:S05]  /*0cb0*/  IADD3 R24, PT, PT, R5, 0x2, RZ ;  /* 0x0000000205187810 */ /* 0x000fca0007ffe0ff */
[----:B------:R-:W-:-:S04]  /*0cc0*/  IMAD.WIDE.U32 R14, R24, UR6, R10 ;  /* 0x00000006180e7c25 */ /* 0x000fc8000f8e000a */
[----:B------:R-:W-:Y:S01]  /*0cd0*/  IMAD R15, R24, UR7, R15 ;  /* 0x00000007180f7c24 */ /* 0x000fe2000f8e020f */
[----:B--2---:R0:W-:Y:S02]  /*0ce0*/  STG.E.U16 desc[UR16][R16.64], R25 ;  /* 0x0000001910007986 */ /* 0x0041e4000c101510 */
[----:B0-----:R-:W-:-:S04]  /*0cf0*/  LEA R16, P2, R14, UR8, 0x1 ;  /* 0x000000080e107c11 */ /* 0x001fc8000f8408ff */
[----:B------:R-:W-:-:S05]  /*0d00*/  LEA.HI.X R17, R14, UR9, R15, 0x1, P2 ;  /* 0x000000090e117c11 */ /* 0x000fca00090f0c0f */
[----:B------:R0:W2:Y:S01]  /*0d10*/  LDG.E.U16 R25, desc[UR16][R16.64] ;  /* 0x0000001010197981 */ /* 0x0000a2000c1e1500 */
[----:B------:R-:W-:-:S04]  /*0d20*/  IMAD.WIDE.U32 R14, R24, UR10, R8 ;  /* 0x0000000a180e7c25 */ /* 0x000fc8000f8e0008 */
[----:B------:R-:W-:Y:S01]  /*0d30*/  IMAD R24, R24, UR11, R15 ;  /* 0x0000000b18187c24 */ /* 0x000fe2000f8e020f */
[----:B0-----:R-:W-:-:S04]  /*0d40*/  LEA R16, P2, R14, UR12, 0x1 ;  /* 0x0000000c0e107c11 */ /* 0x001fc8000f8408ff */
[----:B------:R-:W-:Y:S01]  /*0d50*/  LEA.HI.X R17, R14, UR13, R24, 0x1, P2 ;  /* 0x0000000d0e117c11 */ /* 0x000fe200090f0c18 */
[----:B------:R-:W-:-:S04]  /*0d60*/  VIADD R24, R5, 0x3 ;  /* 0x0000000305187836 */ /* 0x000fc80000000000 */
[----:B------:R-:W-:-:S04]  /*0d70*/  IMAD.WIDE.U32 R10, R24, UR6, R10 ;  /* 0x00000006180a7c25 */ /* 0x000fc8000f8e000a */
[----:B------:R-:W-:Y:S01]  /*0d80*/  IMAD R11, R24, UR7, R11 ;  /* 0x00000007180b7c24 */ /* 0x000fe2000f8e020b */
[----:B------:R-:W-:-:S04]  /*0d90*/  LEA R14, P2, R10, UR8, 0x1 ;  /* 0x000000080a0e7c11 */ /* 0x000fc8000f8408ff */
[----:B------:R-:W-:Y:S01]  /*0da0*/  LEA.HI.X R15, R10, UR9, R11, 0x1, P2 ;  /* 0x000000090a0f7c11 */ /* 0x000fe200090f0c0b */
[----:B--2---:R1:W-:Y:S04]  /*0db0*/  STG.E.U16 desc[UR16][R16.64], R25 ;  /* 0x0000001910007986 */ /* 0x0043e8000c101510 */
[----:B------:R-:W2:Y:S01]  /*0dc0*/  LDG.E.U16 R14, desc[UR16][R14.64] ;  /* 0x000000100e0e7981 */ /* 0x000ea2000c1e1500 */
[----:B------:R-:W-:-:S04]  /*0dd0*/  IMAD.WIDE.U32 R8, R24, UR10, R8 ;  /* 0x0000000a18087c25 */ /* 0x000fc8000f8e0008 */
[----:B------:R-:W-:Y:S01]  /*0de0*/  IMAD R24, R24, UR11, R9 ;  /* 0x0000000b18187c24 */ /* 0x000fe2000f8e0209 */
[----:B------:R-:W-:Y:S01]  /*0df0*/  LEA R10, P2, R8, UR12, 0x1 ;  /* 0x0000000c080a7c11 */ /* 0x000fe2000f8408ff */
[----:B------:R-:W-:-:S03]  /*0e00*/  VIADD R5, R5, 0x4 ;  /* 0x0000000405057836 */ /* 0x000fc60000000000 */
[----:B------:R-:W-:-:S05]  /*0e10*/  LEA.HI.X R11, R8, UR13, R24, 0x1, P2 ;  /* 0x0000000d080b7c11 */ /* 0x000fca00090f0c18 */
[----:B--2---:R1:W-:Y:S04]  /*0e20*/  STG.E.U16 desc[UR16][R10.64], R14 ;  /* 0x0000000e0a007986 */ /* 0x0043e8000c101510 */
.L_x_4:
[----:B------:R-:W-:Y:S05]  /*0e30*/  @!P1 BRA `(.L_x_3) ;  /* 0x0000000000d89947 */ /* 0x000fea0003800000 */
[----:B------:R-:W2:Y:S01]  /*0e40*/  LDC R8, c[0x0][0x3a0] ;  /* 0x0000e800ff087b82 */ /* 0x000ea20000000800 */
[----:B------:R-:W-:Y:S01]  /*0e50*/  ULOP3.LUT UP0, URZ, UR5, 0x1, URZ, 0xc0, !UPT ;  /* 0x0000000105ff7892 */ /* 0x000fe2000f80c0ff */
[----:B--2---:R-:W-:-:S04]  /*0e60*/  LOP3.LUT R8, R8, 0x3, RZ, 0xc0, !PT ;  /* 0x0000000308087812 */ /* 0x004fc800078ec0ff */
[----:B------:R-:W-:-:S13]  /*0e70*/  ISETP.NE.AND P1, PT, R8, 0x1, PT ;  /* 0x000000010800780c */ /* 0x000fda0003f25270 */
[----:B------:R-:W-:Y:S05]  /*0e80*/  @!P1 BRA `(.L_x_5) ;  /* 0x0000000000789947 */ /* 0x000fea0003800000 */
        /* <DEDUP_REMOVED lines=13> */
[----:B------:R-:W-:-:S04]  /*0f60*/  VIADD R24, R5, 0x1 ;  /* 0x0000000105187836 */ /* 0x000fc80000000000 */
[----:B------:R-:W-:-:S04]  /*0f70*/  IMAD.WIDE.U32 R8, R24, UR6, R8 ;  /* 0x0000000618087c25 */ /* 0x000fc8000f8e0008 */
[----:B--2---:R-:W-:-:S04]  /*0f80*/  IMAD.WIDE.U32 R14, R5, UR10, R10 ;  /* 0x0000000a050e7c25 */ /* 0x004fc8000f8e000a */
[----:B------:R-:W-:Y:S01]  /*0f90*/  IMAD R15, R5, UR11, R15 ;  /* 0x0000000b050f7c24 */ /* 0x000fe2000f8e020f */
[----:B---3--:R-:W-:Y:S01]  /*0fa0*/  LEA R16, P1, R14, UR12, 0x1 ;  /* 0x0000000c0e107c11 */ /* 0x008fe2000f8208ff */
[----:B------:R-:W-:-:S03]  /*0fb0*/  IMAD R9, R24, UR7, R9 ;  /* 0x0000000718097c24 */ /* 0x000fc6000f8e0209 */
[----:B------:R-:W-:Y:S02]  /*0fc0*/  LEA.HI.X R17, R14, UR13, R15, 0x1, P1 ;  /* 0x0000000d0e117c11 */ /* 0x000fe400088f0c0f */
[----:B------:R-:W-:-:S04]  /*0fd0*/  LEA R14, P1, R8, UR8, 0x1 ;  /* 0x00000008080e7c11 */ /* 0x000fc8000f8208ff */
[----:B------:R-:W-:Y:S01]  /*0fe0*/  LEA.HI.X R15, R8, UR9, R9, 0x1, P1 ;  /* 0x00000009080f7c11 */ /* 0x000fe200088f0c09 */
[----:B----4-:R2:W-:Y:S04]  /*0ff0*/  STG.E.U16 desc[UR16][R16.64], R25 ;  /* 0x0000001910007986 */ /* 0x0105e8000c101510 */
[----:B------:R-:W3:Y:S01]  /*1000*/  LDG.E.U16 R14, desc[UR16][R14.64] ;  /* 0x000000100e0e7981 */ /* 0x000ee2000c1e1500 */
[----:B------:R-:W-:Y:S01]  /*1010*/  IMAD.WIDE.U32 R8, R24, UR10, R10 ;  /* 0x0000000a18087c25 */ /* 0x000fe2000f8e000a */
[----:B------:R-:W-:-:S03]  /*1020*/  IADD3 R5, PT, PT, R5, 0x2, RZ ;  /* 0x0000000205057810 */ /* 0x000fc60007ffe0ff */
[----:B------:R-:W-:Y:S01]  /*1030*/  IMAD R24, R24, UR11, R9 ;  /* 0x0000000b18187c24 */ /* 0x000fe2000f8e0209 */
[----:B------:R-:W-:-:S04]  /*1040*/  LEA R10, P1, R8, UR12, 0x1 ;  /* 0x0000000c080a7c11 */ /* 0x000fc8000f8208ff */
[----:B------:R-:W-:-:S05]  /*1050*/  LEA.HI.X R11, R8, UR13, R24, 0x1, P1 ;  /* 0x0000000d080b7c11 */ /* 0x000fca00088f0c18 */
[----:B---3--:R2:W-:Y:S04]  /*1060*/  STG.E.U16 desc[UR16][R10.64], R14 ;  /* 0x0000000e0a007986 */ /* 0x0085e8000c101510 */
.L_x_5:
[----:B------:R-:W-:Y:S05]  /*1070*/  BRA.U !UP0, `(.L_x_3) ;  /* 0x0000000108487547 */ /* 0x000fea000b800000 */
[----:B------:R-:W3:Y:S01]  /*1080*/  LDCU.64 UR6, c[0x0][0x408] ;  /* 0x00008100ff0677ac */ /* 0x000ee20008000a00 */
[----:B------:R-:W-:Y:S02]  /*1090*/  IMAD.MOV.U32 R8, RZ, RZ, R18 ;  /* 0x000000ffff087224 */ /* 0x000fe400078e0012 */
[----:B------:R-:W-:Y:S01]  /*10a0*/  IMAD.MOV.U32 R9, RZ, RZ, R21 ;  /* 0x000000ffff097224 */ /* 0x000fe200078e0015 */
[----:B------:R-:W1:Y:S01]  /*10b0*/  LDCU.64 UR8, c[0x0][0x3d8] ;  /* 0x00007b00ff0877ac */ /* 0x000e620008000a00 */
[----:B---3--:R-:W-:-:S04]  /*10c0*/  IMAD.WIDE.U32 R8, R5, UR6, R8 ;  /* 0x0000000605087c25 */ /* 0x008fc8000f8e0008 */
[----:B------:R-:W-:Y:S01]  /*10d0*/  IMAD R9, R5, UR7, R9 ;  /* 0x0000000705097c24 */ /* 0x000fe2000f8e0209 */
[C---:B-12---:R-:W-:Y:S01]  /*10e0*/  LEA R10, P1, R8.reuse, UR8, 0x1 ;  /* 0x00000008080a7c11 */ /* 0x046fe2000f8208ff */
[----:B------:R-:W1:Y:S03]  /*10f0*/  LDCU.64 UR6, c[0x0][0x3c0] ;  /* 0x00007800ff0677ac */ /* 0x000e660008000a00 */
[----:B------:R-:W-:Y:S01]  /*1100*/  LEA.HI.X R11, R8, UR9, R9, 0x1, P1 ;  /* 0x00000009080b7c11 */ /* 0x000fe200088f0c09 */
[----:B------:R-:W2:Y:S04]  /*1110*/  LDCU.64 UR8, c[0x0][0x390] ;  /* 0x00007200ff0877ac */ /* 0x000ea80008000a00 */
[----:B------:R2:W3:Y:S01]  /*1120*/  LDG.E.U16 R13, desc[UR16][R10.64] ;  /* 0x000000100a0d7981 */ /* 0x0004e2000c1e1500 */
[----:B------:R-:W-:Y:S01]  /*1130*/  MOV R9, R20 ;  /* 0x0000001400097202 */ /* 0x000fe20000000f00 */
[----:B------:R-:W-:-:S04]  /*1140*/  IMAD.MOV.U32 R8, RZ, RZ, R12 ;  /* 0x000000ffff087224 */ /* 0x000fc800078e000c */
[----:B-1----:R-:W-:-:S04]  /*1150*/  IMAD.WIDE.U32 R8, R5, UR6, R8 ;  /* 0x0000000605087c25 */ /* 0x002fc8000f8e0008 */
[----:B------:R-:W-:Y:S01]  /*1160*/  IMAD R5, R5, UR7, R9 ;  /* 0x0000000705057c24 */ /* 0x000fe2000f8e0209 */
[----:B--2---:R-:W-:-:S04]  /*1170*/  LEA R10, P1, R8, UR8, 0x1 ;  /* 0x00000008080a7c11 */ /* 0x004fc8000f8208ff */
[----:B------:R-:W-:-:S05]  /*1180*/  LEA.HI.X R11, R8, UR9, R5, 0x1, P1 ;  /* 0x00000009080b7c11 */ /* 0x000fca00088f0c05 */
[----:B---3--:R3:W-:Y:S04]  /*1190*/  STG.E.U16 desc[UR16][R10.64], R13 ;  /* 0x0000000d0a007986 */ /* 0x0087e8000c101510 */
.L_x_3:
[----:B------:R-:W4:Y:S01]  /*11a0*/  LDC R5, c[0x0][0x398] ;  /* 0x0000e600ff057b82 */ /* 0x000f220000000800 */
[----:B------:R-:W-:-:S06]  /*11b0*/  UIADD3 UR4, UPT, UPT, UR4, 0x1, URZ ;  /* 0x0000000104047890 */ /* 0x000fcc000fffe0ff */
[----:B----4-:R-:W-:-:S13]  /*11c0*/  ISETP.NE.AND P1, PT, R5, UR4, PT ;  /* 0x0000000405007c0c */ /* 0x010fda000bf25270 */
[----:B------:R-:W-:Y:S05]  /*11d0*/  @!P1 EXIT ;  /* 0x000000000000994d */ /* 0x000fea0003800000 */
[----:B------:R-:W-:Y:S05]  /*11e0*/  BRA `(.L_x_6) ;  /* 0xfffffff000d07947 */ /* 0x000fea000383ffff */
.L_x_0:
[----:B------:R-:W0:Y:S01]  /*11f0*/  LDCU.U8 UR4, c[0x0][0x38c] ;  /* 0x00007180ff0477ac */ /* 0x000e220008000000 */
[----:B------:R-:W1:Y:S01]  /*1200*/  LDC R5, c[0x0][0x388] ;  /* 0x0000e200ff057b82 */ /* 0x000e620000000800 */
[----:B------:R-:W-:-:S07]  /*1210*/  I2FP.F32.S32 R0, R4 ;  /* 0x0000000400007245 */ /* 0x000fce0000201400 */
[----:B------:R-:W2:Y:S08]  /*1220*/  LDC R8, c[0x0][0x384] ;  /* 0x0000e100ff087b82 */ /* 0x000eb00000000800 */
[----:B------:R-:W3:Y:S01]  /*1230*/  LDC R14, c[0x0][0x398] ;  /* 0x0000e600ff0e7b82 */ /* 0x000ee20000000800 */
[----:B0-----:R-:W-:-:S06]  /*1240*/  UPRMT UR4, UR4, 0x8880, URZ ;  /* 0x0000888004047896 */ /* 0x001fcc00080000ff */
[----:B------:R-:W-:-:S13]  /*1250*/  ISETP.NE.AND P0, PT, RZ, UR4, PT ;  /* 0x00000004ff007c0c */ /* 0x000fda000bf05270 */
[C---:B------:R-:W-:Y:S01]  /*1260*/  @!P0 FADD.FTZ R3, R0.reuse, 0.5 ;  /* 0x3f00000000038421 */ /* 0x040fe20000010000 */
[----:B-1----:R-:W-:Y:S01]  /*1270*/  @P0 FMUL.FTZ R6, R0, R5 ;  /* 0x0000000500060220 */ /* 0x002fe20000410000 */
[----:B------:R-:W-:Y:S02]  /*1280*/  I2FP.F32.S32 R0, R27 ;  /* 0x0000001b00007245 */ /* 0x000fe40000201400 */
[----:B------:R-:W-:Y:S01]  /*1290*/  @!P0 FFMA.FTZ R6, R3, R5, -0.5 ;  /* 0xbf00000003068423 */ /* 0x000fe20000010005 */
[----:B------:R-:W-:Y:S02]  /*12a0*/  IMAD.MOV.U32 R5, RZ, RZ, 0x3fa00000 ;  /* 0x3fa00000ff057424 */ /* 0x000fe400078e00ff */
[C---:B------:R-:W-:Y:S01]  /*12b0*/  @!P0 FADD.FTZ R3, R0.reuse, 0.5 ;  /* 0x3f00000000038421 */ /* 0x040fe20000010000 */
[----:B------:R-:W0:Y:S01]  /*12c0*/  F2I.FTZ.FLOOR.NTZ R12, R6 ;  /* 0x00000006000c7305 */ /* 0x000e220000217100 */
[-C--:B--2---:R-:W-:Y:S02]  /*12d0*/  @P0 FMUL.FTZ R7, R0, R8.reuse ;  /* 0x0000000800070220 */ /* 0x084fe40000410000 */
[----:B------:R-:W-:Y:S01]  /*12e0*/  @!P0 FFMA.FTZ R7, R3, R8, -0.5 ;  /* 0xbf00000003078423 */ /* 0x000fe20000010008 */
[----:B---3--:R-:W-:-:S04]  /*12f0*/  ISETP.GE.AND P0, PT, R14, 0x1, PT ;  /* 0x000000010e00780c */ /* 0x008fc80003f06270 */
[----:B------:R-:W1:Y:S01]  /*1300*/  F2I.FTZ.FLOOR.NTZ R0, R7 ;  /* 0x0000000700007305 */ /* 0x000e620000217100 */
[----:B0-----:R-:W-:-:S05]  /*1310*/  I2FP.F32.S32 R3, R12 ;  /* 0x0000000c00037245 */ /* 0x001fca0000201400 */
[----:B------:R-:W-:Y:S01]  /*1320*/  FADD.FTZ R10, -R3, R6 ;  /* 0x00000006030a7221 */ /* 0x000fe20000010100 */
[----:B------:R-:W-:Y:S01]  /*1330*/  IMAD.MOV.U32 R3, RZ, RZ, 0x3f400000 ;  /* 0x3f400000ff037424 */ /* 0x000fe200078e00ff */
[----:B-1----:R-:W-:Y:S02]  /*1340*/  I2FP.F32.S32 R6, R0 ;  /* 0x0000000000067245 */ /* 0x002fe40000201400 */
[C---:B------:R-:W-:Y:S01]  /*1350*/  FADD.FTZ R8, R10.reuse, 1 ;  /* 0x3f8000000a087421 */ /* 0x040fe20000010000 */
[C---:B------:R-:W-:Y:S01]  /*1360*/  FFMA.FTZ R13, R10.reuse, R5, -2.25 ;  /* 0xc01000000a0d7423 */ /* 0x040fe20000010005 */
[----:B------:R-:W-:Y:S02]  /*1370*/  FADD.FTZ R16, -R10, 1 ;  /* 0x3f8000000a107421 */ /* 0x000fe40000010100 */
[----:B------:R-:W-:Y:S01]  /*1380*/  FFMA.FTZ R9, R8, -R3, 3.75 ;  /* 0x4070000008097423 */ /* 0x000fe20000010803 */
[----:B------:R-:W-:Y:S01]  /*1390*/  FMUL.FTZ R13, R10, R13 ;  /* 0x0000000d0a0d7220 */ /* 0x000fe20000410000 */
[----:B------:R-:W-:Y:S01]  /*13a0*/  FADD.FTZ R14, -R6, R7 ;  /* 0x00000007060e7221 */ /* 0x000fe20000010100 */
[----:B------:R-:W-:Y:S01]  /*13b0*/  FFMA.FTZ R7, R16, R5, -2.25 ;  /* 0xc010000010077423 */ /* 0x000fe20000010005 */
[----:B------:R-:W-:Y:S01]  /*13c0*/  FFMA.FTZ R9, R8, R9, -6 ;  /* 0xc0c0000008097423 */ /* 0x000fe20000010009 */
[----:B------:R-:W-:Y:S01]  /*13d0*/  FFMA.FTZ R10, R10, R13, 1 ;  /* 0x3f8000000a0a7423 */ /* 0x000fe2000001000d */
[----:B------:R-:W-:-:S02]  /*13e0*/  FADD.FTZ R6, R16, 1 ;  /* 0x3f80000010067421 */ /* 0x000fc40000010000 */
[----:B------:R-:W-:Y:S01]  /*13f0*/  FFMA.FTZ R9, R8, R9, 3 ;  /* 0x4040000008097423 */ /* 0x000fe20000010009 */
[----:B------:R-:W-:Y:S06]  /*1400*/  @!P0 EXIT ;  /* 0x000000000000894d */ /* 0x000fec0003800000 */
[----:B------:R-:W0:Y:S01]  /*1410*/  LDCU.128 UR4, c[0x0][0x410] ;  /* 0x00008200ff0477ac */ /* 0x000e220008000c00 */
[----:B------:R-:W-:Y:S01]  /*1420*/  FFMA.FTZ R13, R6, -R3, 3.75 ;  /* 0x40700000060d7423 */ /* 0x000fe20000010803 */
[----:B------:R-:W-:Y:S01]  /*1430*/  FMUL.FTZ R7, R16, R7 ;  /* 0x0000000710077220 */ /* 0x000fe20000410000 */
[C---:B------:R-:W-:Y:S01]  /*1440*/  FFMA.FTZ R17, R14.reuse, R5, -2.25 ;  /* 0xc01000000e117423 */ /* 0x040fe20000010005 */
[----:B------:R-:W-:Y:S01]  /*1450*/  FADD.FTZ R18, R14, 1 ;  /* 0x3f8000000e127421 */ /* 0x000fe20000010000 */
[----:B------:R-:W-:Y:S01]  /*1460*/  FFMA.FTZ R13, R6, R13, -6 ;  /* 0xc0c00000060d7423 */ /* 0x000fe2000001000d */
[----:B------:R-:W-:Y:S01]  /*1470*/  FFMA.FTZ R8, R16, R7, 1 ;  /* 0x3f80000010087423 */ /* 0x000fe20000010007 */
[----:B------:R-:W-:Y:S01]  /*1480*/  FMUL.FTZ R17, R14, R17 ;  /* 0x000000110e117220 */ /* 0x000fe20000410000 */
[----:B------:R-:W-:Y:S01]  /*1490*/  FFMA.FTZ R15, R18, -R3, 3.75 ;  /* 0x40700000120f7423 */ /* 0x000fe20000010803 */
[----:B------:R-:W-:Y:S01]  /*14a0*/  FFMA.FTZ R7, R6, R13, 3 ;  /* 0x4040000006077423 */ /* 0x000fe2000001000d */
[C---:B------:R-:W-:Y:S01]  /*14b0*/  FADD.FTZ R6, -R14.reuse, 1 ;  /* 0x3f8000000e067421 */ /* 0x040fe20000010100 */
[----:B------:R-:W-:Y:S01]  /*14c0*/  FFMA.FTZ R14, R14, R17, 1 ;  /* 0x3f8000000e0e7423 */ /* 0x000fe20000010011 */
[----:B------:R-:W-:Y:S01]  /*14d0*/  SHF.R.S32.HI R13, RZ, 0x1f, R4 ;  /* 0x0000001fff0d7819 */ /* 0x000fe20000011404 */
[----:B------:R-:W-:Y:S01]  /*14e0*/  FFMA.FTZ R15, R18, R15, -6 ;  /* 0xc0c00000120f7423 */ /* 0x000fe2000001000f */
[C---:B------:R-:W-:Y:S01]  /*14f0*/  FADD.FTZ R24, R6.reuse, 1 ;  /* 0x3f80000006187421 */ /* 0x040fe20000010000 */
[----:B------:R-:W-:Y:S01]  /*1500*/  FFMA.FTZ R5, R6, R5, -2.25 ;  /* 0xc010000006057423 */ /* 0x000fe20000010005 */
[----:B------:R1:W-:Y:S01]  /*1510*/  STL [R1+0x4], R14 ;  /* 0x0000040e01007387 */ /* 0x0003e20000100800 */
[----:B------:R-:W-:-:S02]  /*1520*/  VIADD R11, R11, 0xffffffff ;  /* 0xffffffff0b0b7836 */ /* 0x000fc40000000000 */
[----:B------:R-:W-:Y:S01]  /*1530*/  FFMA.FTZ R3, R24, -R3, 3.75 ;  /* 0x4070000018037423 */ /* 0x000fe20000010803 */
[----:B0-----:R-:W-:Y:S02]  /*1540*/  IMAD R17, R13, UR6, RZ ;  /* 0x000000060d117c24 */ /* 0x001fe4000f8e02ff */
[----:B------:R-:W-:Y:S01]  /*1550*/  FMUL.FTZ R5, R6, R5 ;  /* 0x0000000506057220 */ /* 0x000fe20000410000 */
[----:B------:R-:W-:Y:S01]  /*1560*/  FFMA.FTZ R13, R24, R3, -6 ;  /* 0xc0c00000180d7423 */ /* 0x000fe20000010003 */
[----:B------:R-:W-:Y:S01]  /*1570*/  IMAD R17, R4, UR7, R17 ;  /* 0x0000000704117c24 */ /* 0x000fe2000f8e0211 */
[----:B------:R-:W-:Y:S01]  /*1580*/  VIADDMNMX.RELU R22, R0, 0xffffffff, R11, PT ;  /* 0xffffffff00167846 */ /* 0x000fe2000380110b */
[----:B-1----:R-:W-:Y:S01]  /*1590*/  FFMA.FTZ R14, R18, R15, 3 ;  /* 0x40400000120e7423 */ /* 0x002fe2000001000f */
[----:B------:R-:W-:Y:S02]  /*15a0*/  VIADD R15, R2, 0xffffffff ;  /* 0xffffffff020f7836 */ /* 0x000fe40000000000 */
[----:B------:R-:W-:Y:S01]  /*15b0*/  FFMA.FTZ R24, R24, R13, 3 ;  /* 0x4040000018187423 */ /* 0x000fe2000001000d */
[----:B------:R-:W-:-:S04]  /*15c0*/  IMAD.WIDE.U32 R2, R4, UR6, RZ ;  /* 0x0000000604027c25 */ /* 0x000fc8000f8e00ff */
[----:B------:R-:W-:Y:S01]  /*15d0*/  FFMA.FTZ R4, R6, R5, 1 ;  /* 0x3f80000006047423 */ /* 0x000fe20000010005 */
[----:B------:R0:W-:Y:S01]  /*15e0*/  STL [R1+0x8], R14 ;  /* 0x0000080e01007387 */ /* 0x0001e20000100800 */
[C-C-:B------:R-:W-:Y:S02]  /*15f0*/  VIADDMNMX.RELU R6, R12.reuse, 0xffffffff, R15.reuse, PT ;  /* 0xffffffff0c067846 */ /* 0x140fe4000380110f */
[----:B------:R-:W-:Y:S01]  /*1600*/  IADD3 R13, PT, PT, R3, R17, RZ ;  /* 0x00000011030d7210 */ /* 0x000fe20007ffe0ff */
[----:B------:R1:W-:Y:S01]  /*1610*/  STL [R1], R4 ;  /* 0x0000000401007387 */ /* 0x0003e20000100800 */
[C---:B------:R-:W-:Y:S02]  /*1620*/  VIMNMX.RELU R5, PT, PT, R12.reuse, R15, PT ;  /* 0x0000000f0c057248 */ /* 0x040fe40003fe1100 */
[----:B------:R-:W-:Y:S02]  /*1630*/  VIADDMNMX.RELU R3, R12, 0x2, R15, PT ;  /* 0x000000020c037846 */ /* 0x000fe4000380110f */
[----:B------:R-:W-:-:S02]  /*1640*/  VIMNMX.RELU R19, PT, PT, R0, R11, PT ;  /* 0x0000000b00137248 */ /* 0x000fc40003fe1100 */
[----:B0-----:R-:W-:Y:S02]  /*1650*/  SHF.R.S32.HI R14, RZ, 0x1f, R27 ;  /* 0x0000001fff0e7819 */ /* 0x001fe4000001141b */
[----:B------:R-:W-:Y:S02]  /*1660*/  VIADDMNMX.RELU R18, R0, 0x1, R11, PT ;  /* 0x0000000100127846 */ /* 0x000fe4000380110b */
[----:B-1----:R-:W-:Y:S01]  /*1670*/  VIADDMNMX.RELU R4, R12, 0x1, R15, PT ;  /* 0x000000010c047846 */ /* 0x002fe2000380110f */
[----:B------:R-:W-:Y:S02]  /*1680*/  IMAD R14, R14, UR4, RZ ;  /* 0x000000040e0e7c24 */ /* 0x000fe4000f8e02ff */
[----:B------:R-:W-:Y:S01]  /*1690*/  IMAD.MOV.U32 R12, RZ, RZ, R2 ;  /* 0x000000ffff0c7224 */ /* 0x000fe200078e0002 */
[----:B------:R-:W-:Y:S01]  /*16a0*/  VIADDMNMX.RELU R2, R0, 0x2, R11, PT ;  /* 0x0000000200027846 */ /* 0x000fe2000380110b */
[C---:B------:R-:W-:Y:S02]  /*16b0*/  IMAD R14, R27.reuse, UR5, R14 ;  /* 0x000000051b0e7c24 */ /* 0x040fe4000f8e020e */
[----:B------:R-:W-:Y:S01]  /*16c0*/  IMAD.WIDE.U32 R20, R27, UR4, R12 ;  /* 0x000000041b147c25 */ /* 0x000fe2000f8e000c */
[----:B------:R-:W-:-:S03]  /*16d0*/  UMOV UR4, URZ ;  /* 0x000000ff00047c82 */ /* 0x000fc60008000000 */
[----:B------:R-:W-:Y:S01]  /*16e0*/  IMAD.IADD R0, R14, 0x1, R21 ;  /* 0x000000010e007824 */ /* 0x000fe200078e0215 */
[----:B------:R0:W-:Y:S04]  /*16f0*/  STL.64 [R1+0x10], R20 ;  /* 0x0000101401007387 */ /* 0x0001e80000100a00 */
[----:B------:R0:W-:Y:S02]  /*1700*/  STL [R1+0x18], R0 ;  /* 0x0000180001007387 */ /* 0x0001e40000100800 */
.L_x_41:
[----:B------:R-:W1:Y:S02]  /*1710*/  LDCU UR5, c[0x0][0x3a0] ;  /* 0x00007400ff0577ac */ /* 0x000e640008000800 */
[----:B-1----:R-:W-:-:S09]  /*1720*/  UISETP.GE.AND UP0, UPT, UR5, 0x1, UPT ;  /* 0x000000010500788c */ /* 0x002fd2000bf06270 */
[----:B0-----:R-:W-:Y:S05]  /*1730*/  BRA.U !UP0, `(.L_x_7) ;  /* 0x0000001908547547 */ /* 0x001fea000b800000 */
[----:B0-----:R-:W2:Y:S01]  /*1740*/  LDL R0, [R1+0x18] ;  /* 0x0000180001007983 */ /* 0x001ea20000100800 */
[----:B------:R-:W0:Y:S01]  /*1750*/  LDC.64 R12, c[0x0][0x400] ;  /* 0x00010000ff0c7b82 */ /* 0x000e220000000a00 */
[----:B------:R-:W1:Y:S02]  /*1760*/  LDCU.64 UR6, c[0x0][0x3b8] ;  /* 0x00007700ff0677ac */ /* 0x000e640008000a00 */
[----:B------:R-:W2:Y:S01]  /*1770*/  LDL.64 R14, [R1+0x10] ;  /* 0x00001000010e7983 */ /* 0x000ea20000100a00 */
[----:B------:R-:W-:Y:S01]  /*1780*/  UMOV UR5, URZ ;  /* 0x000000ff00057c82 */ /* 0x000fe20008000000 */
[----:B-1----:R-:W-:-:S04]  /*1790*/  UIMAD.WIDE.U32 UR8, UR4, UR6, URZ ;  /* 0x00000006040872a5 */ /* 0x002fc8000f8e00ff */
[----:B------:R-:W-:Y:S01]  /*17a0*/  UIMAD UR10, UR4, UR7, UR9 ;  /* 0x00000007040a72a4 */ /* 0x000fe2000f8e0209 */
[----:B--2---:R-:W-:-:S03]  /*17b0*/  MOV R15, R0 ;  /* 0x00000000000f7202 */ /* 0x004fc60000000f00 */
[----:B0-----:R-:W-:-:S04]  /*17c0*/  IMAD.WIDE.U32 R20, R12, UR4, R14 ;  /* 0x000000040c147c25 */ /* 0x001fc8000f8e000e */
[----:B------:R-:W-:-:S07]  /*17d0*/  IMAD R23, R13, UR4, R21 ;  /* 0x000000040d177c24 */ /* 0x000fce000f8e0215 */
.L_x_40:
[----:B0-----:R-:W0:Y:S01]  /*17e0*/  LDC.64 R12, c[0x0][0x408] ;  /* 0x00010200ff0c7b82 */ /* 0x001e220000000a00 */
[----:B------:R-:W1:Y:S01]  /*17f0*/  LDCU.128 UR20, c[0x0][0x3d0] ;  /* 0x00007a00ff1477ac */ /* 0x000e620008000c00 */
[----:B------:R-:W-:Y:S01]  /*1800*/  IMAD.MOV.U32 R14, RZ, RZ, R20 ;  /* 0x000000ffff0e7224 */ /* 0x000fe200078e0014 */
[----:B------:R-:W2:Y:S01]  /*1810*/  LDL R11, [R1+0x8] ;  /* 0x00000800010b7983 */ /* 0x000ea20000100800 */
[----:B------:R-:W-:Y:S01]  /*1820*/  IMAD.MOV.U32 R15, RZ, RZ, R23 ;  /* 0x000000ffff0f7224 */ /* 0x000fe200078e0017 */
[----:B------:R-:W3:Y:S01]  /*1830*/  LDCU.128 UR12, c[0x0][0x3c0] ;  /* 0x00007800ff0c77ac */ /* 0x000ee20008000c00 */
[----:B------:R-:W-:Y:S01]  /*1840*/  UMOV UR6, UR8 ;  /* 0x0000000800067c82 */ /* 0x000fe20008000000 */
[----:B------:R-:W-:Y:S02]  /*1850*/  UMOV UR7, UR10 ;  /* 0x0000000a00077c82 */ /* 0x000fe40008000000 */
[----:B---3--:R-:W-:Y:S02]  /*1860*/  UIMAD.WIDE.U32 UR6, UR5, UR12, UR6 ;  /* 0x0000000c050672a5 */ /* 0x008fe4000f8e0006 */
[----:B0-----:R-:W-:-:S02]  /*1870*/  IMAD.WIDE.U32 R14, R12, UR5, R14 ;  /* 0x000000050c0e7c25 */ /* 0x001fc4000f8e000e */
[----:B------:R-:W-:Y:S02]  /*1880*/  UIMAD UR11, UR5, UR13, UR7 ;  /* 0x0000000d050b72a4 */ /* 0x000fe4000f8e0207 */
[----:B------:R-:W-:Y:S01]  /*1890*/  IMAD R13, R13, UR5, R15 ;  /* 0x000000050d0d7c24 */ /* 0x000fe2000f8e020f */
[C---:B-1----:R-:W-:Y:S01]  /*18a0*/  LEA R12, P0, R14.reuse, UR22, 0x1 ;  /* 0x000000160e0c7c11 */ /* 0x042fe2000f8008ff */
[----:B------:R-:W-:Y:S01]  /*18b0*/  IMAD.U32 R16, RZ, RZ, UR6 ;  /* 0x00000006ff107e24 */ /* 0x000fe2000f8e00ff */
[----:B------:R-:W0:Y:S01]  /*18c0*/  LDCU.64 UR12, c[0x0][0x390] ;  /* 0x00007200ff0c77ac */ /* 0x000e220008000a00 */
[----:B------:R-:W-:Y:S01]  /*18d0*/  MOV R17, UR7 ;  /* 0x0000000700117c02 */ /* 0x000fe20008000f00 */
[----:B------:R-:W-:Y:S01]  /*18e0*/  IMAD.U32 R15, RZ, RZ, UR11 ;  /* 0x0000000bff0f7e24 */ /* 0x000fe2000f8e00ff */
[----:B------:R-:W-:Y:S01]  /*18f0*/  LEA.HI.X R13, R14, UR23, R13, 0x1, P0 ;  /* 0x000000170e0d7c11 */ /* 0x000fe200080f0c0d */
[----:B------:R-:W-:-:S04]  /*1900*/  IMAD.MOV.U32 R14, RZ, RZ, R16 ;  /* 0x000000ffff0e7224 */ /* 0x000fc800078e0010 */
[----:B------:R1:W3:Y:S01]  /*1910*/  LDG.E.U16 R0, desc[UR16][R12.64] ;  /* 0x000000100c007981 */ /* 0x0002e2000c1e1500 */
[----:B------:R-:W-:-:S04]  /*1920*/  IMAD.WIDE.U32 R14, R22, UR14, R14 ;  /* 0x0000000e160e7c25 */ /* 0x000fc8000f8e000e */
[----:B-1----:R-:W-:Y:S02]  /*1930*/  IMAD R13, R22, UR15, R15 ;  /* 0x0000000f160d7c24 */ /* 0x002fe4000f8e020f */
[----:B------:R-:W-:-:S04]  /*1940*/  IMAD.MOV.U32 R12, RZ, RZ, R14 ;  /* 0x000000ffff0c7224 */ /* 0x000fc800078e000e */
[----:B------:R-:W-:-:S04]  /*1950*/  IMAD.WIDE.U32 R16, R6, UR20, R12 ;  /* 0x0000001406107c25 */ /* 0x000fc8000f8e000c */
[----:B------:R-:W-:Y:S01]  /*1960*/  IMAD R17, R6, UR21, R17 ;  /* 0x0000001506117c24 */ /* 0x000fe2000f8e0211 */
[----:B0-----:R-:W-:-:S04]  /*1970*/  LEA R25, P0, R16, UR12, 0x1 ;  /* 0x0000000c10197c11 */ /* 0x001fc8000f8008ff */
[----:B------:R-:W-:Y:S02]  /*1980*/  LEA.HI.X R17, R16, UR13, R17, 0x1, P0 ;  /* 0x0000000d10117c11 */ /* 0x000fe400080f0c11 */
[----:B------:R-:W-:-:S05]  /*1990*/  LOP3.LUT R16, R25, 0xfffffffd, RZ, 0xc0, !PT ;  /* 0xfffffffd19107812 */ /* 0x000fca00078ec0ff */
[----:B------:R0:W5:Y:S01]  /*19a0*/  LD.E R28, desc[UR16][R16.64] ;  /* 0x00000010101c7980 */ /* 0x000162000c101900 */
[----:B------:R-:W-:Y:S01]  /*19b0*/  LOP3.LUT R26, R25, 0x2, RZ, 0xc0, !PT ;  /* 0x00000002191a7812 */ /* 0x000fe200078ec0ff */
[----:B------:R-:W-:Y:S01]  /*19c0*/  IMAD.MOV.U32 R29, RZ, RZ, 0x3254 ;  /* 0x00003254ff1d7424 */ /* 0x000fe200078e00ff */
[----:B------:R-:W-:Y:S02]  /*19d0*/  BSSY.RECONVERGENT B0, `(.L_x_8) ;  /* 0x000000d000007945 */ /* 0x000fe40003800200 */
[----:B------:R-:W-:-:S04]  /*19e0*/  ISETP.EQ.U32.AND P0, PT, R26, RZ, PT ;  /* 0x000000ff1a00720c */ /* 0x000fc80003f02070 */
[----:B------:R-:W-:Y:S02]  /*19f0*/  SEL R26, R29, 0x7610, P0 ;  /* 0x000076101d1a7807 */ /* 0x000fe40000000000 */
[----:B---3--:R-:W-:-:S05]  /*1a00*/  SHF.L.U32 R0, R0, 0x10, RZ ;  /* 0x0000001000007819 */ /* 0x008fca00000006ff */
[----:B--2---:R-:W-:-:S04]  /*1a10*/  FMUL.FTZ R11, R11, R0 ;  /* 0x000000000b0b7220 */ /* 0x004fc80000410000 */
[----:B------:R-:W-:-:S05]  /*1a20*/  FMUL.FTZ R27, R9, R11 ;  /* 0x0000000b091b7220 */ /* 0x000fca0000410000 */
[----:B0-----:R-:W-:-:S07]  /*1a30*/  F2FP.BF16.F32.PACK_AB R27, RZ, R27 ;  /* 0x0000001bff1b723e */ /* 0x001fce00000010ff */
.L_x_9:
[----:B-----5:R-:W-:-:S05]  /*1a40*/  HADD2.BF16_V2 R29, R28, R27.H0_H0 ;  /* 0x2000001b1c1d7230 */ /* 0x020fca0000200000 */
[----:B------:R-:W-:-:S06]  /*1a50*/  PRMT R29, R28, R26, R29 ;  /* 0x0000001a1c1d7216 */ /* 0x000fcc000000001d */
[----:B------:R-:W2:Y:S02]  /*1a60*/  ATOM.E.CAS.STRONG.GPU PT, R29, [R16], R28, R29 ;  /* 0x0000001c101d738b */ /* 0x000ea400001ee11d */
[----:B--2---:R-:W-:Y:S01]  /*1a70*/  ISETP.NE.U32.AND P0, PT, R29, R28, PT ;  /* 0x0000001c1d00720c */ /* 0x004fe20003f05070 */
[----:B------:R-:W-:-:S12]  /*1a80*/  IMAD.MOV.U32 R28, RZ, RZ, R29 ;  /* 0x000000ffff1c7224 */ /* 0x000fd800078e001d */
[----:B------:R-:W-:Y:S05]  /*1a90*/  @P0 BRA `(.L_x_9) ;  /* 0xfffffffc00e80947 */ /* 0x000fea000383ffff */
[----:B------:R-:W-:Y:S05]  /*1aa0*/  BSYNC.RECONVERGENT B0 ;  /* 0x0000000000007941 */ /* 0x000fea0003800200 */
.L_x_8:
[----:B------:R-:W-:Y:S01]  /*1ab0*/  MOV R17, R13 ;  /* 0x0000000d00117202 */ /* 0x000fe20000000f00 */
[----:B------:R-:W-:Y:S02]  /*1ac0*/  IMAD.MOV.U32 R16, RZ, RZ, R14 ;  /* 0x000000ffff107224 */ /* 0x000fe400078e000e */
[----:B------:R-:W-:Y:S01]  /*1ad0*/  FMUL.FTZ R27, R10, R11 ;  /* 0x0000000b0a1b7220 */ /* 0x000fe20000410000 */
[----:B------:R-:W-:Y:S01]  /*1ae0*/  IMAD.MOV.U32 R29, RZ, RZ, 0x3254 ;  /* 0x00003254ff1d7424 */ /* 0x000fe200078e00ff */
[----:B------:R-:W-:Y:S01]  /*1af0*/  BSSY.RECONVERGENT B0, `(.L_x_10) ;  /* 0x0000011000007945 */ /* 0x000fe20003800200 */
[C---:B------:R-:W-:Y:S02]  /*1b00*/  IMAD.WIDE.U32 R16, R5.reuse, UR20, R16 ;  /* 0x0000001405107c25 */ /* 0x040fe4000f8e0010 */
[----:B------:R-:W-:Y:S02]  /*1b10*/  F2FP.BF16.F32.PACK_AB R27, RZ, R27 ;  /* 0x0000001bff1b723e */ /* 0x000fe400000010ff */
[----:B------:R-:W-:Y:S01]  /*1b20*/  IMAD R17, R5, UR21, R17 ;  /* 0x0000001505117c24 */ /* 0x000fe2000f8e0211 */
[----:B------:R-:W-:-:S04]  /*1b30*/  LEA R25, P0, R16, UR12, 0x1 ;  /* 0x0000000c10197c11 */ /* 0x000fc8000f8008ff */
[----:B------:R-:W-:Y:S02]  /*1b40*/  LEA.HI.X R17, R16, UR13, R17, 0x1, P0 ;  /* 0x0000000d10117c11 */ /* 0x000fe400080f0c11 */
[C---:B------:R-:W-:Y:S02]  /*1b50*/  LOP3.LUT R16, R25.reuse, 0xfffffffd, RZ, 0xc0, !PT ;  /* 0xfffffffd19107812 */ /* 0x040fe400078ec0ff */
[----:B------:R-:W-:-:S03]  /*1b60*/  LOP3.LUT R26, R25, 0x2, RZ, 0xc0, !PT ;  /* 0x00000002191a7812 */ /* 0x000fc600078ec0ff */
[----:B------:R0:W5:Y:S01]  /*1b70*/  LD.E R28, desc[UR16][R16.64] ;  /* 0x00000010101c7980 */ /* 0x000162000c101900 */
[----:B------:R-:W-:-:S04]  /*1b80*/  ISETP.EQ.U32.AND P0, PT, R26, RZ, PT ;  /* 0x000000ff1a00720c */ /* 0x000fc80003f02070 */
[----:B------:R-:W-:-:S09]  /*1b90*/  SEL R26, R29, 0x7610, P0 ;  /* 0x000076101d1a7807 */ /* 0x000fd20000000000 */
.L_x_11:
[----:B-----5:R-:W-:-:S05]  /*1ba0*/  HADD2.BF16_V2 R29, R28, R27.H0_H0 ;  /* 0x2000001b1c1d7230 */ /* 0x020fca0000200000 */
[----:B------:R-:W-:-:S06]  /*1bb0*/  PRMT R29, R28, R26, R29 ;  /* 0x0000001a1c1d7216 */ /* 0x000fcc000000001d */
[----:B------:R-:W2:Y:S02]  /*1bc0*/  ATOM.E.CAS.STRONG.GPU PT, R29, [R16], R28, R29 ;  /* 0x0000001c101d738b */ /* 0x000ea400001ee11d */
[----:B--2---:R-:W-:Y:S01]  /*1bd0*/  ISETP.NE.U32.AND P0, PT, R29, R28, PT ;  /* 0x0000001c1d00720c */ /* 0x004fe20003f05070 */
[----:B------:R-:W-:-:S12]  /*1be0*/  IMAD.MOV.U32 R28, RZ, RZ, R29 ;  /* 0x000000ffff1c7224 */ /* 0x000fd800078e001d */
[----:B------:R-:W-:Y:S05]  /*1bf0*/  @P0 BRA `(.L_x_11) ;  /* 0xfffffffc00e80947 */ /* 0x000fea000383ffff */
[----:B------:R-:W-:Y:S05]  /*1c00*/  BSYNC.RECONVERGENT B0 ;  /* 0x0000000000007941 */ /* 0x000fea0003800200 */
.L_x_10:
[----:B0-----:R-:W-:Y:S01]  /*1c10*/  MOV R17, R13 ;  /* 0x0000000d00117202 */ /* 0x001fe20000000f00 */
        /* <DEDUP_REMOVED lines=14> */
.L_x_13:
[----:B-----5:R-:W-:-:S05]  /*1d00*/  HADD2.BF16_V2 R29, R28, R27.H0_H0 ;  /* 0x2000001b1c1d7230 */ /* 0x020fca0000200000 */
[----:B------:R-:W-:-:S06]  /*1d10*/  PRMT R29, R28, R26, R29 ;  /* 0x0000001a1c1d7216 */ /* 0x000fcc000000001d */
[----:B------:R-:W2:Y:S02]  /*1d20*/  ATOM.E.CAS.STRONG.GPU PT, R29, [R16], R28, R29 ;  /* 0x0000001c101d738b */ /* 0x000ea400001ee11d */
[----:B--2---:R-:W-:Y:S01]  /*1d30*/  ISETP.NE.U32.AND P0, PT, R29, R28, PT ;  /* 0x0000001c1d00720c */ /* 0x004fe20003f05070 */
[----:B------:R-:W-:-:S12]  /*1d40*/  IMAD.MOV.U32 R28, RZ, RZ, R29 ;  /* 0x000000ffff1c7224 */ /* 0x000fd800078e001d */
[----:B------:R-:W-:Y:S05]  /*1d50*/  @P0 BRA `(.L_x_13) ;  /* 0xfffffffc00e80947 */ /* 0x000fea000383ffff */
[----:B------:R-:W-:Y:S05]  /*1d60*/  BSYNC.RECONVERGENT B0 ;  /* 0x0000000000007941 */ /* 0x000fea0003800200 */
.L_x_12:
[----:B------:R-:W-:Y:S02]  /*1d70*/  IMAD.MOV.U32 R12, RZ, RZ, R14 ;  /* 0x000000ffff0c7224 */ /* 0x000fe400078e000e */
[----:B------:R-:W-:Y:S02]  /*1d80*/  HFMA2 R29, -RZ, RZ, 0, 0.19775390625 ;  /* 0x00003254ff1d7431 */ /* 0x000fe400000001ff */
[----:B------:R-:W-:Y:S01]  /*1d90*/  FMUL.FTZ R11, R7, R11 ;  /* 0x0000000b070b7220 */ /* 0x000fe20000410000 */
[----:B------:R-:W-:Y:S01]  /*1da0*/  BSSY.RECONVERGENT B0, `(.L_x_14) ;  /* 0x0000011000007945 */ /* 0x000fe20003800200 */
[----:B------:R-:W-:-:S04]  /*1db0*/  IMAD.WIDE.U32 R12, R3, UR20, R12 ;  /* 0x00000014030c7c25 */ /* 0x000fc8000f8e000c */
[----:B------:R-:W-:Y:S01]  /*1dc0*/  IMAD R13, R3, UR21, R13 ;  /* 0x00000015030d7c24 */ /* 0x000fe2000f8e020d */
[----:B------:R-:W-:-:S04]  /*1dd0*/  LEA R14, P0, R12, UR12, 0x1 ;  /* 0x0000000c0c0e7c11 */ /* 0x000fc8000f8008ff */
[----:B------:R-:W-:Y:S02]  /*1de0*/  LEA.HI.X R13, R12, UR13, R13, 0x1, P0 ;  /* 0x0000000d0c0d7c11 */ /* 0x000fe400080f0c0d */
[C---:B------:R-:W-:Y:S02]  /*1df0*/  LOP3.LUT R12, R14.reuse, 0xfffffffd, RZ, 0xc0, !PT ;  /* 0xfffffffd0e0c7812 */ /* 0x040fe400078ec0ff */
[----:B0-----:R-:W-:-:S03]  /*1e00*/  LOP3.LUT R16, R14, 0x2, RZ, 0xc0, !PT ;  /* 0x000000020e107812 */ /* 0x001fc600078ec0ff */
[----:B------:R0:W5:Y:S01]  /*1e10*/  LD.E R15, desc[UR16][R12.64] ;  /* 0x000000100c0f7980 */ /* 0x000162000c101900 */
[----:B------:R-:W-:Y:S02]  /*1e20*/  ISETP.EQ.U32.AND P0, PT, R16, RZ, PT ;  /* 0x000000ff1000720c */ /* 0x000fe40003f02070 */
[----:B------:R-:W-:Y:S02]  /*1e30*/  F2FP.BF16.F32.PACK_AB R16, RZ, R11 ;  /* 0x0000000bff10723e */ /* 0x000fe400000010ff */
[----:B------:R-:W-:-:S09]  /*1e40*/  SEL R11, R29, 0x7610, P0 ;  /* 0x000076101d0b7807 */ /* 0x000fd20000000000 */
.L_x_15:
[----:B-----5:R-:W-:-:S05]  /*1e50*/  HADD2.BF16_V2 R17, R15, R16.H0_H0 ;  /* 0x200000100f117230 */ /* 0x020fca0000200000 */
[----:B------:R-:W-:-:S06]  /*1e60*/  PRMT R17, R15, R11, R17 ;  /* 0x0000000b0f117216 */ /* 0x000fcc0000000011 */
[----:B------:R-:W2:Y:S02]  /*1e70*/  ATOM.E.CAS.STRONG.GPU PT, R17, [R12], R15, R17 ;  /* 0x0000000f0c11738b */ /* 0x000ea400001ee111 */
[----:B--2---:R-:W-:Y:S01]  /*1e80*/  ISETP.NE.U32.AND P0, PT, R17, R15, PT ;  /* 0x0000000f1100720c */ /* 0x004fe20003f05070 */
[----:B------:R-:W-:-:S12]  /*1e90*/  IMAD.MOV.U32 R15, RZ, RZ, R17 ;  /* 0x000000ffff0f7224 */ /* 0x000fd800078e0011 */
[----:B------:R-:W-:Y:S05]  /*1ea0*/  @P0 BRA `(.L_x_15) ;  /* 0xfffffffc00e80947 */ /* 0x000fea000383ffff */
[----:B------:R-:W-:Y:S05]  /*1eb0*/  BSYNC.RECONVERGENT B0 ;  /* 0x0000000000007941 */ /* 0x000fea0003800200 */
.L_x_14:
[----:B------:R-:W2:Y:S01]  /*1ec0*/  LDL R27, [R1+0x4] ;  /* 0x00000400011b7983 */ /* 0x000ea20000100800 */
[----:B0-----:R-:W-:Y:S01]  /*1ed0*/  MOV R12, UR6 ;  /* 0x00000006000c7c02 */ /* 0x001fe20008000f00 */
[----:B------:R-:W-:Y:S01]  /*1ee0*/  IMAD.U32 R15, RZ, RZ, UR11 ;  /* 0x0000000bff0f7e24 */ /* 0x000fe2000f8e00ff */
[----:B------:R-:W-:Y:S01]  /*1ef0*/  BSSY.RECONVERGENT B0, `(.L_x_16) ;  /* 0x0000019000007945 */ /* 0x000fe20003800200 */
[----:B------:R-:W-:Y:S02]  /*1f00*/  IMAD.U32 R13, RZ, RZ, UR7 ;  /* 0x00000007ff0d7e24 */ /* 0x000fe4000f8e00ff */
[----:B------:R-:W-:Y:S02]  /*1f10*/  IMAD.MOV.U32 R14, RZ, RZ, R12 ;  /* 0x000000ffff0e7224 */ /* 0x000fe400078e000c */
[----:B------:R-:W-:Y:S02]  /*1f20*/  IMAD.MOV.U32 R29, RZ, RZ, 0x3254 ;  /* 0x00003254ff1d7424 */ /* 0x000fe400078e00ff */
[----:B------:R-:W-:-:S04]  /*1f30*/  IMAD.WIDE.U32 R14, R19, UR14, R14 ;  /* 0x0000000e130e7c25 */ /* 0x000fc8000f8e000e */
[----:B------:R-:W-:Y:S01]  /*1f40*/  IMAD R13, R19, UR15, R15 ;  /* 0x0000000f130d7c24 */ /* 0x000fe2000f8e020f */
[----:B------:R-:W-:-:S05]  /*1f50*/  MOV R12, R14 ;  /* 0x0000000e000c7202 */ /* 0x000fca0000000f00 */
[----:B------:R-:W-:-:S04]  /*1f60*/  IMAD.WIDE.U32 R16, R6, UR20, R12 ;  /* 0x0000001406107c25 */ /* 0x000fc8000f8e000c */
[----:B------:R-:W-:Y:S01]  /*1f70*/  IMAD R17, R6, UR21, R17 ;  /* 0x0000001506117c24 */ /* 0x000fe2000f8e0211 */
[----:B------:R-:W-:-:S04]  /*1f80*/  LEA R25, P0, R16, UR12, 0x1 ;  /* 0x0000000c10197c11 */ /* 0x000fc8000f8008ff */
[----:B------:R-:W-:Y:S02]  /*1f90*/  LEA.HI.X R17, R16, UR13, R17, 0x1, P0 ;  /* 0x0000000d10117c11 */ /* 0x000fe400080f0c11 */
[C---:B------:R-:W-:Y:S02]  /*1fa0*/  LOP3.LUT R16, R25.reuse, 0xfffffffd, RZ, 0xc0, !PT ;  /* 0xfffffffd19107812 */ /* 0x040fe400078ec0ff */
[----:B------:R-:W-:-:S03]  /*1fb0*/  LOP3.LUT R26, R25, 0x2, RZ, 0xc0, !PT ;  /* 0x00000002191a7812 */ /* 0x000fc600078ec0ff */
[----:B------:R0:W5:Y:S01]  /*1fc0*/  LD.E R28, desc[UR16][R16.64] ;  /* 0x00000010101c7980 */ /* 0x000162000c101900 */
[----:B------:R-:W-:-:S04]  /*1fd0*/  ISETP.EQ.U32.AND P0, PT, R26, RZ, PT ;  /* 0x000000ff1a00720c */ /* 0x000fc80003f02070 */
[----:B------:R-:W-:Y:S01]  /*1fe0*/  SEL R26, R29, 0x7610, P0 ;  /* 0x000076101d1a7807 */ /* 0x000fe20000000000 */
[----:B--2---:R-:W-:-:S04]  /*1ff0*/  FMUL.FTZ R11, R27, R0 ;  /* 0x000000001b0b7220 */ /* 0x004fc80000410000 */
[----:B------:R-:W-:-:S05]  /*2000*/  FMUL.FTZ R27, R9, R11 ;  /* 0x0000000b091b7220 */ /* 0x000fca0000410000 */
[----:B0-----:R-:W-:-:S07]  /*2010*/  F2FP.BF16.F32.PACK_AB R27, RZ, R27 ;  /* 0x0000001bff1b723e */ /* 0x001fce00000010ff */
.L_x_17:
[----:B-----5:R-:W-:-:S05]  /*2020*/  HADD2.BF16_V2 R29, R28, R27.H0_H0 ;  /* 0x2000001b1c1d7230 */ /* 0x020fca0000200000 */
[----:B------:R-:W-:-:S06]  /*2030*/  PRMT R29, R28, R26, R29 ;  /* 0x0000001a1c1d7216 */ /* 0x000fcc000000001d */
[----:B------:R-:W2:Y:S02]  /*2040*/  ATOM.E.CAS.STRONG.GPU PT, R29, [R16], R28, R29 ;  /* 0x0000001c101d738b */ /* 0x000ea400001ee11d */
[----:B--2---:R-:W-:Y:S01]  /*2050*/  ISETP.NE.U32.AND P0, PT, R29, R28, PT ;  /* 0x0000001c1d00720c */ /* 0x004fe20003f05070 */
[----:B------:R-:W-:-:S12]  /*2060*/  IMAD.MOV.U32 R28, RZ, RZ, R29 ;  /* 0x000000ffff1c7224 */ /* 0x000fd800078e001d */
[----:B------:R-:W-:Y:S05]  /*2070*/  @P0 BRA `(.L_x_17) ;  /* 0xfffffffc00e80947 */ /* 0x000fea000383ffff */
[----:B------:R-:W-:Y:S05]  /*2080*/  BSYNC.RECONVERGENT B0 ;  /* 0x0000000000007941 */ /* 0x000fea0003800200 */
.L_x_16:
        /* <DEDUP_REMOVED lines=15> */
.L_x_19:
[----:B-----5:R-:W-:-:S05]  /*2180*/  HADD2.BF16_V2 R29, R28, R27.H0_H0 ;  /* 0x2000001b1c1d7230 */ /* 0x020fca0000200000 */
[----:B------:R-:W-:-:S06]  /*2190*/  PRMT R29, R28, R26, R29 ;  /* 0x0000001a1c1d7216 */ /* 0x000fcc000000001d */
[----:B------:R-:W2:Y:S02]  /*21a0*/  ATOM.E.CAS.STRONG.GPU PT, R29, [R16], R28, R29 ;  /* 0x0000001c101d738b */ /* 0x000ea400001ee11d */
[----:B--2---:R-:W-:Y:S02]  /*21b0*/  ISETP.NE.U32.AND P0, PT, R29, R28, PT ;  /* 0x0000001c1d00720c */ /* 0x004fe40003f05070 */
[----:B------:R-:W-:-:S11]  /*21c0*/  MOV R28, R29 ;  /* 0x0000001d001c7202 */ /* 0x000fd60000000f00 */
[----:B------:R-:W-:Y:S05]  /*21d0*/  @P0 BRA `(.L_x_19) ;  /* 0xfffffffc00e80947 */ /* 0x000fea000383ffff */
[----:B------:R-:W-:Y:S05]  /*21e0*/  BSYNC.RECONVERGENT B0 ;  /* 0x0000000000007941 */ /* 0x000fea0003800200 */
.L_x_18:
[----:B0-----:R-:W-:Y:S02]  /*21f0*/  IMAD.MOV.U32 R16, RZ, RZ, R14 ;  /* 0x000000ffff107224 */ /* 0x001fe400078e000e */
[----:B------:R-:W-:Y:S02]  /*2200*/  HFMA2 R29, -RZ, RZ, 0, 0.19775390625 ;  /* 0x00003254ff1d7431 */ /* 0x000fe400000001ff */
[----:B------:R-:W-:Y:S02]  /*2210*/  IMAD.MOV.U32 R17, RZ, RZ, R13 ;  /* 0x000000ffff117224 */ /* 0x000fe400078e000d */
[----:B------:R-:W-:Y:S01]  /*2220*/  FMUL.FTZ R27, R8, R11 ;  /* 0x0000000b081b7220 */ /* 0x000fe20000410000 */
[----:B------:R-:W-:Y:S01]  /*2230*/  BSSY.RECONVERGENT B0, `(.L_x_20) ;  /* 0x0000011000007945 */ /* 0x000fe20003800200 */
[----:B------:R-:W-:-:S03]  /*2240*/  IMAD.WIDE.U32 R16, R4, UR20, R16 ;  /* 0x0000001404107c25 */ /* 0x000fc6000f8e0010 */
[----:B------:R-:W-:Y:S01]  /*2250*/  F2FP.BF16.F32.PACK_AB R27, RZ, R27 ;  /* 0x0000001bff1b723e */ /* 0x000fe200000010ff */
        /* <DEDUP_REMOVED lines=8> */
.L_x_21:
[----:B-----5:R-:W-:-:S05]  /*22e0*/  HADD2.BF16_V2 R29, R28, R27.H0_H0 ;  /* 0x2000001b1c1d7230 */ /* 0x020fca0000200000 */
[----:B------:R-:W-:-:S06]  /*22f0*/  PRMT R29, R28, R26, R29 ;  /* 0x0000001a1c1d7216 */ /* 0x000fcc000000001d */
[----:B------:R-:W2:Y:S02]  /*2300*/  ATOM.E.CAS.STRONG.GPU PT, R29, [R16], R28, R29 ;  /* 0x0000001c101d738b */ /* 0x000ea400001ee11d */
[----:B--2---:R-:W-:Y:S01]  /*2310*/  ISETP.NE.U32.AND P0, PT, R29, R28, PT ;  /* 0x0000001c1d00720c */ /* 0x004fe20003f05070 */
[----:B------:R-:W-:-:S12]  /*2320*/  IMAD.MOV.U32 R28, RZ, RZ, R29 ;  /* 0x000000ffff1c7224 */ /* 0x000fd800078e001d */
[----:B------:R-:W-:Y:S05]  /*2330*/  @P0 BRA `(.L_x_21) ;  /* 0xfffffffc00e80947 */ /* 0x000fea000383ffff */
[----:B------:R-:W-:Y:S05]  /*2340*/  BSYNC.RECONVERGENT B0 ;  /* 0x0000000000007941 */ /* 0x000fea0003800200 */
.L_x_20:
[----:B------:R-:W-:Y:S02]  /*2350*/  IMAD.MOV.U32 R12, RZ, RZ, R14 ;  /* 0x000000ffff0c7224 */ /* 0x000fe400078e000e */
[----:B------:R-:W-:Y:S01]  /*2360*/  FMUL.FTZ R11, R7, R11 ;  /* 0x0000000b070b7220 */ /* 0x000fe20000410000 */
[----:B------:R-:W-:Y:S01]  /*2370*/  MOV R29, 0x3254 ;  /* 0x00003254001d7802 */ /* 0x000fe20000000f00 */
        /* <DEDUP_REMOVED lines=11> */
.L_x_23:
[----:B-----5:R-:W-:-:S05]  /*2430*/  HADD2.BF16_V2 R17, R15, R16.H0_H0 ;  /* 0x200000100f117230 */ /* 0x020fca0000200000 */
[----:B------:R-:W-:-:S06]  /*2440*/  PRMT R17, R15, R11, R17 ;  /* 0x0000000b0f117216 */ /* 0x000fcc0000000011 */
[----:B------:R-:W2:Y:S02]  /*2450*/  ATOM.E.CAS.STRONG.GPU PT, R17, [R12], R15, R17 ;  /* 0x0000000f0c11738b */ /* 0x000ea400001ee111 */
[----:B--2---:R-:W-:Y:S01]  /*2460*/  ISETP.NE.U32.AND P0, PT, R17, R15, PT ;  /* 0x0000000f1100720c */ /* 0x004fe20003f05070 */
[----:B------:R-:W-:-:S12]  /*2470*/  IMAD.MOV.U32 R15, RZ, RZ, R17 ;  /* 0x000000ffff0f7224 */ /* 0x000fd800078e0011 */
[----:B------:R-:W-:Y:S05]  /*2480*/  @P0 BRA `(.L_x_23) ;  /* 0xfffffffc00e80947 */ /* 0x000fea000383ffff */
[----:B------:R-:W-:Y:S05]  /*2490*/  BSYNC.RECONVERGENT B0 ;  /* 0x0000000000007941 */ /* 0x000fea0003800200 */
.L_x_22:
[----:B------:R-:W2:Y:S01]  /*24a0*/  LDL R27, [R1] ;  /* 0x00000000011b7983 */ /* 0x000ea20000100800 */
        /* <DEDUP_REMOVED lines=21> */
.L_x_25:
[----:B-----5:R-:W-:-:S05]  /*2600*/  HADD2.BF16_V2 R29, R28, R27.H0_H0 ;  /* 0x2000001b1c1d7230 */ /* 0x020fca0000200000 */
[----:B------:R-:W-:-:S06]  /*2610*/  PRMT R29, R28, R26, R29 ;  /* 0x0000001a1c1d7216 */ /* 0x000fcc000000001d */
[----:B------:R-:W2:Y:S02]  /*2620*/  ATOM.E.CAS.STRONG.GPU PT, R29, [R16], R28, R29 ;  /* 0x0000001c101d738b */ /* 0x000ea400001ee11d */
[----:B--2---:R-:W-:Y:S01]  /*2630*/  ISETP.NE.U32.AND P0, PT, R29, R28, PT ;  /* 0x0000001c1d00720c */ /* 0x004fe20003f05070 */
[----:B------:R-:W-:-:S12]  /*2640*/  IMAD.MOV.U32 R28, RZ, RZ, R29 ;  /* 0x000000ffff1c7224 */ /* 0x000fd800078e001d */
[----:B------:R-:W-:Y:S05]  /*2650*/  @P0 BRA `(.L_x_25) ;  /* 0xfffffffc00e80947 */ /* 0x000fea000383ffff */
[----:B------:R-:W-:Y:S05]  /*2660*/  BSYNC.RECONVERGENT B0 ;  /* 0x0000000000007941 */ /* 0x000fea0003800200 */
.L_x_24:
        /* <DEDUP_REMOVED lines=15> */
.L_x_27:
[----:B-----5:R-:W-:-:S05]  /*2760*/  HADD2.BF16_V2 R29, R28, R27.H0_H0 ;  /* 0x2000001b1c1d7230 */ /* 0x020fca0000200000 */
[----:B------:R-:W-:-:S06]  /*2770*/  PRMT R29, R28, R26, R29 ;  /* 0x0000001a1c1d7216 */ /* 0x000fcc000000001d */
[----:B------:R-:W2:Y:S02]  /*2780*/  ATOM.E.CAS.STRONG.GPU PT, R29, [R16], R28, R29 ;  /* 0x0000001c101d738b */ /* 0x000ea400001ee11d */
[----:B--2---:R-:W-:Y:S02]  /*2790*/  ISETP.NE.U32.AND P0, PT, R29, R28, PT ;  /* 0x0000001c1d00720c */ /* 0x004fe40003f05070 */
[----:B------:R-:W-:-:S11]  /*27a0*/  MOV R28, R29 ;  /* 0x0000001d001c7202 */ /* 0x000fd60000000f00 */
[----:B------:R-:W-:Y:S05]  /*27b0*/  @P0 BRA `(.L_x_27) ;  /* 0xfffffffc00e80947 */ /* 0x000fea000383ffff */
[----:B------:R-:W-:Y:S05]  /*27c0*/  BSYNC.RECONVERGENT B0 ;  /* 0x0000000000007941 */ /* 0x000fea0003800200 */
.L_x_26:
        /* <DEDUP_REMOVED lines=15> */
.L_x_29:
[----:B-----5:R-:W-:-:S05]  /*28c0*/  HADD2.BF16_V2 R29, R28, R27.H0_H0 ;  /* 0x2000001b1c1d7230 */ /* 0x020fca0000200000 */
[----:B------:R-:W-:-:S06]  /*28d0*/  PRMT R29, R28, R26, R29 ;  /* 0x0000001a1c1d7216 */ /* 0x000fcc000000001d */
[----:B------:R-:W2:Y:S02]  /*28e0*/  ATOM.E.CAS.STRONG.GPU PT, R29, [R16], R28, R29 ;  /* 0x0000001c101d738b */ /* 0x000ea400001ee11d */
[----:B--2---:R-:W-:Y:S01]  /*28f0*/  ISETP.NE.U32.AND P0, PT, R29, R28, PT ;  /* 0x0000001c1d00720c */ /* 0x004fe20003f05070 */
[----:B------:R-:W-:-:S12]  /*2900*/  IMAD.MOV.U32 R28, RZ, RZ, R29 ;  /* 0x000000ffff1c7224 */ /* 0x000fd800078e001d */
[----:B------:R-:W-:Y:S05]  /*2910*/  @P0 BRA `(.L_x_29) ;  /* 0xfffffffc00e80947 */ /* 0x000fea000383ffff */
[----:B------:R-:W-:Y:S05]  /*2920*/  BSYNC.RECONVERGENT B0 ;  /* 0x0000000000007941 */ /* 0x000fea0003800200 */
.L_x_28:
        /* <DEDUP_REMOVED lines=14> */
.L_x_31:
[----:B-----5:R-:W-:-:S05]  /*2a10*/  HADD2.BF16_V2 R17, R15, R16.H0_H0 ;  /* 0x200000100f117230 */ /* 0x020fca0000200000 */
[----:B------:R-:W-:-:S06]  /*2a20*/  PRMT R17, R15, R11, R17 ;  /* 0x0000000b0f117216 */ /* 0x000fcc0000000011 */
[----:B------:R-:W2:Y:S02]  /*2a30*/  ATOM.E.CAS.STRONG.GPU PT, R17, [R12], R15, R17 ;  /* 0x0000000f0c11738b */ /* 0x000ea400001ee111 */
[----:B--2---:R-:W-:Y:S01]  /*2a40*/  ISETP.NE.U32.AND P0, PT, R17, R15, PT ;  /* 0x0000000f1100720c */ /* 0x004fe20003f05070 */
[----:B------:R-:W-:-:S12]  /*2a50*/  IMAD.MOV.U32 R15, RZ, RZ, R17 ;  /* 0x000000ffff0f7224 */ /* 0x000fd800078e0011 */
[----:B------:R-:W-:Y:S05]  /*2a60*/  @P0 BRA `(.L_x_31) ;  /* 0xfffffffc00e80947 */ /* 0x000fea000383ffff */
[----:B------:R-:W-:Y:S05]  /*2a70*/  BSYNC.RECONVERGENT B0 ;  /* 0x0000000000007941 */ /* 0x000fea0003800200 */
.L_x_30:
[----:B0-----:R-:W-:Y:S01]  /*2a80*/  MOV R12, UR6 ;  /* 0x00000006000c7c02 */ /* 0x001fe20008000f00 */
[----:B------:R-:W-:Y:S02]  /*2a90*/  IMAD.U32 R17, RZ, RZ, UR11 ;  /* 0x0000000bff117e24 */ /* 0x000fe4000f8e00ff */
[----:B------:R-:W-:Y:S01]  /*2aa0*/  FMUL.FTZ R0, R24, R0 ;  /* 0x0000000018007220 */ /* 0x000fe20000410000 */
[----:B------:R-:W-:Y:S01]  /*2ab0*/  IMAD.U32 R13, RZ, RZ, UR7 ;  /* 0x00000007ff0d7e24 */ /* 0x000fe2000f8e00ff */
[----:B------:R-:W-:Y:S01]  /*2ac0*/  BSSY.RECONVERGENT B0, `(.L_x_32) ;  /* 0x0000017000007945 */ /* 0x000fe20003800200 */
[----:B------:R-:W-:Y:S02]  /*2ad0*/  IMAD.MOV.U32 R16, RZ, RZ, R12 ;  /* 0x000000ffff107224 */ /* 0x000fe400078e000c */
[----:B------:R-:W-:Y:S01]  /*2ae0*/  FMUL.FTZ R27, R9, R0 ;  /* 0x00000000091b7220 */ /* 0x000fe20000410000 */
[----:B------:R-:W-:Y:S02]  /*2af0*/  IMAD.MOV.U32 R28, RZ, RZ, 0x3254 ;  /* 0x00003254ff1c7424 */ /* 0x000fe400078e00ff */
[----:B------:R-:W-:-:S02]  /*2b00*/  IMAD.WIDE.U32 R16, R2, UR14, R16 ;  /* 0x0000000e02107c25 */ /* 0x000fc4000f8e0010 */
[----:B------:R-:W-:Y:S02]  /*2b10*/  F2FP.BF16.F32.PACK_AB R27, RZ, R27 ;  /* 0x0000001bff1b723e */ /* 0x000fe400000010ff */
        /* <DEDUP_REMOVED lines=11> */
.L_x_33:
[----:B-----5:R-:W-:-:S05]  /*2bd0*/  HADD2.BF16_V2 R28, R25, R27.H0_H0 ;  /* 0x2000001b191c7230 */ /* 0x020fca0000200000 */
[----:B------:R-:W-:-:S06]  /*2be0*/  PRMT R28, R25, R26, R28 ;  /* 0x0000001a191c7216 */ /* 0x000fcc000000001c */
[----:B------:R-:W2:Y:S02]  /*2bf0*/  ATOM.E.CAS.STRONG.GPU PT, R28, [R12], R25, R28 ;  /* 0x000000190c1c738b */ /* 0x000ea400001ee11c */
[----:B--2---:R-:W-:Y:S01]  /*2c00*/  ISETP.NE.U32.AND P0, PT, R28, R25, PT ;  /* 0x000000191c00720c */ /* 0x004fe20003f05070 */
[----:B------:R-:W-:-:S12]  /*2c10*/  IMAD.MOV.U32 R25, RZ, RZ, R28 ;  /* 0x000000ffff197224 */ /* 0x000fd800078e001c */
[----:B------:R-:W-:Y:S05]  /*2c20*/  @P0 BRA `(.L_x_33) ;  /* 0xfffffffc00e80947 */ /* 0x000fea000383ffff */
[----:B------:R-:W-:Y:S05]  /*2c30*/  BSYNC.RECONVERGENT B0 ;  /* 0x0000000000007941 */ /* 0x000fea0003800200 */
.L_x_32:
        /* <DEDUP_REMOVED lines=15> */
.L_x_35:
[----:B-----5:R-:W-:-:S05]  /*2d30*/  HADD2.BF16_V2 R28, R27, R26.H0_H0 ;  /* 0x2000001a1b1c7230 */ /* 0x020fca0000200000 */
[----:B------:R-:W-:-:S06]  /*2d40*/  PRMT R28, R27, R25, R28 ;  /* 0x000000191b1c7216 */ /* 0x000fcc000000001c */
[----:B------:R-:W2:Y:S02]  /*2d50*/  ATOM.E.CAS.STRONG.GPU PT, R28, [R12], R27, R28 ;  /* 0x0000001b0c1c738b */ /* 0x000ea400001ee11c */
[----:B--2---:R-:W-:Y:S02]  /*2d60*/  ISETP.NE.U32.AND P0, PT, R28, R27, PT ;  /* 0x0000001b1c00720c */ /* 0x004fe40003f05070 */
[----:B------:R-:W-:-:S11]  /*2d70*/  MOV R27, R28 ;  /* 0x0000001c001b7202 */ /* 0x000fd60000000f00 */
[----:B------:R-:W-:Y:S05]  /*2d80*/  @P0 BRA `(.L_x_35) ;  /* 0xfffffffc00e80947 */ /* 0x000fea000383ffff */
[----:B------:R-:W-:Y:S05]  /*2d90*/  BSYNC.RECONVERGENT B0 ;  /* 0x0000000000007941 */ /* 0x000fea0003800200 */
.L_x_34:
        /* <DEDUP_REMOVED lines=15> */
.L_x_37:
[----:B-----5:R-:W-:-:S05]  /*2e90*/  HADD2.BF16_V2 R28, R27, R26.H0_H0 ;  /* 0x2000001a1b1c7230 */ /* 0x020fca0000200000 */
[----:B------:R-:W-:-:S06]  /*2ea0*/  PRMT R28, R27, R25, R28 ;  /* 0x000000191b1c7216 */ /* 0x000fcc000000001c */
[----:B------:R-:W2:Y:S02]  /*2eb0*/  ATOM.E.CAS.STRONG.GPU PT, R28, [R12], R27, R28 ;  /* 0x0000001b0c1c738b */ /* 0x000ea400001ee11c */
[----:B--2---:R-:W-:Y:S01]  /*2ec0*/  ISETP.NE.U32.AND P0, PT, R28, R27, PT ;  /* 0x0000001b1c00720c */ /* 0x004fe20003f05070 */
[----:B------:R-:W-:-:S12]  /*2ed0*/  IMAD.MOV.U32 R27, RZ, RZ, R28 ;  /* 0x000000ffff1b7224 */ /* 0x000fd800078e001c */
[----:B------:R-:W-:Y:S05]  /*2ee0*/  @P0 BRA `(.L_x_37) ;  /* 0xfffffffc00e80947 */ /* 0x000fea000383ffff */
[----:B------:R-:W-:Y:S05]  /*2ef0*/  BSYNC.RECONVERGENT B0 ;  /* 0x0000000000007941 */ /* 0x000fea0003800200 */
.L_x_36:
[----:B------:R-:W-:Y:S02]  /*2f00*/  IMAD.MOV.U32 R14, RZ, RZ, R16 ;  /* 0x000000ffff0e7224 */ /* 0x000fe400078e0010 */
[----:B------:R-:W-:Y:S01]  /*2f10*/  FMUL.FTZ R0, R7, R0 ;  /* 0x0000000007007220 */ /* 0x000fe20000410000 */
[----:B------:R-:W-:Y:S01]  /*2f20*/  MOV R29, 0x3254 ;  /* 0x00003254001d7802 */ /* 0x000fe20000000f00 */
[----:B------:R-:W-:Y:S01]  /*2f30*/  BSSY.RECONVERGENT B0, `(.L_x_38) ;  /* 0x0000011000007945 */ /* 0x000fe20003800200 */
[C---:B------:R-:W-:Y:S02]  /*2f40*/  IMAD.WIDE.U32 R14, R3.reuse, UR20, R14 ;  /* 0x00000014030e7c25 */ /* 0x040fe4000f8e000e */
[----:B------:R-:W-:Y:S02]  /*2f50*/  F2FP.BF16.F32.PACK_AB R0, RZ, R0 ;  /* 0x00000000ff00723e */ /* 0x000fe400000010ff */
[----:B0-----:R-:W-:Y:S01]  /*2f60*/  IMAD R13, R3, UR21, R15 ;  /* 0x00000015030d7c24 */ /* 0x001fe2000f8e020f */
[----:B------:R-:W-:-:S04]  /*2f70*/  LEA R11, P0, R14, UR12, 0x1 ;  /* 0x0000000c0e0b7c11 */ /* 0x000fc8000f8008ff */
[----:B------:R-:W-:Y:S02]  /*2f80*/  LEA.HI.X R13, R14, UR13, R13, 0x1, P0 ;  /* 0x0000000d0e0d7c11 */ /* 0x000fe400080f0c0d */
[C---:B------:R-:W-:Y:S02]  /*2f90*/  LOP3.LUT R12, R11.reuse, 0xfffffffd, RZ, 0xc0, !PT ;  /* 0xfffffffd0b0c7812 */ /* 0x040fe400078ec0ff */
[----:B------:R-:W-:-:S03]  /*2fa0*/  LOP3.LUT R14, R11, 0x2, RZ, 0xc0, !PT ;  /* 0x000000020b0e7812 */ /* 0x000fc600078ec0ff */
[----:B------:R0:W5:Y:S01]  /*2fb0*/  LD.E R15, desc[UR16][R12.64] ;  /* 0x000000100c0f7980 */ /* 0x000162000c101900 */
[----:B------:R-:W-:-:S04]  /*2fc0*/  ISETP.EQ.U32.AND P0, PT, R14, RZ, PT ;  /* 0x000000ff0e00720c */ /* 0x000fc80003f02070 */
[----:B------:R-:W-:-:S09]  /*2fd0*/  SEL R14, R29, 0x7610, P0 ;  /* 0x000076101d0e7807 */ /* 0x000fd20000000000 */
.L_x_39:
[----:B-----5:R-:W-:-:S05]  /*2fe0*/  HADD2.BF16_V2 R16, R15, R0.H0_H0 ;  /* 0x200000000f107230 */ /* 0x020fca0000200000 */
[----:B------:R-:W-:-:S06]  /*2ff0*/  PRMT R16, R15, R14, R16 ;  /* 0x0000000e0f107216 */ /* 0x000fcc0000000010 */
[----:B------:R-:W2:Y:S02]  /*3000*/  ATOM.E.CAS.STRONG.GPU PT, R16, [R12], R15, R16 ;  /* 0x0000000f0c10738b */ /* 0x000ea400001ee110 */
[----:B--2---:R-:W-:Y:S01]  /*3010*/  ISETP.NE.U32.AND P0, PT, R16, R15, PT ;  /* 0x0000000f1000720c */ /* 0x004fe20003f05070 */
[----:B------:R-:W-:-:S12]  /*3020*/  IMAD.MOV.U32 R15, RZ, RZ, R16 ;  /* 0x000000ffff0f7224 */ /* 0x000fd800078e0010 */
[----:B------:R-:W-:Y:S05]  /*3030*/  @P0 BRA `(.L_x_39) ;  /* 0xfffffffc00e80947 */ /* 0x000fea000383ffff */
[----:B------:R-:W-:Y:S05]  /*3040*/  BSYNC.RECONVERGENT B0 ;  /* 0x0000000000007941 */ /* 0x000fea0003800200 */
.L_x_38:
[----:B------:R-:W1:Y:S01]  /*3050*/  LDCU UR6, c[0x0][0x3a0] ;  /* 0x00007400ff0677ac */ /* 0x000e620008000800 */
[----:B------:R-:W-:-:S04]  /*3060*/  UIADD3 UR5, UPT, UPT, UR5, 0x1, URZ ;  /* 0x0000000105057890 */ /* 0x000fc8000fffe0ff */
[----:B-1----:R-:W-:-:S09]  /*3070*/  UISETP.NE.AND UP0, UPT, UR5, UR6, UPT ;  /* 0x000000060500728c */ /* 0x002fd2000bf05270 */
[----:B------:R-:W-:Y:S05]  /*3080*/  BRA.U UP0, `(.L_x_40) ;  /* 0xffffffe500d47547 */ /* 0x000fea000b83ffff */
.L_x_7:
[----:B------:R-:W1:Y:S01]  /*3090*/  LDCU UR5, c[0x0][0x398] ;  /* 0x00007300ff0577ac */ /* 0x000e620008000800 */
[----:B------:R-:W-:-:S04]  /*30a0*/  UIADD3 UR4, UPT, UPT, UR4, 0x1, URZ ;  /* 0x0000000104047890 */ /* 0x000fc8000fffe0ff */
[----:B-1----:R-:W-:-:S09]  /*30b0*/  UISETP.NE.AND UP0, UPT, UR4, UR5, UPT ;  /* 0x000000050400728c */ /* 0x002fd2000bf05270 */
[----:B------:R-:W-:Y:S05]  /*30c0*/  BRA.U UP0, `(.L_x_41) ;  /* 0xffffffe500907547 */ /* 0x000fea000b83ffff */
[----:B------:R-:W-:Y:S05]  /*30d0*/  EXIT ;  /* 0x000000000000794d */ /* 0x000fea0003800000 */
.L_x_42:
[----:B------:R-:W-:-:S00]  /*30e0*/  BRA `(.L_x_42) ;  /* 0xfffffffc00fc7947 */ /* 0x000fc0000383ffff */
[----:B------:R-:W-:-:S00]  /*30f0*/  NOP ;  /* 0x0000000000007918 */ /* 0x000fc00000000000 */
        /* <DEDUP_REMOVED lines=8> */
.L_x_162:


//--------------------- .text._ZN2at6native53_GLOBAL__N__83c2e5dd_20_UpSampleBicubic2d_cu_80ee57ca37upsample_bicubic2d_backward_out_frameIN3c104HalfEfEEviT0_S5_bNS_27GenericPackedTensorAccessorIT_Lm4ENS_16DefaultPtrTraitsElEENS6_IKS7_Lm4ES8_lEE --------------------------
	.section	.text._ZN2at6native53_GLOBAL__N__83c2e5dd_20_UpSampleBicubic2d_cu_80ee57ca37upsample_bicubic2d_backward_out_frameIN3c104HalfEfEEviT0_S5_bNS_27GenericPackedTensorAccessorIT_Lm4ENS_16DefaultPtrTraitsElEENS6_IKS7_Lm4ES8_lEE,"ax",@progbits
	.align	128
.text._ZN2at6native53_GLOBAL__N__83c2e5dd_20_UpSampleBicubic2d_cu_80ee57ca37upsample_bicubic2d_backward_out_frameIN3c104HalfEfEEviT0_S5_bNS_27GenericPackedTensorAccessorIT_Lm4ENS_16DefaultPtrTraitsElEENS6_IKS7_Lm4ES8_lEE:
        .type           _ZN2at6native53_GLOBAL__N__83c2e5dd_20_UpSampleBicubic2d_cu_80ee57ca37upsample_bicubic2d_backward_out_frameIN3c104HalfEfEEviT0_S5_bNS_27GenericPackedTensorAccessorIT_Lm4ENS_16DefaultPtrTraitsElEENS6_IKS7_Lm4ES8_lEE,@function
        .size           _ZN2at6native53_GLOBAL__N__83c2e5dd_20_UpSampleBicubic2d_cu_80ee57ca37upsample_bicubic2d_backward_out_frameIN3c104HalfEfEEviT0_S5_bNS_27GenericPackedTensorAccessorIT_Lm4ENS_16DefaultPtrTraitsElEENS6_IKS7_Lm4ES8_lEE,(.L_x_163 - _ZN2at6native53_GLOBAL__N__83c2e5dd_20_UpSampleBicubic2d_cu_80ee57ca37upsample_bicubic2d_backward_out_frameIN3c104HalfEfEEviT0_S5_bNS_27GenericPackedTensorAccessorIT_Lm4ENS_16DefaultPtrTraitsElEENS6_IKS7_Lm4ES8_lEE)
        .other          _ZN2at6native53_GLOBAL__N__83c2e5dd_20_UpSampleBicubic2d_cu_80ee57ca37upsample_bicubic2d_backward_out_frameIN3c104HalfEfEEviT0_S5_bNS_27GenericPackedTensorAccessorIT_Lm4ENS_16DefaultPtrTraitsElEENS6_IKS7_Lm4ES8_lEE,@"STO_CUDA_ENTRY STV_DEFAULT"
_ZN2at6native53_GLOBAL__N__83c2e5dd_20_UpSampleBicubic2d_cu_80ee57ca37upsample_bicubic2d_backward_out_frameIN3c104HalfEfEEviT0_S5_bNS_27GenericPackedTensorAccessorIT_Lm4ENS_16DefaultPtrTraitsElEENS6_IKS7_Lm4ES8_lEE:
        /* <DEDUP_REMOVED lines=83> */
.L_x_49:
        /* <DEDUP_REMOVED lines=26> */
.L_x_45:
        /* <DEDUP_REMOVED lines=58> */
.L_x_44:
        /* <DEDUP_REMOVED lines=60> */
.L_x_47:
        /* <DEDUP_REMOVED lines=36> */
.L_x_48:
        /* <DEDUP_REMOVED lines=19> */
.L_x_46:
[----:B------:R-:W4:Y:S01]  /*11a0*/  LDC R5, c[0x0][0x398] ;  /* 0x0000e600ff057b82 */ /* 0x000f220000000800 */
[----:B------:R-:W-:-:S06]  /*11b0*/  UIADD3 UR4, UPT, UPT, UR4, 0x1, URZ ;  /* 0x0000000104047890 */ /* 0x000fcc000fffe0ff */
[----:B----4-:R-:W-:-:S13]  /*11c0*/  ISETP.NE.AND P1, PT, R5, UR4, PT ;  /* 0x0000000405007c0c */ /* 0x010fda000bf25270 */
[----:B------:R-:W-:Y:S05]  /*11d0*/  @!P1 EXIT ;  /* 0x000000000000994d */ /* 0x000fea0003800000 */
[----:B------:R-:W-:Y:S05]  /*11e0*/  BRA `(.L_x_49) ;  /* 0xfffffff000d07947 */ /* 0x000fea000383ffff */
.L_x_43:
        /* <DEDUP_REMOVED lines=82> */
.L_x_84:
        /* <DEDUP_REMOVED lines=13> */
.L_x_83:
        /* <DEDUP_REMOVED lines=29> */
[----:B------:R-:W-:Y:S01]  /*19b0*/  HFMA2 R29, -RZ, RZ, 0, 0.19775390625 ;  /* 0x00003254ff1d7431 */ /* 0x000fe200000001ff */
[----:B------:R-:W-:Y:S01]  /*19c0*/  LOP3.LUT R26, R25, 0x2, RZ, 0xc0, !PT ;  /* 0x00000002191a7812 */ /* 0x000fe200078ec0ff */
[----:B------:R-:W-:Y:S03]  /*19d0*/  BSSY.RECONVERGENT B0, `(.L_x_51) ;  /* 0x000000d000007945 */ /* 0x000fe60003800200 */
[----:B------:R-:W-:-:S04]  /*19e0*/  ISETP.EQ.U32.AND P0, PT, R26, RZ, PT ;  /* 0x000000ff1a00720c */ /* 0x000fc80003f02070 */
[----:B------:R-:W-:Y:S01]  /*19f0*/  SEL R26, R29, 0x7610, P0 ;  /* 0x000076101d1a7807 */ /* 0x000fe20000000000 */
[----:B---3--:R-:W-:-:S05]  /*1a00*/  HADD2.F32 R0, -RZ, R0.H0_H0 ;  /* 0x20000000ff007230 */ /* 0x008fca0000004100 */
[----:B--2---:R-:W-:-:S04]  /*1a10*/  FMUL.FTZ R11, R11, R0 ;  /* 0x000000000b0b7220 */ /* 0x004fc80000410000 */
[----:B------:R-:W-:-:S05]  /*1a20*/  FMUL.FTZ R27, R9, R11 ;  /* 0x0000000b091b7220 */ /* 0x000fca0000410000 */
[----:B0-----:R-:W-:-:S07]  /*1a30*/  F2FP.F16.F32.PACK_AB R27, RZ, R27 ;  /* 0x0000001bff1b723e */ /* 0x001fce00000000ff */
.L_x_52:
[----:B-----5:R-:W-:-:S05]  /*1a40*/  HADD2 R29, R28, R27.H0_H0 ;  /* 0x2000001b1c1d7230 */ /* 0x020fca0000000000 */
[----:B------:R-:W-:-:S06]  /*1a50*/  PRMT R29, R28, R26, R29 ;  /* 0x0000001a1c1d7216 */ /* 0x000fcc000000001d */
[----:B------:R-:W2:Y:S02]  /*1a60*/  ATOM.E.CAS.STRONG.GPU PT, R29, [R16], R28, R29 ;  /* 0x0000001c101d738b */ /* 0x000ea400001ee11d */
[----:B--2---:R-:W-:Y:S01]  /*1a70*/  ISETP.NE.U32.AND P0, PT, R29, R28, PT ;  /* 0x0000001c1d00720c */ /* 0x004fe20003f05070 */
[----:B------:R-:W-:-:S12]  /*1a80*/  IMAD.MOV.U32 R28, RZ, RZ, R29 ;  /* 0x000000ffff1c7224 */ /* 0x000fd800078e001d */
[----:B------:R-:W-:Y:S05]  /*1a90*/  @P0 BRA `(.L_x_52) ;  /* 0xfffffffc00e80947 */ /* 0x000fea000383ffff */
[----:B------:R-:W-:Y:S05]  /*1aa0*/  BSYNC.RECONVERGENT B0 ;  /* 0x0000000000007941 */ /* 0x000fea0003800200 */
.L_x_51:
[----:B------:R-:W-:Y:S02]  /*1ab0*/  IMAD.MOV.U32 R16, RZ, RZ, R14 ;  /* 0x000000ffff107224 */ /* 0x000fe400078e000e */
[----:B------:R-:W-:Y:S01]  /*1ac0*/  FMUL.FTZ R27, R10, R11 ;  /* 0x0000000b0a1b7220 */ /* 0x000fe20000410000 */
[----:B------:R-:W-:Y:S01]  /*1ad0*/  IMAD.MOV.U32 R17, RZ, RZ, R13 ;  /* 0x000000ffff117224 */ /* 0x000fe200078e000d */
[----:B------:R-:W-:Y:S01]  /*1ae0*/  MOV R29, 0x3254 ;  /* 0x00003254001d7802 */ /* 0x000fe20000000f00 */
[----:B------:R-:W-:Y:S01]  /*1af0*/  BSSY.RECONVERGENT B0, `(.L_x_53) ;  /* 0x0000011000007945 */ /* 0x000fe20003800200 */
[----:B------:R-:W-:Y:S01]  /*1b00*/  IMAD.WIDE.U32 R16, R5, UR20, R16 ;  /* 0x0000001405107c25 */ /* 0x000fe2000f8e0010 */
[----:B------:R-:W-:-:S03]  /*1b10*/  F2FP.F16.F32.PACK_AB R27, RZ, R27 ;  /* 0x0000001bff1b723e */ /* 0x000fc600000000ff */
        /* <DEDUP_REMOVED lines=8> */
.L_x_54:
[----:B-----5:R-:W-:-:S05]  /*1ba0*/  HADD2 R29, R28, R27.H0_H0 ;  /* 0x2000001b1c1d7230 */ /* 0x020fca0000000000 */
[----:B------:R-:W-:-:S06]  /*1bb0*/  PRMT R29, R28, R26, R29 ;  /* 0x0000001a1c1d7216 */ /* 0x000fcc000000001d */
[----:B------:R-:W2:Y:S02]  /*1bc0*/  ATOM.E.CAS.STRONG.GPU PT, R29, [R16], R28, R29 ;  /* 0x0000001c101d738b */ /* 0x000ea400001ee11d */
[----:B--2---:R-:W-:Y:S01]  /*1bd0*/  ISETP.NE.U32.AND P0, PT, R29, R28, PT ;  /* 0x0000001c1d00720c */ /* 0x004fe20003f05070 */
[----:B------:R-:W-:-:S12]  /*1be0*/  IMAD.MOV.U32 R28, RZ, RZ, R29 ;  /* 0x000000ffff1c7224 */ /* 0x000fd800078e001d */
[----:B------:R-:W-:Y:S05]  /*1bf0*/  @P0 BRA `(.L_x_54) ;  /* 0xfffffffc00e80947 */ /* 0x000fea000383ffff */
[----:B------:R-:W-:Y:S05]  /*1c00*/  BSYNC.RECONVERGENT B0 ;  /* 0x0000000000007941 */ /* 0x000fea0003800200 */
.L_x_53:
[----:B0-----:R-:W-:Y:S02]  /*1c10*/  IMAD.MOV.U32 R16, RZ, RZ, R14 ;  /* 0x000000ffff107224 */ /* 0x001fe400078e000e */
[----:B------:R-:W-:Y:S02]  /*1c20*/  HFMA2 R29, -RZ, RZ, 0, 0.19775390625 ;  /* 0x00003254ff1d7431 */ /* 0x000fe400000001ff */
[----:B------:R-:W-:Y:S02]  /*1c30*/  IMAD.MOV.U32 R17, RZ, RZ, R13 ;  /* 0x000000ffff117224 */ /* 0x000fe400078e000d */
[----:B------:R-:W-:Y:S01]  /*1c40*/  FMUL.FTZ R27, R8, R11 ;  /* 0x0000000b081b7220 */ /* 0x000fe20000410000 */
[----:B------:R-:W-:Y:S01]  /*1c50*/  BSSY.RECONVERGENT B0, `(.L_x_55) ;  /* 0x0000011000007945 */ /* 0x000fe20003800200 */
[----:B------:R-:W-:-:S03]  /*1c60*/  IMAD.WIDE.U32 R16, R4, UR20, R16 ;  /* 0x0000001404107c25 */ /* 0x000fc6000f8e0010 */
[----:B------:R-:W-:Y:S01]  /*1c70*/  F2FP.F16.F32.PACK_AB R27, RZ, R27 ;  /* 0x0000001bff1b723e */ /* 0x000fe200000000ff */
        /* <DEDUP_REMOVED lines=8> */
.L_x_56:
[----:B-----5:R-:W-:-:S05]  /*1d00*/  HADD2 R29, R28, R27.H0_H0 ;  /* 0x2000001b1c1d7230 */ /* 0x020fca0000000000 */
[----:B------:R-:W-:-:S06]  /*1d10*/  PRMT R29, R28, R26, R29 ;  /* 0x0000001a1c1d7216 */ /* 0x000fcc000000001d */
[----:B------:R-:W2:Y:S02]  /*1d20*/  ATOM.E.CAS.STRONG.GPU PT, R29, [R16], R28, R29 ;  /* 0x0000001c101d738b */ /* 0x000ea400001ee11d */
[----:B--2---:R-:W-:Y:S01]  /*1d30*/  ISETP.NE.U32.AND P0, PT, R29, R28, PT ;  /* 0x0000001c1d00720c */ /* 0x004fe20003f05070 */
[----:B------:R-:W-:-:S12]  /*1d40*/  IMAD.MOV.U32 R28, RZ, RZ, R29 ;  /* 0x000000ffff1c7224 */ /* 0x000fd800078e001d */
[----:B------:R-:W-:Y:S05]  /*1d50*/  @P0 BRA `(.L_x_56) ;  /* 0xfffffffc00e80947 */ /* 0x000fea000383ffff */
[----:B------:R-:W-:Y:S05]  /*1d60*/  BSYNC.RECONVERGENT B0 ;  /* 0x0000000000007941 */ /* 0x000fea0003800200 */
.L_x_55:
        /* <DEDUP_REMOVED lines=12> */
[----:B------:R-:W-:Y:S02]  /*1e30*/  F2FP.F16.F32.PACK_AB R16, RZ, R11 ;  /* 0x0000000bff10723e */ /* 0x000fe400000000ff */
[----:B------:R-:W-:-:S09]  /*1e40*/  SEL R11, R29, 0x7610, P0 ;  /* 0x000076101d0b7807 */ /* 0x000fd20000000000 */
.L_x_58:
[----:B-----5:R-:W-:-:S05]  /*1e50*/  HADD2 R17, R15, R16.H0_H0 ;  /* 0x200000100f117230 */ /* 0x020fca0000000000 */
[----:B------:R-:W-:-:S06]  /*1e60*/  PRMT R17, R15, R11, R17 ;  /* 0x0000000b0f117216 */ /* 0x000fcc0000000011 */
[----:B------:R-:W2:Y:S02]  /*1e70*/  ATOM.E.CAS.STRONG.GPU PT, R17, [R12], R15, R17 ;  /* 0x0000000f0c11738b */ /* 0x000ea400001ee111 */
[----:B--2---:R-:W-:Y:S01]  /*1e80*/  ISETP.NE.U32.AND P0, PT, R17, R15, PT ;  /* 0x0000000f1100720c */ /* 0x004fe20003f05070 */
[----:B------:R-:W-:-:S12]  /*1e90*/  IMAD.MOV.U32 R15, RZ, RZ, R17 ;  /* 0x000000ffff0f7224 */ /* 0x000fd800078e0011 */
[----:B------:R-:W-:Y:S05]  /*1ea0*/  @P0 BRA `(.L_x_58) ;  /* 0xfffffffc00e80947 */ /* 0x000fea000383ffff */
[----:B------:R-:W-:Y:S05]  /*1eb0*/  BSYNC.RECONVERGENT B0 ;  /* 0x0000000000007941 */ /* 0x000fea0003800200 */
.L_x_57:
        /* <DEDUP_REMOVED lines=21> */
[----:B0-----:R-:W-:-:S07]  /*2010*/  F2FP.F16.F32.PACK_AB R27, RZ, R27 ;  /* 0x0000001bff1b723e */ /* 0x001fce00000000ff */
.L_x_60:
[----:B-----5:R-:W-:-:S05]  /*2020*/  HADD2 R29, R28, R27.H0_H0 ;  /* 0x2000001b1c1d7230 */ /* 0x020fca0000000000 */
[----:B------:R-:W-:-:S06]  /*2030*/  PRMT R29, R28, R26, R29 ;  /* 0x0000001a1c1d7216 */ /* 0x000fcc000000001d */
[----:B------:R-:W2:Y:S02]  /*2040*/  ATOM.E.CAS.STRONG.GPU PT, R29, [R16], R28, R29 ;  /* 0x0000001c101d738b */ /* 0x000ea400001ee11d */
[----:B--2---:R-:W-:Y:S01]  /*2050*/  ISETP.NE.U32.AND P0, PT, R29, R28, PT ;  /* 0x0000001c1d00720c */ /* 0x004fe20003f05070 */
[----:B------:R-:W-:-:S12]  /*2060*/  IMAD.MOV.U32 R28, RZ, RZ, R29 ;  /* 0x000000ffff1c7224 */ /* 0x000fd800078e001d */
[----:B------:R-:W-:Y:S05]  /*2070*/  @P0 BRA `(.L_x_60) ;  /* 0xfffffffc00e80947 */ /* 0x000fea000383ffff */
[----:B------:R-:W-:Y:S05]  /*2080*/  BSYNC.RECONVERGENT B0 ;  /* 0x0000000000007941 */ /* 0x000fea0003800200 */
.L_x_59:
[----:B------:R-:W-:Y:S01]  /*2090*/  MOV R16, R14 ;  /* 0x0000000e00107202 */ /* 0x000fe20000000f00 */
[----:B------:R-:W-:Y:S02]  /*20a0*/  IMAD.MOV.U32 R17, RZ, RZ, R13 ;  /* 0x000000ffff117224 */ /* 0x000fe400078e000d */
[----:B------:R-:W-:Y:S01]  /*20b0*/  FMUL.FTZ R27, R10, R11 ;  /* 0x0000000b0a1b7220 */ /* 0x000fe20000410000 */
[----:B------:R-:W-:Y:S01]  /*20c0*/  IMAD.MOV.U32 R29, RZ, RZ, 0x3254 ;  /* 0x00003254ff1d7424 */ /* 0x000fe200078e00ff */
[----:B------:R-:W-:Y:S01]  /*20d0*/  BSSY.RECONVERGENT B0, `(.L_x_61) ;  /* 0x0000011000007945 */ /* 0x000fe20003800200 */
[C---:B------:R-:W-:Y:S02]  /*20e0*/  IMAD.WIDE.U32 R16, R5.reuse, UR20, R16 ;  /* 0x0000001405107c25 */ /* 0x040fe4000f8e0010 */
[----:B------:R-:W-:Y:S02]  /*20f0*/  F2FP.F16.F32.PACK_AB R27, RZ, R27 ;  /* 0x0000001bff1b723e */ /* 0x000fe400000000ff */
        /* <DEDUP_REMOVED lines=8> */
.L_x_62:
[----:B-----5:R-:W-:-:S05]  /*2180*/  HADD2 R29, R28, R27.H0_H0 ;  /* 0x2000001b1c1d7230 */ /* 0x020fca0000000000 */
[----:B------:R-:W-:-:S06]  /*2190*/  PRMT R29, R28, R26, R29 ;  /* 0x0000001a1c1d7216 */ /* 0x000fcc000000001d */
[----:B------:R-:W2:Y:S02]  /*21a0*/  ATOM.E.CAS.STRONG.GPU PT, R29, [R16], R28, R29 ;  /* 0x0000001c101d738b */ /* 0x000ea400001ee11d */
[----:B--2---:R-:W-:Y:S02]  /*21b0*/  ISETP.NE.U32.AND P0, PT, R29, R28, PT ;  /* 0x0000001c1d00720c */ /* 0x004fe40003f05070 */
[----:B------:R-:W-:-:S11]  /*21c0*/  MOV R28, R29 ;  /* 0x0000001d001c7202 */ /* 0x000fd60000000f00 */
[----:B------:R-:W-:Y:S05]  /*21d0*/  @P0 BRA `(.L_x_62) ;  /* 0xfffffffc00e80947 */ /* 0x000fea000383ffff */
[----:B------:R-:W-:Y:S05]  /*21e0*/  BSYNC.RECONVERGENT B0 ;  /* 0x0000000000007941 */ /* 0x000fea0003800200 */
.L_x_61:
        /* <DEDUP_REMOVED lines=15> */
.L_x_64:
[----:B-----5:R-:W-:-:S05]  /*22e0*/  HADD2 R29, R28, R27.H0_H0 ;  /* 0x2000001b1c1d7230 */ /* 0x020fca0000000000 */
[----:B------:R-:W-:-:S06]  /*22f0*/  PRMT R29, R28, R26, R29 ;  /* 0x0000001a1c1d7216 */ /* 0x000fcc000000001d */
[----:B------:R-:W2:Y:S02]  /*2300*/  ATOM.E.CAS.STRONG.GPU PT, R29, [R16], R28, R29 ;  /* 0x0000001c101d738b */ /* 0x000ea400001ee11d */
[----:B--2---:R-:W-:Y:S01]  /*2310*/  ISETP.NE.U32.AND P0, PT, R29, R28, PT ;  /* 0x0000001c1d00720c */ /* 0x004fe20003f05070 */
[----:B------:R-:W-:-:S12]  /*2320*/  IMAD.MOV.U32 R28, RZ, RZ, R29 ;  /* 0x000000ffff1c7224 */ /* 0x000fd800078e001d */
[----:B------:R-:W-:Y:S05]  /*2330*/  @P0 BRA `(.L_x_64) ;  /* 0xfffffffc00e80947 */ /* 0x000fea000383ffff */
[----:B------:R-:W-:Y:S05]  /*2340*/  BSYNC.RECONVERGENT B0 ;  /* 0x0000000000007941 */ /* 0x000fea0003800200 */
.L_x_63:
        /* <DEDUP_REMOVED lines=14> */
.L_x_66:
[----:B-----5:R-:W-:-:S05]  /*2430*/  HADD2 R17, R15, R16.H0_H0 ;  /* 0x200000100f117230 */ /* 0x020fca0000000000 */
[----:B------:R-:W-:-:S06]  /*2440*/  PRMT R17, R15, R11, R17 ;  /* 0x0000000b0f117216 */ /* 0x000fcc0000000011 */
[----:B------:R-:W2:Y:S02]  /*2450*/  ATOM.E.CAS.STRONG.GPU PT, R17, [R12], R15, R17 ;  /* 0x0000000f0c11738b */ /* 0x000ea400001ee111 */
[----:B--2---:R-:W-:Y:S01]  /*2460*/  ISETP.NE.U32.AND P0, PT, R17, R15, PT ;  /* 0x0000000f1100720c */ /* 0x004fe20003f05070 */
[----:B------:R-:W-:-:S12]  /*2470*/  IMAD.MOV.U32 R15, RZ, RZ, R17 ;  /* 0x000000ffff0f7224 */ /* 0x000fd800078e0011 */
[----:B------:R-:W-:Y:S05]  /*2480*/  @P0 BRA `(.L_x_66) ;  /* 0xfffffffc00e80947 */ /* 0x000fea000383ffff */
[----:B------:R-:W-:Y:S05]  /*2490*/  BSYNC.RECONVERGENT B0 ;  /* 0x0000000000007941 */ /* 0x000fea0003800200 */
.L_x_65:
        /* <DEDUP_REMOVED lines=22> */
.L_x_68:
[----:B-----5:R-:W-:-:S05]  /*2600*/  HADD2 R29, R28, R27.H0_H0 ;  /* 0x2000001b1c1d7230 */ /* 0x020fca0000000000 */
[----:B------:R-:W-:-:S06]  /*2610*/  PRMT R29, R28, R26, R29 ;  /* 0x0000001a1c1d7216 */ /* 0x000fcc000000001d */
[----:B------:R-:W2:Y:S02]  /*2620*/  ATOM.E.CAS.STRONG.GPU PT, R29, [R16], R28, R29 ;  /* 0x0000001c101d738b */ /* 0x000ea400001ee11d */
[----:B--2---:R-:W-:Y:S01]  /*2630*/  ISETP.NE.U32.AND P0, PT, R29, R28, PT ;  /* 0x0000001c1d00720c */ /* 0x004fe20003f05070 */
[----:B------:R-:W-:-:S12]  /*2640*/  IMAD.MOV.U32 R28, RZ, RZ, R29 ;  /* 0x000000ffff1c7224 */ /* 0x000fd800078e001d */
[----:B------:R-:W-:Y:S05]  /*2650*/  @P0 BRA `(.L_x_68) ;  /* 0xfffffffc00e80947 */ /* 0x000fea000383ffff */
[----:B------:R-:W-:Y:S05]  /*2660*/  BSYNC.RECONVERGENT B0 ;  /* 0x0000000000007941 */ /* 0x000fea0003800200 */
.L_x_67:
        /* <DEDUP_REMOVED lines=15> */
.L_x_70:
[----:B-----5:R-:W-:-:S05]  /*2760*/  HADD2 R29, R28, R27.H0_H0 ;  /* 0x2000001b1c1d7230 */ /* 0x020fca0000000000 */
[----:B------:R-:W-:-:S06]  /*2770*/  PRMT R29, R28, R26, R29 ;  /* 0x0000001a1c1d7216 */ /* 0x000fcc000000001d */
[----:B------:R-:W2:Y:S02]  /*2780*/  ATOM.E.CAS.STRONG.GPU PT, R29, [R16], R28, R29 ;  /* 0x0000001c101d738b */ /* 0x000ea400001ee11d */
[----:B--2---:R-:W-:Y:S02]  /*2790*/  ISETP.NE.U32.AND P0, PT, R29, R28, PT ;  /* 0x0000001c1d00720c */ /* 0x004fe40003f05070 */
[----:B------:R-:W-:-:S11]  /*27a0*/  MOV R28, R29 ;  /* 0x0000001d001c7202 */ /* 0x000fd60000000f00 */
[----:B------:R-:W-:Y:S05]  /*27b0*/  @P0 BRA `(.L_x_70) ;  /* 0xfffffffc00e80947 */ /* 0x000fea000383ffff */
[----:B------:R-:W-:Y:S05]  /*27c0*/  BSYNC.RECONVERGENT B0 ;  /* 0x0000000000007941 */ /* 0x000fea0003800200 */
.L_x_69:
        /* <DEDUP_REMOVED lines=15> */
.L_x_72:
[----:B-----5:R-:W-:-:S05]  /*28c0*/  HADD2 R29, R28, R27.H0_H0 ;  /* 0x2000001b1c1d7230 */ /* 0x020fca0000000000 */
[----:B------:R-:W-:-:S06]  /*28d0*/  PRMT R29, R28, R26, R29 ;  /* 0x0000001a1c1d7216 */ /* 0x000fcc000000001d */
[----:B------:R-:W2:Y:S02]  /*28e0*/  ATOM.E.CAS.STRONG.GPU PT, R29, [R16], R28, R29 ;  /* 0x0000001c101d738b */ /* 0x000ea400001ee11d */
[----:B--2---:R-:W-:Y:S01]  /*28f0*/  ISETP.NE.U32.AND P0, PT, R29, R28, PT ;  /* 0x0000001c1d00720c */ /* 0x004fe20003f05070 */
[----:B------:R-:W-:-:S12]  /*2900*/  IMAD.MOV.U32 R28, RZ, RZ, R29 ;  /* 0x000000ffff1c7224 */ /* 0x000fd800078e001d */
[----:B------:R-:W-:Y:S05]  /*2910*/  @P0 BRA `(.L_x_72) ;  /* 0xfffffffc00e80947 */ /* 0x000fea000383ffff */
[----:B------:R-:W-:Y:S05]  /*2920*/  BSYNC.RECONVERGENT B0 ;  /* 0x0000000000007941 */ /* 0x000fea0003800200 */
.L_x_71:
        /* <DEDUP_REMOVED lines=14> */
.L_x_74:
[----:B-----5:R-:W-:-:S05]  /*2a10*/  HADD2 R17, R15, R16.H0_H0 ;  /* 0x200000100f117230 */ /* 0x020fca0000000000 */
[----:B------:R-:W-:-:S06]  /*2a20*/  PRMT R17, R15, R11, R17 ;  /* 0x0000000b0f117216 */ /* 0x000fcc0000000011 */
[----:B------:R-:W2:Y:S02]  /*2a30*/  ATOM.E.CAS.STRONG.GPU PT, R17, [R12], R15, R17 ;  /* 0x0000000f0c11738b */ /* 0x000ea400001ee111 */
[----:B--2---:R-:W-:Y:S01]  /*2a40*/  ISETP.NE.U32.AND P0, PT, R17, R15, PT ;  /* 0x0000000f1100720c */ /* 0x004fe20003f05070 */
[----:B------:R-:W-:-:S12]  /*2a50*/  IMAD.MOV.U32 R15, RZ, RZ, R17 ;  /* 0x000000ffff0f7224 */ /* 0x000fd800078e0011 */
[----:B------:R-:W-:Y:S05]  /*2a60*/  @P0 BRA `(.L_x_74) ;  /* 0xfffffffc00e80947 */ /* 0x000fea000383ffff */
[----:B------:R-:W-:Y:S05]  /*2a70*/  BSYNC.RECONVERGENT B0 ;  /* 0x0000000000007941 */ /* 0x000fea0003800200 */
.L_x_73:
        /* <DEDUP_REMOVED lines=9> */
[----:B------:R-:W-:Y:S02]  /*2b10*/  F2FP.F16.F32.PACK_AB R27, RZ, R27 ;  /* 0x0000001bff1b723e */ /* 0x000fe400000000ff */
        /* <DEDUP_REMOVED lines=11> */
.L_x_76:
[----:B-----5:R-:W-:-:S05]  /*2bd0*/  HADD2 R28, R25, R27.H0_H0 ;  /* 0x2000001b191c7230 */ /* 0x020fca0000000000 */
[----:B------:R-:W-:-:S06]  /*2be0*/  PRMT R28, R25, R26, R28 ;  /* 0x0000001a191c7216 */ /* 0x000fcc000000001c */
[----:B------:R-:W2:Y:S02]  /*2bf0*/  ATOM.E.CAS.STRONG.GPU PT, R28, [R12], R25, R28 ;  /* 0x000000190c1c738b */ /* 0x000ea400001ee11c */
[----:B--2---:R-:W-:Y:S01]  /*2c00*/  ISETP.NE.U32.AND P0, PT, R28, R25, PT ;  /* 0x000000191c00720c */ /* 0x004fe20003f05070 */
[----:B------:R-:W-:-:S12]  /*2c10*/  IMAD.MOV.U32 R25, RZ, RZ, R28 ;  /* 0x000000ffff197224 */ /* 0x000fd800078e001c */
[----:B------:R-:W-:Y:S05]  /*2c20*/  @P0 BRA `(.L_x_76) ;  /* 0xfffffffc00e80947 */ /* 0x000fea000383ffff */
[----:B------:R-:W-:Y:S05]  /*2c30*/  BSYNC.RECONVERGENT B0 ;  /* 0x0000000000007941 */ /* 0x000fea0003800200 */
.L_x_75:
[----:B0-----:R-:W-:Y:S01]  /*2c40*/  MOV R12, R16 ;  /* 0x00000010000c7202 */ /* 0x001fe20000000f00 */
        /* <DEDUP_REMOVED lines=14> */
.L_x_78:
[----:B-----5:R-:W-:-:S05]  /*2d30*/  HADD2 R28, R27, R26.H0_H0 ;  /* 0x2000001a1b1c7230 */ /* 0x020fca0000000000 */
[----:B------:R-:W-:-:S06]  /*2d40*/  PRMT R28, R27, R25, R28 ;  /* 0x000000191b1c7216 */ /* 0x000fcc000000001c */
[----:B------:R-:W2:Y:S02]  /*2d50*/  ATOM.E.CAS.STRONG.GPU PT, R28, [R12], R27, R28 ;  /* 0x0000001b0c1c738b */ /* 0x000ea400001ee11c */
[----:B--2---:R-:W-:Y:S02]  /*2d60*/  ISETP.NE.U32.AND P0, PT, R28, R27, PT ;  /* 0x0000001b1c00720c */ /* 0x004fe40003f05070 */
[----:B------:R-:W-:-:S11]  /*2d70*/  MOV R27, R28 ;  /* 0x0000001c001b7202 */ /* 0x000fd60000000f00 */
[----:B------:R-:W-:Y:S05]  /*2d80*/  @P0 BRA `(.L_x_78) ;  /* 0xfffffffc00e80947 */ /* 0x000fea000383ffff */
[----:B------:R-:W-:Y:S05]  /*2d90*/  BSYNC.RECONVERGENT B0 ;  /* 0x0000000000007941 */ /* 0x000fea0003800200 */
.L_x_77:
        /* <DEDUP_REMOVED lines=15> */
.L_x_80:
[----:B-----5:R-:W-:-:S05]  /*2e90*/  HADD2 R28, R27, R26.H0_H0 ;  /* 0x2000001a1b1c7230 */ /* 0x020fca0000000000 */
[----:B------:R-:W-:-:S06]  /*2ea0*/  PRMT R28, R27, R25, R28 ;  /* 0x000000191b1c7216 */ /* 0x000fcc000000001c */
[----:B------:R-:W2:Y:S02]  /*2eb0*/  ATOM.E.CAS.STRONG.GPU PT, R28, [R12], R27, R28 ;  /* 0x0000001b0c1c738b */ /* 0x000ea400001ee11c */
[----:B--2---:R-:W-:Y:S01]  /*2ec0*/  ISETP.NE.U32.AND P0, PT, R28, R27, PT ;  /* 0x0000001b1c00720c */ /* 0x004fe20003f05070 */
[----:B------:R-:W-:-:S12]  /*2ed0*/  IMAD.MOV.U32 R27, RZ, RZ, R28 ;  /* 0x000000ffff1b7224 */ /* 0x000fd800078e001c */
[----:B------:R-:W-:Y:S05]  /*2ee0*/  @P0 BRA `(.L_x_80) ;  /* 0xfffffffc00e80947 */ /* 0x000fea000383ffff */
[----:B------:R-:W-:Y:S05]  /*2ef0*/  BSYNC.RECONVERGENT B0 ;  /* 0x0000000000007941 */ /* 0x000fea0003800200 */
.L_x_79:
[----:B------:R-:W-:Y:S02]  /*2f00*/  IMAD.MOV.U32 R14, RZ, RZ, R16 ;  /* 0x000000ffff0e7224 */ /* 0x000fe400078e0010 */
[----:B------:R-:W-:Y:S01]  /*2f10*/  FMUL.FTZ R0, R7, R0 ;  /* 0x0000000007007220 */ /* 0x000fe20000410000 */
[----:B------:R-:W-:Y:S01]  /*2f20*/  MOV R29, 0x3254 ;  /* 0x00003254001d7802 */ /* 0x000fe20000000f00 */
[----:B------:R-:W-:Y:S01]  /*2f30*/  BSSY.RECONVERGENT B0, `(.L_x_81) ;  /* 0x0000011000007945 */ /* 0x000fe20003800200 */
[C---:B------:R-:W-:Y:S02]  /*2f40*/  IMAD.WIDE.U32 R14, R3.reuse, UR20, R14 ;  /* 0x00000014030e7c25 */ /* 0x040fe4000f8e000e */
[----:B------:R-:W-:Y:S02]  /*2f50*/  F2FP.F16.F32.PACK_AB R0, RZ, R0 ;  /* 0x00000000ff00723e */ /* 0x000fe400000000ff */
        /* <DEDUP_REMOVED lines=8> */
.L_x_82:
[----:B-----5:R-:W-:-:S05]  /*2fe0*/  HADD2 R16, R15, R0.H0_H0 ;  /* 0x200000000f107230 */ /* 0x020fca0000000000 */
[----:B------:R-:W-:-:S06]  /*2ff0*/  PRMT R16, R15, R14, R16 ;  /* 0x0000000e0f107216 */ /* 0x000fcc0000000010 */
[----:B------:R-:W2:Y:S02]  /*3000*/  ATOM.E.CAS.STRONG.GPU PT, R16, [R12], R15, R16 ;  /* 0x0000000f0c10738b */ /* 0x000ea400001ee110 */
[----:B--2---:R-:W-:Y:S01]  /*3010*/  ISETP.NE.U32.AND P0, PT, R16, R15, PT ;  /* 0x0000000f1000720c */ /* 0x004fe20003f05070 */
[----:B------:R-:W-:-:S12]  /*3020*/  IMAD.MOV.U32 R15, RZ, RZ, R16 ;  /* 0x000000ffff0f7224 */ /* 0x000fd800078e0010 */
[----:B------:R-:W-:Y:S05]  /*3030*/  @P0 BRA `(.L_x_82) ;  /* 0xfffffffc00e80947 */ /* 0x000fea000383ffff */
[----:B------:R-:W-:Y:S05]  /*3040*/  BSYNC.RECONVERGENT B0 ;  /* 0x0000000000007941 */ /* 0x000fea0003800200 */
.L_x_81:
[----:B------:R-:W1:Y:S01]  /*3050*/  LDCU UR6, c[0x0][0x3a0] ;  /* 0x00007400ff0677ac */ /* 0x000e620008000800 */
[----:B------:R-:W-:-:S04]  /*3060*/  UIADD3 UR5, UPT, UPT, UR5, 0x1, URZ ;  /* 0x0000000105057890 */ /* 0x000fc8000fffe0ff */
[----:B-1----:R-:W-:-:S09]  /*3070*/  UISETP.NE.AND UP0, UPT, UR5, UR6, UPT ;  /* 0x000000060500728c */ /* 0x002fd2000bf05270 */
[----:B------:R-:W-:Y:S05]  /*3080*/  BRA.U UP0, `(.L_x_83) ;  /* 0xffffffe500d47547 */ /* 0x000fea000b83ffff */
.L_x_50:
[----:B------:R-:W1:Y:S01]  /*3090*/  LDCU UR5, c[0x0][0x398] ;  /* 0x00007300ff0577ac */ /* 0x000e620008000800 */
[----:B------:R-:W-:-:S04]  /*30a0*/  UIADD3 UR4, UPT, UPT, UR4, 0x1, URZ ;  /* 0x0000000104047890 */ /* 0x000fc8000fffe0ff */
[----:B-1----:R-:W-:-:S09]  /*30b0*/  UISETP.NE.AND UP0, UPT, UR4, UR5, UPT ;  /* 0x000000050400728c */ /* 0x002fd2000bf05270 */
[----:B------:R-:W-:Y:S05]  /*30c0*/  BRA.U UP0, `(.L_x_84) ;  /* 0xffffffe500907547 */ /* 0x000fea000b83ffff */
[----:B------:R-:W-:Y:S05]  /*30d0*/  EXIT ;  /* 0x000000000000794d */ /* 0x000fea0003800000 */
.L_x_85:
        /* <DEDUP_REMOVED lines=10> */
.L_x_163:


//--------------------- .text._ZN2at6native53_GLOBAL__N__83c2e5dd_20_UpSampleBicubic2d_cu_80ee57ca37upsample_bicubic2d_backward_out_frameIffEEviT0_S3_bNS_27GenericPackedTensorAccessorIT_Lm4ENS_16DefaultPtrTraitsElEENS4_IKS5_Lm4ES6_lEE --------------------------
	.section	.text._ZN2at6native53_GLOBAL__N__83c2e5dd_20_UpSampleBicubic2d_cu_80ee57ca37upsample_bicubic2d_backward_out_frameIffEEviT0_S3_bNS_27GenericPackedTensorAccessorIT_Lm4ENS_16DefaultPtrTraitsElEENS4_IKS5_Lm4ES6_lEE,"ax",@progbits
	.align	128
.text._ZN2at6native53_GLOBAL__N__83c2e5dd_20_UpSampleBicubic2d_cu_80ee57ca37upsample_bicubic2d_backward_out_frameIffEEviT0_S3_bNS_27GenericPackedTensorAccessorIT_Lm4ENS_16DefaultPtrTraitsElEENS4_IKS5_Lm4ES6_lEE:
        .type           _ZN2at6native53_GLOBAL__N__83c2e5dd_20_UpSampleBicubic2d_cu_80ee57ca37upsample_bicubic2d_backward_out_frameIffEEviT0_S3_bNS_27GenericPackedTensorAccessorIT_Lm4ENS_16DefaultPtrTraitsElEENS4_IKS5_Lm4ES6_lEE,@function
        .size           _ZN2at6native53_GLOBAL__N__83c2e5dd_20_UpSampleBicubic2d_cu_80ee57ca37upsample_bicubic2d_backward_out_frameIffEEviT0_S3_bNS_27GenericPackedTensorAccessorIT_Lm4ENS_16DefaultPtrTraitsElEENS4_IKS5_Lm4ES6_lEE,(.L_x_164 - _ZN2at6native53_GLOBAL__N__83c2e5dd_20_UpSampleBicubic2d_cu_80ee57ca37upsample_bicubic2d_backward_out_frameIffEEviT0_S3_bNS_27GenericPackedTensorAccessorIT_Lm4ENS_16DefaultPtrTraitsElEENS4_IKS5_Lm4ES6_lEE)
        .other          _ZN2at6native53_GLOBAL__N__83c2e5dd_20_UpSampleBicubic2d_cu_80ee57ca37upsample_bicubic2d_backward_out_frameIffEEviT0_S3_bNS_27GenericPackedTensorAccessorIT_Lm4ENS_16DefaultPtrTraitsElEENS4_IKS5_Lm4ES6_lEE,@"STO_CUDA_ENTRY STV_DEFAULT"
_ZN2at6native53_GLOBAL__N__83c2e5dd_20_UpSampleBicubic2d_cu_80ee57ca37upsample_bicubic2d_backward_out_frameIffEEviT0_S3_bNS_27GenericPackedTensorAccessorIT_Lm4ENS_16DefaultPtrTraitsElEENS4_IKS5_Lm4ES6_lEE:
[----:B------:R-:W-:Y:S01]  /*0000*/  LDC R1, c[0x0][0x37c] ;  /* 0x0000df00ff017b82 */ /* 0x000fe20000000800 */
[----:B------:R-:W0:Y:S07]  /*0010*/  S2R R0, SR_TID.X ;  /* 0x0000000000007919 */ /* 0x000e2e0000002100 */
[----:B------:R-:W0:Y:S01]  /*0020*/  S2UR UR4, SR_CTAID.X ;  /* 0x00000000000479c3 */ /* 0x000e220000002500 */
[----:B------:R-:W1:Y:S07]  /*0030*/  LDCU UR5, c[0x0][0x380] ;  /* 0x00007000ff0577ac */ /* 0x000e6e0008000800 */
[----:B------:R-:W0:Y:S02]  /*0040*/  LDC R3, c[0x0][0x360] ;  /* 0x0000d800ff037b82 */ /* 0x000e240000000800 */
[----:B0-----:R-:W-:-:S05]  /*0050*/  IMAD R0, R3, UR4, R0 ;  /* 0x0000000403007c24 */ /* 0x001fca000f8e0200 */
[----:B-1----:R-:W-:-:S13]  /*0060*/  ISETP.GE.AND P0, PT, R0, UR5, PT ;  /* 0x0000000500007c0c */ /* 0x002fda000bf06270 */
[----:B------:R-:W-:Y:S05]  /*0070*/  @P0 EXIT ;  /* 0x000000000000094d */ /* 0x000fea0003800000 */
[----:B------:R-:W0:Y:S01]  /*0080*/  LDC R5, c[0x0][0x3f8] ;  /* 0x0000fe00ff057b82 */ /* 0x000e220000000800 */
[----:B------:R-:W-:Y:S01]  /*0090*/  IABS R8, R0 ;  /* 0x0000000000087213 */ /* 0x000fe20000000000 */
[----:B------:R-:W1:Y:S01]  /*00a0*/  LDCU.64 UR10, c[0x0][0x358] ;  /* 0x00006b00ff0a77ac */ /* 0x000e620008000a00 */
[----:B0-----:R-:W-:-:S04]  /*00b0*/  IABS R6, R5 ;  /* 0x0000000500067213 */ /* 0x001fc80000000000 */
[----:B------:R-:W0:Y:S08]  /*00c0*/  I2F.RP R4, R6 ;  /* 0x0000000600047306 */ /* 0x000e300000209400 */
[----:B0-----:R-:W0:Y:S02]  /*00d0*/  MUFU.RCP R4, R4 ;  /* 0x0000000400047308 */ /* 0x001e240000001000 */
[----:B0-----:R-:W-:-:S02]  /*00e0*/  IADD3 R2, PT, PT, R4, 0xffffffe, RZ ;  /* 0x0ffffffe04027810 */ /* 0x001fc40007ffe0ff */
[----:B------:R-:W0:Y:S04]  /*00f0*/  LDC R4, c[0x0][0x3a8] ;  /* 0x0000ea00ff047b82 */ /* 0x000e280000000800 */
[----:B------:R2:W3:Y:S02]  /*0100*/  F2I.FTZ.U32.TRUNC.NTZ R3, R2 ;  /* 0x0000000200037305 */ /* 0x0004e4000021f000 */
[----:B--2---:R-:W-:Y:S02]  /*0110*/  HFMA2 R2, -RZ, RZ, 0, 0 ;  /* 0x00000000ff027431 */ /* 0x004fe400000001ff */
[----:B---3--:R-:W-:-:S04]  /*0120*/  IMAD.MOV R7, RZ, RZ, -R3 ;  /* 0x000000ffff077224 */ /* 0x008fc800078e0a03 */
[----:B------:R-:W-:-:S04]  /*0130*/  IMAD R7, R7, R6, RZ ;  /* 0x0000000607077224 */ /* 0x000fc800078e02ff */
[----:B------:R-:W-:Y:S02]  /*0140*/  IMAD.HI.U32 R3, R3, R7, R2 ;  /* 0x0000000703037227 */ /* 0x000fe400078e0002 */
[----:B------:R-:W2:Y:S02]  /*0150*/  LDC R2, c[0x0][0x3b0] ;  /* 0x0000ec00ff027b82 */ /* 0x000ea40000000800 */
[----:B------:R-:W-:-:S04]  /*0160*/  IMAD.MOV.U32 R7, RZ, RZ, R8 ;  /* 0x000000ffff077224 */ /* 0x000fc800078e0008 */
[----:B------:R-:W-:-:S05]  /*0170*/  IMAD.HI.U32 R8, R3, R7, RZ ;  /* 0x0000000703087227 */ /* 0x000fca00078e00ff */
[----:B------:R-:W-:-:S05]  /*0180*/  IADD3 R3, PT, PT, -R8, RZ, RZ ;  /* 0x000000ff08037210 */ /* 0x000fca0007ffe1ff */
[----:B------:R-:W-:-:S05]  /*0190*/  IMAD R3, R6, R3, R7 ;  /* 0x0000000306037224 */ /* 0x000fca00078e0207 */
[----:B------:R-:W-:-:S13]  /*01a0*/  ISETP.GT.U32.AND P1, PT, R6, R3, PT ;  /* 0x000000030600720c */ /* 0x000fda0003f24070 */
[----:B------:R-:W-:Y:S01]  /*01b0*/  @!P1 IMAD.IADD R3, R3, 0x1, -R6 ;  /* 0x0000000103039824 */ /* 0x000fe200078e0a06 */
[----:B------:R-:W-:Y:S02]  /*01c0*/  @!P1 IADD3 R8, PT, PT, R8, 0x1, RZ ;  /* 0x0000000108089810 */ /* 0x000fe40007ffe0ff */
[----:B------:R-:W-:Y:S02]  /*01d0*/  ISETP.NE.AND P1, PT, R5, RZ, PT ;  /* 0x000000ff0500720c */ /* 0x000fe40003f25270 */
[----:B------:R-:W-:Y:S02]  /*01e0*/  ISETP.GE.U32.AND P0, PT, R3, R6, PT ;  /* 0x000000060300720c */ /* 0x000fe40003f06070 */
[----:B------:R-:W0:Y:S01]  /*01f0*/  LDC R3, c[0x0][0x3f0] ;  /* 0x0000fc00ff037b82 */ /* 0x000e220000000800 */
[----:B------:R-:W-:-:S04]  /*0200*/  LOP3.LUT R6, R0, R5, RZ, 0x3c, !PT ;  /* 0x0000000500067212 */ /* 0x000fc800078e3cff */
[----:B------:R-:W-:-:S06]  /*0210*/  ISETP.GE.AND P2, PT, R6, RZ, PT ;  /* 0x000000ff0600720c */ /* 0x000fcc0003f46270 */
[----:B------:R-:W-:Y:S01]  /*0220*/  @P0 VIADD R8, R8, 0x1 ;  /* 0x0000000108080836 */ /* 0x000fe20000000000 */
[----:B--2---:R-:W-:-:S06]  /*0230*/  ISETP.NE.AND P0, PT, R2, R5, PT ;  /* 0x000000050200720c */ /* 0x004fcc0003f05270 */
[----:B------:R-:W-:Y:S02]  /*0240*/  @!P2 IADD3 R8, PT, PT, -R8, RZ, RZ ;  /* 0x000000ff0808a210 */ /* 0x000fe40007ffe1ff */
[----:B------:R-:W-:Y:S02]  /*0250*/  @!P1 LOP3.LUT R8, RZ, R5, RZ, 0x33, !PT ;  /* 0x00000005ff089212 */ /* 0x000fe400078e33ff */
[----:B0-----:R-:W-:-:S03]  /*0260*/  ISETP.NE.OR P0, PT, R4, R3, P0 ;  /* 0x000000030400720c */ /* 0x001fc60000705670 */
        /* <DEDUP_REMOVED lines=18> */
[----:B------:R-:W-:Y:S01]  /*0390*/  IADD3 R7, PT, PT, R7, R5, RZ ;  /* 0x0000000507077210 */ /* 0x000fe20007ffe0ff */
[----:B------:R-:W0:Y:S01]  /*03a0*/  LDC.64 R2, c[0x0][0x3c0] ;  /* 0x0000f000ff027b82 */ /* 0x000e220000000a00 */
[----:B------:R-:W-:Y:S01]  /*03b0*/  IMAD.WIDE.U32 R10, R17, UR8, RZ ;  /* 0x00000008110a7c25 */ /* 0x000fe2000f8e00ff */
[----:B------:R-:W-:Y:S02]  /*03c0*/  SHF.R.S32.HI R0, RZ, 0x1f, R8 ;  /* 0x0000001fff007819 */ /* 0x000fe40000011408 */
[----:B------:R-:W-:Y:S01]  /*03d0*/  LOP3.LUT R36, R14, 0x7, RZ, 0xc0, !PT ;  /* 0x000000070e247812 */ /* 0x000fe200078ec0ff */
[----:B------:R-:W-:Y:S02]  /*03e0*/  IMAD.IADD R11, R11, 0x1, R9 ;  /* 0x000000010b0b7824 */ /* 0x000fe400078e0209 */
[C---:B------:R-:W-:Y:S01]  /*03f0*/  IMAD R9, R0.reuse, UR4, RZ ;  /* 0x0000000400097c24 */ /* 0x040fe2000f8e02ff */
[----:B------:R-:W1:Y:S01]  /*0400*/  LDC.64 R4, c[0x0][0x408] ;  /* 0x00010200ff047b82 */ /* 0x000e620000000a00 */
[----:B------:R-:W-:Y:S01]  /*0410*/  IMAD R13, R0, UR12, RZ ;  /* 0x0000000c000d7c24 */ /* 0x000fe2000f8e02ff */
[----:B------:R-:W-:Y:S01]  /*0420*/  IADD3 R0, PT, PT, R36, -0x1, RZ ;  /* 0xffffffff24007810 */ /* 0x000fe20007ffe0ff */
[----:B------:R-:W-:-:S02]  /*0430*/  IMAD R15, R8, UR5, R9 ;  /* 0x00000005080f7c24 */ /* 0x000fc4000f8e0209 */
[----:B------:R-:W-:Y:S01]  /*0440*/  IMAD.WIDE.U32 R6, R8, UR4, R6 ;  /* 0x0000000408067c25 */ /* 0x000fe2000f8e0006 */
[----:B------:R-:W-:Y:S01]  /*0450*/  ISETP.GE.U32.AND P0, PT, R0, 0x3, PT ;  /* 0x000000030000780c */ /* 0x000fe20003f06070 */
[----:B------:R-:W-:Y:S01]  /*0460*/  UMOV UR4, URZ ;  /* 0x000000ff00047c82 */ /* 0x000fe20008000000 */
[----:B------:R-:W-:Y:S01]  /*0470*/  LOP3.LUT R0, R14, 0x7ffffff8, RZ, 0xc0, !PT ;  /* 0x7ffffff80e007812 */ /* 0x000fe200078ec0ff */
[----:B------:R-:W-:Y:S01]  /*0480*/  IMAD R13, R8, UR13, R13 ;  /* 0x0000000d080d7c24 */ /* 0x000fe2000f8e020d */
[----:B------:R-:W-:Y:S01]  /*0490*/  LOP3.LUT R14, R14, 0x3, RZ, 0xc0, !PT ;  /* 0x000000030e0e7812 */ /* 0x000fe200078ec0ff */
[----:B------:R-:W-:-:S04]  /*04a0*/  IMAD.WIDE.U32 R8, R8, UR12, R10 ;  /* 0x0000000c08087c25 */ /* 0x000fc8000f8e000a */
[----:B------:R-:W-:Y:S01]  /*04b0*/  IMAD.IADD R15, R7, 0x1, R15 ;  /* 0x00000001070f7824 */ /* 0x000fe200078e020f */
[C-C-:B0-----:R-:W-:Y:S01]  /*04c0*/  SHF.L.U64.HI R18, R2.reuse, 0x5, R3.reuse ;  /* 0x0000000502127819 */ /* 0x141fe20000010203 */
[----:B------:R-:W-:Y:S01]  /*04d0*/  IMAD.MOV R16, RZ, RZ, -R0 ;  /* 0x000000ffff107224 */ /* 0x000fe200078e0a00 */
[----:B------:R-:W-:Y:S02]  /*04e0*/  IADD3 R17, PT, PT, R9, R13, RZ ;  /* 0x0000000d09117210 */ /* 0x000fe40007ffe0ff */
[C---:B------:R-:W-:Y:S02]  /*04f0*/  SHF.L.U64.HI R3, R2.reuse, 0x2, R3 ;  /* 0x0000000202037819 */ /* 0x040fe40000010203 */
[----:B------:R-:W-:Y:S02]  /*0500*/  SHF.L.U32 R19, R2, 0x2, RZ ;  /* 0x0000000202137819 */ /* 0x000fe400000006ff */
[C-C-:B-1----:R-:W-:Y:S01]  /*0510*/  SHF.L.U64.HI R20, R4.reuse, 0x5, R5.reuse ;  /* 0x0000000504147819 */ /* 0x142fe20000010205 */
[C---:B------:R-:W-:Y:S01]  /*0520*/  IMAD.SHL.U32 R21, R4.reuse, 0x4, RZ ;  /* 0x0000000404157824 */ /* 0x040fe200078e00ff */
[----:B------:R-:W-:-:S07]  /*0530*/  SHF.L.U64.HI R5, R4, 0x2, R5 ;  /* 0x0000000204057819 */ /* 0x000fce0000010205 */
.L_x_92:
[----:B0-----:R-:W0:Y:S01]  /*0540*/  LDCU UR5, c[0x0][0x3a0] ;  /* 0x00007400ff0577ac */ /* 0x001e220008000800 */
[----:B-1-3--:R-:W1:Y:S01]  /*0550*/  LDC.64 R22, c[0x0][0x400] ;  /* 0x00010000ff167b82 */ /* 0x00ae620000000a00 */
[----:B------:R-:W-:Y:S01]  /*0560*/  MOV R10, R6 ;  /* 0x00000006000a7202 */ /* 0x000fe20000000f00 */
[----:B------:R-:W-:Y:S01]  /*0570*/  IMAD.MOV.U32 R11, RZ, RZ, R15 ;  /* 0x000000ffff0b7224 */ /* 0x000fe200078e000f */
[----:B------:R-:W-:Y:S01]  /*0580*/  MOV R12, R8 ;  /* 0x00000008000c7202 */ /* 0x000fe20000000f00 */
[----:B------:R-:W-:Y:S02]  /*0590*/  IMAD.MOV.U32 R13, RZ, RZ, R17 ;  /* 0x000000ffff0d7224 */ /* 0x000fe400078e0011 */
[----:B------:R-:W-:Y:S02]  /*05a0*/  HFMA2 R27, -RZ, RZ, 0, 0 ;  /* 0x00000000ff1b7431 */ /* 0x000fe400000001ff */
[----:B--2---:R-:W2:Y:S01]  /*05b0*/  LDC.64 R24, c[0x0][0x3b8] ;  /* 0x0000ee00ff187b82 */ /* 0x004ea20000000a00 */
[----:B0-----:R-:W-:Y:S01]  /*05c0*/  UISETP.GE.U32.AND UP0, UPT, UR5, 0x8, UPT ;  /* 0x000000080500788c */ /* 0x001fe2000bf06070 */
[----:B-1----:R-:W-:-:S04]  /*05d0*/  IMAD.WIDE.U32 R10, R22, UR4, R10 ;  /* 0x00000004160a7c25 */ /* 0x002fc8000f8e000a */
[----:B------:R-:W-:Y:S02]  /*05e0*/  IMAD R23, R23, UR4, R11 ;  /* 0x0000000417177c24 */ /* 0x000fe4000f8e020b */
[----:B--2---:R-:W-:-:S04]  /*05f0*/  IMAD.WIDE.U32 R12, R24, UR4, R12 ;  /* 0x00000004180c7c25 */ /* 0x004fc8000f8e000c */
[----:B------:R-:W-:Y:S01]  /*0600*/  IMAD R25, R25, UR4, R13 ;  /* 0x0000000419197c24 */ /* 0x000fe2000f8e020d */
[----:B------:R-:W-:Y:S06]  /*0610*/  BRA.U !UP0, `(.L_x_87) ;  /* 0x0000000108f07547 */ /* 0x000fec000b800000 */
[----:B------:R-:W0:Y:S01]  /*0620*/  LDCU.64 UR6, c[0x0][0x390] ;  /* 0x00007200ff0677ac */ /* 0x000e220008000a00 */
[----:B------:R-:W-:Y:S01]  /*0630*/  IMAD.MOV.U32 R24, RZ, RZ, R16 ;  /* 0x000000ffff187224 */ /* 0x000fe200078e0010 */
[----:B------:R-:W1:Y:S01]  /*0640*/  LDCU.64 UR8, c[0x0][0x3d8] ;  /* 0x00007b00ff0877ac */ /* 0x000e620008000a00 */
[----:B0-----:R-:W-:Y:S02]  /*0650*/  LEA R26, P1, R12, UR6, 0x2 ;  /* 0x000000060c1a7c11 */ /* 0x001fe4000f8210ff */
[----:B-1----:R-:W-:Y:S02]  /*0660*/  LEA R22, P2, R10, UR8, 0x2 ;  /* 0x000000080a167c11 */ /* 0x002fe4000f8410ff */
[----:B------:R-:W-:Y:S02]  /*0670*/  LEA.HI.X R27, R12, UR7, R25, 0x2, P1 ;  /* 0x000000070c1b7c11 */ /* 0x000fe400088f1419 */
[----:B------:R-:W-:-:S09]  /*0680*/  LEA.HI.X R29, R10, UR9, R23, 0x2, P2 ;  /* 0x000000090a1d7c11 */ /* 0x000fd200090f1417 */
.L_x_88:
[----:B------:R-:W-:-:S05]  /*0690*/  MOV R28, R22 ;  /* 0x00000016001c7202 */ /* 0x000fca0000000f00 */
[----:B0-----:R-:W2:Y:S01]  /*06a0*/  LDG.E R37, desc[UR10][R28.64] ;  /* 0x0000000a1c257981 */ /* 0x001ea2000c1e1900 */
[----:B------:R-:W-:-:S05]  /*06b0*/  IADD3 R30, P1, PT, R22, R21, RZ ;  /* 0x00000015161e7210 */ /* 0x000fca0007f3e0ff */
[----:B------:R-:W-:Y:S01]  /*06c0*/  IMAD.X R31, R29, 0x1, R5, P1 ;  /* 0x000000011d1f7824 */ /* 0x000fe200008e0605 */
[----:B------:R-:W-:Y:S01]  /*06d0*/  IADD3 R32, P1, PT, R26, R19, RZ ;  /* 0x000000131a207210 */ /* 0x000fe20007f3e0ff */
[----:B--2---:R0:W-:Y:S04]  /*06e0*/  STG.E desc[UR10][R26.64], R37 ;  /* 0x000000251a007986 */ /* 0x0041e8000c10190a */
[----:B------:R-:W2:Y:S01]  /*06f0*/  LDG.E R43, desc[UR10][R30.64] ;  /* 0x0000000a1e2b7981 */ /* 0x000ea2000c1e1900 */
[----:B------:R-:W-:Y:S02]  /*0700*/  IADD3.X R33, PT, PT, R27, R3, RZ, P1, !PT ;  /* 0x000000031b217210 */ /* 0x000fe40000ffe4ff */
[----:B------:R-:W-:-:S04]  /*0710*/  IADD3 R34, P1, PT, R30, R21, RZ ;  /* 0x000000151e227210 */ /* 0x000fc80007f3e0ff */
[----:B------:R-:W-:Y:S02]  /*0720*/  IADD3.X R35, PT, PT, R31, R5, RZ, P1, !PT ;  /* 0x000000051f237210 */ /* 0x000fe40000ffe4ff */
[----:B------:R-:W-:Y:S01]  /*0730*/  IADD3 R38, P1, PT, R32, R19, RZ ;  /* 0x0000001320267210 */ /* 0x000fe20007f3e0ff */
[----:B--2---:R1:W-:Y:S04]  /*0740*/  STG.E desc[UR10][R32.64], R43 ;  /* 0x0000002b20007986 */ /* 0x0043e8000c10190a */
[----:B------:R-:W2:Y:S01]  /*0750*/  LDG.E R45, desc[UR10][R34.64] ;  /* 0x0000000a222d7981 */ /* 0x000ea2000c1e1900 */
[----:B------:R-:W-:Y:S01]  /*0760*/  IMAD.X R39, R33, 0x1, R3, P1 ;  /* 0x0000000121277824 */ /* 0x000fe200008e0603 */
[----:B------:R-:W-:-:S04]  /*0770*/  IADD3 R40, P1, PT, R34, R21, RZ ;  /* 0x0000001522287210 */ /* 0x000fc80007f3e0ff */
[----:B------:R-:W-:Y:S02]  /*0780*/  IADD3.X R41, PT, PT, R35, R5, RZ, P1, !PT ;  /* 0x0000000523297210 */ /* 0x000fe40000ffe4ff */
[----:B------:R-:W-:Y:S01]  /*0790*/  IADD3 R30, P1, PT, R38, R19, RZ ;  /* 0x00000013261e7210 */ /* 0x000fe20007f3e0ff */
[----:B--2---:R2:W-:Y:S04]  /*07a0*/  STG.E desc[UR10][R38.64], R45 ;  /* 0x0000002d26007986 */ /* 0x0045e8000c10190a */
[----:B0-----:R-:W3:Y:S01]  /*07b0*/  LDG.E R37, desc[UR10][R40.64] ;  /* 0x0000000a28257981 */ /* 0x001ee2000c1e1900 */
[----:B------:R-:W-:Y:S02]  /*07c0*/  IADD3.X R31, PT, PT, R39, R3, RZ, P1, !PT ;  /* 0x00000003271f7210 */ /* 0x000fe40000ffe4ff */
[----:B-1----:R-:W-:-:S05]  /*07d0*/  IADD3 R32, P1, PT, R40, R21, RZ ;  /* 0x0000001528207210 */ /* 0x002fca0007f3e0ff */
[----:B------:R-:W-:Y:S01]  /*07e0*/  IMAD.X R33, R41, 0x1, R5, P1 ;  /* 0x0000000129217824 */ /* 0x000fe200008e0605 */
[----:B------:R-:W-:Y:S01]  /*07f0*/  IADD3 R34, P1, PT, R30, R19, RZ ;  /* 0x000000131e227210 */ /* 0x000fe20007f3e0ff */
[----:B---3--:R0:W-:Y:S04]  /*0800*/  STG.E desc[UR10][R30.64], R37 ;  /* 0x000000251e007986 */ /* 0x0081e8000c10190a */
[----:B------:R-:W3:Y:S01]  /*0810*/  LDG.E R43, desc[UR10][R32.64] ;  /* 0x0000000a202b7981 */ /* 0x000ee2000c1e1900 */
[----:B------:R-:W-:Y:S02]  /*0820*/  IADD3.X R35, PT, PT, R31, R3, RZ, P1, !PT ;  /* 0x000000031f237210 */ /* 0x000fe40000ffe4ff */
[----:B--2---:R-:W-:-:S04]  /*0830*/  IADD3 R38, P1, PT, R32, R21, RZ ;  /* 0x0000001520267210 */ /* 0x004fc80007f3e0ff */
[----:B------:R-:W-:Y:S02]  /*0840*/  IADD3.X R39, PT, PT, R33, R5, RZ, P1, !PT ;  /* 0x0000000521277210 */ /* 0x000fe40000ffe4ff */
[----:B------:R-:W-:Y:S01]  /*0850*/  IADD3 R40, P1, PT, R34, R19, RZ ;  /* 0x0000001322287210 */ /* 0x000fe20007f3e0ff */
[----:B---3--:R1:W-:Y:S04]  /*0860*/  STG.E desc[UR10][R34.64], R43 ;  /* 0x0000002b22007986 */ /* 0x0083e8000c10190a */
[----:B------:R-:W2:Y:S01]  /*0870*/  LDG.E R45, desc[UR10][R38.64] ;  /* 0x0000000a262d7981 */ /* 0x000ea2000c1e1900 */
[----:B------:R-:W-:Y:S01]  /*0880*/  IMAD.X R41, R35, 0x1, R3, P1 ;  /* 0x0000000123297824 */ /* 0x000fe200008e0603 */
[----:B0-----:R-:W-:-:S04]  /*0890*/  IADD3 R30, P1, PT, R38, R21, RZ ;  /* 0x00000015261e7210 */ /* 0x001fc80007f3e0ff */
[----:B------:R-:W-:Y:S02]  /*08a0*/  IADD3.X R31, PT, PT, R39, R5, RZ, P1, !PT ;  /* 0x00000005271f7210 */ /* 0x000fe40000ffe4ff */
[----:B------:R-:W-:Y:S01]  /*08b0*/  IADD3 R32, P1, PT, R40, R19, RZ ;  /* 0x0000001328207210 */ /* 0x000fe20007f3e0ff */
[----:B--2---:R0:W-:Y:S04]  /*08c0*/  STG.E desc[UR10][R40.64], R45 ;  /* 0x0000002d28007986 */ /* 0x0041e8000c10190a */
[----:B------:R-:W2:Y:S01]  /*08d0*/  LDG.E R37, desc[UR10][R30.64] ;  /* 0x0000000a1e257981 */ /* 0x000ea2000c1e1900 */
[----:B------:R-:W-:Y:S02]  /*08e0*/  IADD3.X R33, PT, PT, R41, R3, RZ, P1, !PT ;  /* 0x0000000329217210 */ /* 0x000fe40000ffe4ff */
[----:B-1----:R-:W-:-:S05]  /*08f0*/  IADD3 R34, P1, PT, R30, R21, RZ ;  /* 0x000000151e227210 */ /* 0x002fca0007f3e0ff */
[----:B------:R-:W-:Y:S01]  /*0900*/  IMAD.X R35, R31, 0x1, R5, P1 ;  /* 0x000000011f237824 */ /* 0x000fe200008e0605 */
[----:B------:R-:W-:Y:S02]  /*0910*/  IADD3 R38, P1, PT, R32, R19, RZ ;  /* 0x0000001320267210 */ /* 0x000fe40007f3e0ff */
[----:B------:R-:W-:Y:S01]  /*0920*/  IADD3 R24, PT, PT, R24, 0x8, RZ ;  /* 0x0000000818187810 */ /* 0x000fe20007ffe0ff */
[----:B--2---:R0:W-:Y:S04]  /*0930*/  STG.E desc[UR10][R32.64], R37 ;  /* 0x0000002520007986 */ /* 0x0041e8000c10190a */
[----:B------:R-:W2:Y:S01]  /*0940*/  LDG.E R35, desc[UR10][R34.64] ;  /* 0x0000000a22237981 */ /* 0x000ea2000c1e1900 */
[----:B------:R-:W-:Y:S02]  /*0950*/  IADD3.X R39, PT, PT, R33, R3, RZ, P1, !PT ;  /* 0x0000000321277210 */ /* 0x000fe40000ffe4ff */
[----:B------:R-:W-:-:S02]  /*0960*/  ISETP.NE.AND P1, PT, R24, RZ, PT ;  /* 0x000000ff1800720c */ /* 0x000fc40003f25270 */
[----:B------:R-:W-:Y:S02]  /*0970*/  LEA R26, P2, R2, R26, 0x5 ;  /* 0x0000001a021a7211 */ /* 0x000fe400078428ff */
[----:B------:R-:W-:-:S03]  /*0980*/  LEA R22, P3, R4, R22, 0x5 ;  /* 0x0000001604167211 */ /* 0x000fc600078628ff */
[----:B------:R-:W-:Y:S01]  /*0990*/  IMAD.X R27, R27, 0x1, R18, P2 ;  /* 0x000000011b1b7824 */ /* 0x000fe200010e0612 */
[----:B------:R-:W-:Y:S01]  /*09a0*/  IADD3.X R29, PT, PT, R29, R20, RZ, P3, !PT ;  /* 0x000000141d1d7210 */ /* 0x000fe20001ffe4ff */
[----:B--2---:R0:W-:Y:S04]  /*09b0*/  STG.E desc[UR10][R38.64], R35 ;  /* 0x0000002326007986 */ /* 0x0041e8000c10190a */
[----:B------:R-:W-:Y:S05]  /*09c0*/  @P1 BRA `(.L_x_88) ;  /* 0xfffffffc00301947 */ /* 0x000fea000383ffff */
[----:B------:R-:W-:-:S07]  /*09d0*/  MOV R27, R0 ;  /* 0x00000000001b7202 */ /* 0x000fce0000000f00 */
.L_x_87:
[----:B------:R-:W-:-:S13]  /*09e0*/  ISETP.NE.AND P1, PT, R36, RZ, PT ;  /* 0x000000ff2400720c */ /* 0x000fda0003f25270 */
[----:B------:R-:W-:Y:S05]  /*09f0*/  @!P1 BRA `(.L_x_89) ;  /* 0x0000000400949947 */ /* 0x000fea0003800000 */
[----:B------:R-:W-:Y:S01]  /*0a00*/  ISETP.NE.AND P1, PT, R14, RZ, PT ;  /* 0x000000ff0e00720c */ /* 0x000fe20003f25270 */
[----:B------:R-:W-:-:S12]  /*0a10*/  @!P0 BRA `(.L_x_90) ;  /* 0x0000000000c88947 */ /* 0x000fd80003800000 */
[----:B------:R-:W1:Y:S01]  /*0a20*/  LDCU.64 UR6, c[0x0][0x408] ;  /* 0x00008100ff0677ac */ /* 0x000e620008000a00 */
[----:B------:R-:W-:Y:S01]  /*0a30*/  IMAD.MOV.U32 R22, RZ, RZ, R10 ;  /* 0x000000ffff167224 */ /* 0x000fe200078e000a */
[----:B------:R-:W2:Y:S01]  /*0a40*/  LDCU.64 UR8, c[0x0][0x3d8] ;  /* 0x00007b00ff0877ac */ /* 0x000ea20008000a00 */
[----:B------:R-:W3:Y:S01]  /*0a50*/  LDCU.64 UR12, c[0x0][0x3c0] ;  /* 0x00007800ff0c77ac */ /* 0x000ee20008000a00 */
[----:B------:R-:W4:Y:S01]  /*0a60*/  LDCU.64 UR14, c[0x0][0x390] ;  /* 0x00007200ff0e77ac */ /* 0x000f220008000a00 */
[----:B-1----:R-:W-:-:S04]  /*0a70*/  IMAD.WIDE.U32 R28, R27, UR6, R22 ;  /* 0x000000061b1c7c25 */ /* 0x002fc8000f8e0016 */
[----:B------:R-:W-:Y:S01]  /*0a80*/  IMAD R29, R27, UR7, R29 ;  /* 0x000000071b1d7c24 */ /* 0x000fe2000f8e021d */
[----:B--2---:R-:W-:-:S04]  /*0a90*/  LEA R30, P2, R28, UR8, 0x2 ;  /* 0x000000081c1e7c11 */ /* 0x004fc8000f8410ff */
[----:B------:R-:W-:-:S05]  /*0aa0*/  LEA.HI.X R31, R28, UR9, R29, 0x2, P2 ;  /* 0x000000091c1f7c11 */ /* 0x000fca00090f141d */
[----:B0-----:R0:W2:Y:S01]  /*0ab0*/  LDG.E R37, desc[UR10][R30.64] ;  /* 0x0000000a1e257981 */ /* 0x0010a2000c1e1900 */
[----:B------:R-:W-:Y:S02]  /*0ac0*/  MOV R24, R12 ;  /* 0x0000000c00187202 */ /* 0x000fe40000000f00 */
[----:B------:R-:W-:-:S03]  /*0ad0*/  IADD3 R35, PT, PT, R27, 0x1, RZ ;  /* 0x000000011b237810 */ /* 0x000fc60007ffe0ff */
[----:B---3--:R-:W-:-:S04]  /*0ae0*/  IMAD.WIDE.U32 R28, R27, UR12, R24 ;  /* 0x0000000c1b1c7c25 */ /* 0x008fc8000f8e0018 */
[----:B------:R-:W-:Y:S01]  /*0af0*/  IMAD R29, R27, UR13, R29 ;  /* 0x0000000d1b1d7c24 */ /* 0x000fe2000f8e021d */
[----:B----4-:R-:W-:-:S04]  /*0b00*/  LEA R32, P2, R28, UR14, 0x2 ;  /* 0x0000000e1c207c11 */ /* 0x010fc8000f8410ff */
[----:B------:R-:W-:Y:S01]  /*0b10*/  LEA.HI.X R33, R28, UR15, R29, 0x2, P2 ;  /* 0x0000000f1c217c11 */ /* 0x000fe200090f141d */
[----:B------:R-:W-:-:S04]  /*0b20*/  IMAD.WIDE.U32 R28, R35, UR6, R22 ;  /* 0x00000006231c7c25 */ /* 0x000fc8000f8e0016 */
[----:B------:R-:W-:Y:S01]  /*0b30*/  IMAD R29, R35, UR7, R29 ;  /* 0x00000007231d7c24 */ /* 0x000fe2000f8e021d */
[----:B0-----:R-:W-:-:S04]  /*0b40*/  LEA R30, P2, R28, UR8, 0x2 ;  /* 0x000000081c1e7c11 */ /* 0x001fc8000f8410ff */
[----:B------:R-:W-:Y:S01]  /*0b50*/  LEA.HI.X R31, R28, UR9, R29, 0x2, P2 ;  /* 0x000000091c1f7c11 */ /* 0x000fe200090f141d */
[----:B--2---:R0:W-:Y:S04]  /*0b60*/  STG.E desc[UR10][R32.64], R37 ;  /* 0x0000002520007986 */ /* 0x0041e8000c10190a */
[----:B------:R-:W2:Y:S01]  /*0b70*/  LDG.E R39, desc[UR10][R30.64] ;  /* 0x0000000a1e277981 */ /* 0x000ea2000c1e1900 */
[----:B------:R-:W-:-:S04]  /*0b80*/  IMAD.WIDE.U32 R28, R35, UR12, R24 ;  /* 0x0000000c231c7c25 */ /* 0x000fc8000f8e0018 */
[----:B------:R-:W-:Y:S01]  /*0b90*/  IMAD R35, R35, UR13, R29 ;  /* 0x0000000d23237c24 */ /* 0x000fe2000f8e021d */
[----:B------:R-:W-:Y:S01]  /*0ba0*/  LEA R34, P2, R28, UR14, 0x2 ;  /* 0x0000000e1c227c11 */ /* 0x000fe2000f8410ff */
[----:B------:R-:W-:-:S03]  /*0bb0*/  VIADD R41, R27, 0x2 ;  /* 0x000000021b297836 */ /* 0x000fc60000000000 */
[----:B------:R-:W-:Y:S01]  /*0bc0*/  LEA.HI.X R35, R28, UR15, R35, 0x2, P2 ;  /* 0x0000000f1c237c11 */ /* 0x000fe200090f1423 */
[----:B------:R-:W-:-:S04]  /*0bd0*/  IMAD.WIDE.U32 R28, R41, UR6, R22 ;  /* 0x00000006291c7c25 */ /* 0x000fc8000f8e0016 */
[----:B------:R-:W-:Y:S01]  /*0be0*/  IMAD R29, R41, UR7, R29 ;  /* 0x00000007291d7c24 */ /* 0x000fe2000f8e021d */
[----:B0-----:R-:W-:-:S04]  /*0bf0*/  LEA R32, P2, R28, UR8, 0x2 ;  /* 0x000000081c207c11 */ /* 0x001fc8000f8410ff */
[----:B------:R-:W-:Y:S01]  /*0c00*/  LEA.HI.X R33, R28, UR9, R29, 0x2, P2 ;  /* 0x000000091c217c11 */ /* 0x000fe200090f141d */
[C---:B------:R-:W-:Y:S01]  /*0c10*/  IMAD.WIDE.U32 R28, R41.reuse, UR12, R24 ;  /* 0x0000000c291c7c25 */ /* 0x040fe2000f8e0018 */
[----:B--2---:R0:W-:Y:S04]  /*0c20*/  STG.E desc[UR10][R34.64], R39 ;  /* 0x0000002722007986 */ /* 0x0041e8000c10190a */
[----:B------:R-:W2:Y:S01]  /*0c30*/  LDG.E R37, desc[UR10][R32.64] ;  /* 0x0000000a20257981 */ /* 0x000ea2000c1e1900 */
[----:B------:R-:W-:Y:S01]  /*0c40*/  IMAD R41, R41, UR13, R29 ;  /* 0x0000000d29297c24 */ /* 0x000fe2000f8e021d */
[----:B------:R-:W-:-:S04]  /*0c50*/  LEA R30, P2, R28, UR14, 0x2 ;  /* 0x0000000e1c1e7c11 */ /* 0x000fc8000f8410ff */
[----:B------:R-:W-:Y:S02]  /*0c60*/  LEA.HI.X R31, R28, UR15, R41, 0x2, P2 ;  /* 0x0000000f1c1f7c11 */ /* 0x000fe400090f1429 */
[----:B------:R-:W-:-:S05]  /*0c70*/  IADD3 R41, PT, PT, R27, 0x3, RZ ;  /* 0x000000031b297810 */ /* 0x000fca0007ffe0ff */
[----:B------:R-:W-:-:S04]  /*0c80*/  IMAD.WIDE.U32 R28, R41, UR6, R22 ;  /* 0x00000006291c7c25 */ /* 0x000fc8000f8e0016 */
[----:B------:R-:W-:Y:S01]  /*0c90*/  IMAD R29, R41, UR7, R29 ;  /* 0x00000007291d7c24 */ /* 0x000fe2000f8e021d */
[----:B0-----:R-:W-:-:S04]  /*0ca0*/  LEA R34, P2, R28, UR8, 0x2 ;  /* 0x000000081c227c11 */ /* 0x001fc8000f8410ff */
[----:B------:R-:W-:Y:S01]  /*0cb0*/  LEA.HI.X R35, R28, UR9, R29, 0x2, P2 ;  /* 0x000000091c237c11 */ /* 0x000fe200090f141d */
[----:B--2---:R1:W-:Y:S05]  /*0cc0*/  STG.E desc[UR10][R30.64], R37 ;  /* 0x000000251e007986 */ /* 0x0043ea000c10190a */
[----:B------:R-:W2:Y:S01]  /*0cd0*/  LDG.E R35, desc[UR10][R34.64] ;  /* 0x0000000a22237981 */ /* 0x000ea2000c1e1900 */
[----:B------:R-:W-:Y:S01]  /*0ce0*/  IMAD.WIDE.U32 R28, R41, UR12, R24 ;  /* 0x0000000c291c7c25 */ /* 0x000fe2000f8e0018 */
[----:B------:R-:W-:-:S03]  /*0cf0*/  IADD3 R27, PT, PT, R27, 0x4, RZ ;  /* 0x000000041b1b7810 */ /* 0x000fc60007ffe0ff */
[----:B------:R-:W-:Y:S01]  /*0d00*/  IMAD R41, R41, UR13, R29 ;  /* 0x0000000d29297c24 */ /* 0x000fe2000f8e021d */
[----:B------:R-:W-:-:S04]  /*0d10*/  LEA R32, P2, R28, UR14, 0x2 ;  /* 0x0000000e1c207c11 */ /* 0x000fc8000f8410ff */
[----:B------:R-:W-:-:S05]  /*0d20*/  LEA.HI.X R33, R28, UR15, R41, 0x2, P2 ;  /* 0x0000000f1c217c11 */ /* 0x000fca00090f1429 */
[----:B--2---:R1:W-:Y:S04]  /*0d30*/  STG.E desc[UR10][R32.64], R35 ;  /* 0x0000002320007986 */ /* 0x0043e8000c10190a */
.L_x_90:
[----:B------:R-:W-:Y:S05]  /*0d40*/  @!P1 BRA `(.L_x_89) ;  /* 0x0000000000c09947 */ /* 0x000fea0003800000 */
[----:B------:R-:W-:Y:S01]  /*0d50*/  ISETP.NE.AND P1, PT, R14, 0x1, PT ;  /* 0x000000010e00780c */ /* 0x000fe20003f25270 */
[----:B------:R-:W-:-:S12]  /*0d60*/  ULOP3.LUT UP0, URZ, UR5, 0x1, URZ, 0xc0, !UPT ;  /* 0x0000000105ff7892 */ /* 0x000fd8000f80c0ff */
[----:B------:R-:W-:Y:S05]  /*0d70*/  @!P1 BRA `(.L_x_91) ;  /* 0x0000000000709947 */ /* 0x000fea0003800000 */
[----:B------:R-:W2:Y:S01]  /*0d80*/  LDCU.64 UR6, c[0x0][0x408] ;  /* 0x00008100ff0677ac */ /* 0x000ea20008000a00 */
[----:B------:R-:W-:Y:S01]  /*0d90*/  IMAD.MOV.U32 R22, RZ, RZ, R10 ;  /* 0x000000ffff167224 */ /* 0x000fe200078e000a */
[----:B------:R-:W1:Y:S01]  /*0da0*/  LDCU.64 UR8, c[0x0][0x3d8] ;  /* 0x00007b00ff0877ac */ /* 0x000e620008000a00 */
[----:B------:R-:W3:Y:S01]  /*0db0*/  LDCU.64 UR12, c[0x0][0x3c0] ;  /* 0x00007800ff0c77ac */ /* 0x000ee20008000a00 */
[----:B------:R-:W4:Y:S01]  /*0dc0*/  LDCU.64 UR14, c[0x0][0x390] ;  /* 0x00007200ff0e77ac */ /* 0x000f220008000a00 */
[----:B--2---:R-:W-:-:S04]  /*0dd0*/  IMAD.WIDE.U32 R28, R27, UR6, R22 ;  /* 0x000000061b1c7c25 */ /* 0x004fc8000f8e0016 */
[----:B------:R-:W-:Y:S01]  /*0de0*/  IMAD R29, R27, UR7, R29 ;  /* 0x000000071b1d7c24 */ /* 0x000fe2000f8e021d */
[----:B-1----:R-:W-:-:S04]  /*0df0*/  LEA R30, P1, R28, UR8, 0x2 ;  /* 0x000000081c1e7c11 */ /* 0x002fc8000f8210ff */
        /* <DEDUP_REMOVED lines=12> */
[----:B--2---:R2:W-:Y:S05]  /*0ec0*/  STG.E desc[UR10][R32.64], R37 ;  /* 0x0000002520007986 */ /* 0x0045ea000c10190a */
[----:B------:R-:W3:Y:S01]  /*0ed0*/  LDG.E R31, desc[UR10][R30.64] ;  /* 0x0000000a1e1f7981 */ /* 0x000ee2000c1e1900 */
[----:B------:R-:W-:-:S04]  /*0ee0*/  IMAD.WIDE.U32 R28, R35, UR12, R24 ;  /* 0x0000000c231c7c25 */ /* 0x000fc8000f8e0018 */
[----:B------:R-:W-:Y:S01]  /*0ef0*/  IMAD R35, R35, UR13, R29 ;  /* 0x0000000d23237c24 */ /* 0x000fe2000f8e021d */
[----:B------:R-:W-:Y:S01]  /*0f00*/  LEA R34, P1, R28, UR14, 0x2 ;  /* 0x0000000e1c227c11 */ /* 0x000fe2000f8210ff */
[----:B------:R-:W-:-:S03]  /*0f10*/  VIADD R27, R27, 0x2 ;  /* 0x000000021b1b7836 */ /* 0x000fc60000000000 */
[----:B------:R-:W-:-:S05]  /*0f20*/  LEA.HI.X R35, R28, UR15, R35, 0x2, P1 ;  /* 0x0000000f1c237c11 */ /* 0x000fca00088f1423 */
[----:B---3--:R2:W-:Y:S04]  /*0f30*/  STG.E desc[UR10][R34.64], R31 ;  /* 0x0000001f22007986 */ /* 0x0085e8000c10190a */
.L_x_91:
[----:B------:R-:W-:Y:S05]  /*0f40*/  BRA.U !UP0, `(.L_x_89) ;  /* 0x0000000108407547 */ /* 0x000fea000b800000 */
[----:B------:R-:W3:Y:S01]  /*0f50*/  LDCU.64 UR6, c[0x0][0x408] ;  /* 0x00008100ff0677ac */ /* 0x000ee20008000a00 */
[----:B------:R-:W-:Y:S01]  /*0f60*/  MOV R22, R10 ;  /* 0x0000000a00167202 */ /* 0x000fe20000000f00 */
[----:B------:R-:W4:Y:S04]  /*0f70*/  LDCU.64 UR8, c[0x0][0x3d8] ;  /* 0x00007b00ff0877ac */ /* 0x000f280008000a00 */
[----:B---3--:R-:W-:-:S04]  /*0f80*/  IMAD.WIDE.U32 R10, R27, UR6, R22 ;  /* 0x000000061b0a7c25 */ /* 0x008fc8000f8e0016 */
[----:B------:R-:W-:Y:S01]  /*0f90*/  IMAD R11, R27, UR7, R11 ;  /* 0x000000071b0b7c24 */ /* 0x000fe2000f8e020b */
[C---:B----4-:R-:W-:Y:S01]  /*0fa0*/  LEA R22, P1, R10.reuse, UR8, 0x2 ;  /* 0x000000080a167c11 */ /* 0x050fe2000f8210ff */
[----:B------:R-:W3:Y:S03]  /*0fb0*/  LDCU.64 UR6, c[0x0][0x3c0] ;  /* 0x00007800ff0677ac */ /* 0x000ee60008000a00 */
[----:B------:R-:W-:Y:S01]  /*0fc0*/  LEA.HI.X R23, R10, UR9, R11, 0x2, P1 ;  /* 0x000000090a177c11 */ /* 0x000fe200088f140b */
[----:B------:R-:W4:Y:S05]  /*0fd0*/  LDCU.64 UR8, c[0x0][0x390] ;  /* 0x00007200ff0877ac */ /* 0x000f2a0008000a00 */
[----:B------:R-:W5:Y:S01]  /*0fe0*/  LDG.E R23, desc[UR10][R22.64] ;  /* 0x0000000a16177981 */ /* 0x000f62000c1e1900 */
[----:B------:R-:W-:-:S05]  /*0ff0*/  MOV R24, R12 ;  /* 0x0000000c00187202 */ /* 0x000fca0000000f00 */
[----:B---3--:R-:W-:-:S04]  /*1000*/  IMAD.WIDE.U32 R10, R27, UR6, R24 ;  /* 0x000000061b0a7c25 */ /* 0x008fc8000f8e0018 */
[----:B------:R-:W-:Y:S01]  /*1010*/  IMAD R11, R27, UR7, R11 ;  /* 0x000000071b0b7c24 */ /* 0x000fe2000f8e020b */
[----:B----4-:R-:W-:-:S04]  /*1020*/  LEA R12, P1, R10, UR8, 0x2 ;  /* 0x000000080a0c7c11 */ /* 0x010fc8000f8210ff */
[----:B------:R-:W-:-:S05]  /*1030*/  LEA.HI.X R13, R10, UR9, R11, 0x2, P1 ;  /* 0x000000090a0d7c11 */ /* 0x000fca00088f140b */
[----:B-----5:R3:W-:Y:S04]  /*1040*/  STG.E desc[UR10][R12.64], R23 ;  /* 0x000000170c007986 */ /* 0x0207e8000c10190a */
.L_x_89:
[----:B------:R-:W4:Y:S01]  /*1050*/  LDC R10, c[0x0][0x398] ;  /* 0x0000e600ff0a7b82 */ /* 0x000f220000000800 */
[----:B------:R-:W-:-:S06]  /*1060*/  UIADD3 UR4, UPT, UPT, UR4, 0x1, URZ ;  /* 0x0000000104047890 */ /* 0x000fcc000fffe0ff */
[----:B----4-:R-:W-:-:S13]  /*1070*/  ISETP.NE.AND P1, PT, R10, UR4, PT ;  /* 0x000000040a007c0c */ /* 0x010fda000bf25270 */
[----:B------:R-:W-:Y:S05]  /*1080*/  @!P1 EXIT ;  /* 0x000000000000994d */ /* 0x000fea0003800000 */
[----:B------:R-:W-:Y:S05]  /*1090*/  BRA `(.L_x_92) ;  /* 0xfffffff400287947 */ /* 0x000fea000383ffff */
.L_x_86:
[----:B------:R-:W0:Y:S01]  /*10a0*/  LDCU.U8 UR4, c[0x0][0x38c] ;  /* 0x00007180ff0477ac */ /* 0x000e220008000000 */
[----:B------:R-:W1:Y:S01]  /*10b0*/  LDC R5, c[0x0][0x388] ;  /* 0x0000e200ff057b82 */ /* 0x000e620000000800 */
[----:B------:R-:W-:Y:S01]  /*10c0*/  I2FP.F32.S32 R0, R17 ;  /* 0x0000001100007245 */ /* 0x000fe20000201400 */
[----:B------:R-:W-:Y:S01]  /*10d0*/  IMAD.MOV.U32 R18, RZ, RZ, 0x3f400000 ;  /* 0x3f400000ff127424 */ /* 0x000fe200078e00ff */
[----:B------:R-:W-:-:S05]  /*10e0*/  MOV R16, 0x3fa00000 ;  /* 0x3fa0000000107802 */ /* 0x000fca0000000f00 */
[----:B------:R-:W2:Y:S08]  /*10f0*/  LDC R6, c[0x0][0x384] ;  /* 0x0000e100ff067b82 */ /* 0x000eb00000000800 */
[----:B------:R-:W3:Y:S01]  /*1100*/  LDC R7, c[0x0][0x398] ;  /* 0x0000e600ff077b82 */ /* 0x000ee20000000800 */
[----:B0-----:R-:W-:-:S06]  /*1110*/  UPRMT UR4, UR4, 0x8880, URZ ;  /* 0x0000888004047896 */ /* 0x001fcc00080000ff */
[----:B------:R-:W-:-:S13]  /*1120*/  ISETP.NE.AND P0, PT, RZ, UR4, PT ;  /* 0x00000004ff007c0c */ /* 0x000fda000bf05270 */
[C---:B------:R-:W-:Y:S01]  /*1130*/  @!P0 FADD.FTZ R3, R0.reuse, 0.5 ;  /* 0x3f00000000038421 */ /* 0x040fe20000010000 */
[----:B-1----:R-:W-:-:S03]  /*1140*/  @P0 FMUL.FTZ R0, R0, R5 ;  /* 0x0000000500000220 */ /* 0x002fc60000410000 */
[----:B------:R-:W-:Y:S01]  /*1150*/  @!P0 FFMA.FTZ R0, R3, R5, -0.5 ;  /* 0xbf00000003008423 */ /* 0x000fe20000010005 */
[----:B------:R-:W-:-:S03]  /*1160*/  I2FP.F32.S32 R3, R8 ;  /* 0x0000000800037245 */ /* 0x000fc60000201400 */
[----:B------:R-:W0:Y:S02]  /*1170*/  F2I.FTZ.FLOOR.NTZ R23, R0 ;  /* 0x0000000000177305 */ /* 0x000e240000217100 */
[C---:B------:R-:W-:Y:S01]  /*1180*/  @!P0 FADD.FTZ R5, R3.reuse, 0.5 ;  /* 0x3f00000003058421 */ /* 0x040fe20000010000 */
[----:B--2---:R-:W-:-:S03]  /*1190*/  @P0 FMUL.FTZ R3, R3, R6 ;  /* 0x0000000603030220 */ /* 0x004fc60000410000 */
[----:B------:R-:W-:Y:S01]  /*11a0*/  @!P0 FFMA.FTZ R3, R5, R6, -0.5 ;  /* 0xbf00000005038423 */ /* 0x000fe20000010006 */
[----:B---3--:R-:W-:-:S03]  /*11b0*/  ISETP.GE.AND P0, PT, R7, 0x1, PT ;  /* 0x000000010700780c */ /* 0x008fc60003f06270 */
[----:B------:R1:W2:Y:S01]  /*11c0*/  F2I.FTZ.FLOOR.NTZ R31, R3 ;  /* 0x00000003001f7305 */ /* 0x0002a20000217100 */
[----:B0-----:R-:W-:-:S05]  /*11d0*/  I2FP.F32.S32 R5, R23 ;  /* 0x0000001700057245 */ /* 0x001fca0000201400 */
[----:B------:R-:W-:-:S04]  /*11e0*/  FADD.FTZ R5, -R5, R0 ;  /* 0x0000000005057221 */ /* 0x000fc80000010100 */
[----:B-1----:R-:W-:Y:S05]  /*11f0*/  @!P0 EXIT ;  /* 0x000000000000894d */ /* 0x002fea0003800000 */
[----:B------:R-:W0:Y:S01]  /*1200*/  LDC R19, c[0x0][0x3a0] ;  /* 0x0000e800ff137b82 */ /* 0x000e220000000800 */
[----:B------:R-:W1:Y:S01]  /*1210*/  LDCU.128 UR4, c[0x0][0x410] ;  /* 0x00008200ff0477ac */ /* 0x000e620008000c00 */
[----:B--2---:R-:W-:Y:S01]  /*1220*/  I2FP.F32.S32 R6, R31 ;  /* 0x0000001f00067245 */ /* 0x004fe20000201400 */
[C---:B------:R-:W-:Y:S01]  /*1230*/  FFMA.FTZ R0, R5.reuse, R16, -2.25 ;  /* 0xc010000005007423 */ /* 0x040fe20000010010 */
[C---:B------:R-:W-:Y:S01]  /*1240*/  FADD.FTZ R11, -R5.reuse, 1 ;  /* 0x3f800000050b7421 */ /* 0x040fe20000010100 */
[C---:B------:R-:W-:Y:S01]  /*1250*/  FADD.FTZ R10, R5.reuse, 1 ;  /* 0x3f800000050a7421 */ /* 0x040fe20000010000 */
[----:B------:R-:W-:Y:S01]  /*1260*/  SHF.R.S32.HI R9, RZ, 0x1f, R17 ;  /* 0x0000001fff097819 */ /* 0x000fe20000011411 */
[----:B------:R-:W-:Y:S01]  /*1270*/  FADD.FTZ R6, -R6, R3 ;  /* 0x0000000306067221 */ /* 0x000fe20000010100 */
[----:B------:R-:W-:Y:S01]  /*1280*/  FMUL.FTZ R0, R5, R0 ;  /* 0x0000000005007220 */ /* 0x000fe20000410000 */
[C---:B------:R-:W-:Y:S01]  /*1290*/  FADD.FTZ R3, R11.reuse, 1 ;  /* 0x3f8000000b037421 */ /* 0x040fe20000010000 */
[----:B------:R-:W-:Y:S01]  /*12a0*/  FFMA.FTZ R12, R11, R16, -2.25 ;  /* 0xc01000000b0c7423 */ /* 0x000fe20000010010 */
[----:B------:R-:W-:Y:S01]  /*12b0*/  FFMA.FTZ R7, R10, -R18, 3.75 ;  /* 0x407000000a077423 */ /* 0x000fe20000010812 */
[----:B------:R-:W-:Y:S01]  /*12c0*/  FFMA.FTZ R0, R5, R0, 1 ;  /* 0x3f80000005007423 */ /* 0x000fe20000010000 */
[----:B------:R-:W-:Y:S01]  /*12d0*/  FFMA.FTZ R14, R3, -R18, 3.75 ;  /* 0x40700000030e7423 */ /* 0x000fe20000010812 */
[----:B------:R-:W-:Y:S01]  /*12e0*/  FFMA.FTZ R5, R6, R16, -2.25 ;  /* 0xc010000006057423 */ /* 0x000fe20000010010 */
[----:B------:R-:W-:Y:S01]  /*12f0*/  FMUL.FTZ R12, R11, R12 ;  /* 0x0000000c0b0c7220 */ /* 0x000fe20000410000 */
[----:B------:R-:W-:Y:S01]  /*1300*/  FFMA.FTZ R7, R10, R7, -6 ;  /* 0xc0c000000a077423 */ /* 0x000fe20000010007 */
[----:B------:R-:W-:Y:S01]  /*1310*/  FFMA.FTZ R14, R3, R14, -6 ;  /* 0xc0c00000030e7423 */ /* 0x000fe2000001000e */
[----:B------:R-:W-:Y:S01]  /*1320*/  FMUL.FTZ R5, R6, R5 ;  /* 0x0000000506057220 */ /* 0x000fe20000410000 */
[----:B-1----:R-:W-:-:S02]  /*1330*/  IMAD R20, R9, UR6, RZ ;  /* 0x0000000609147c24 */ /* 0x002fc4000f8e02ff */
[----:B------:R-:W-:Y:S01]  /*1340*/  FFMA.FTZ R11, R11, R12, 1 ;  /* 0x3f8000000b0b7423 */ /* 0x000fe2000001000c */
[----:B------:R-:W-:Y:S01]  /*1350*/  FFMA.FTZ R12, R3, R14, 3 ;  /* 0x40400000030c7423 */ /* 0x000fe2000001000e */
[----:B------:R-:W-:Y:S01]  /*1360*/  FADD.FTZ R15, -R6, 1 ;  /* 0x3f800000060f7421 */ /* 0x000fe20000010100 */
[----:B------:R-:W-:Y:S01]  /*1370*/  FFMA.FTZ R10, R10, R7, 3 ;  /* 0x404000000a0a7423 */ /* 0x000fe20000010007 */
[C---:B------:R-:W-:Y:S01]  /*1380*/  FFMA.FTZ R13, R6.reuse, R5, 1 ;  /* 0x3f800000060d7423 */ /* 0x040fe20000010005 */
[----:B------:R-:W-:Y:S01]  /*1390*/  FADD.FTZ R14, R6, 1 ;  /* 0x3f800000060e7421 */ /* 0x000fe20000010000 */
[----:B0-----:R-:W-:Y:S01]  /*13a0*/  ISETP.GE.AND P0, PT, R19, 0x1, PT ;  /* 0x000000011300780c */ /* 0x001fe20003f06270 */
[----:B------:R-:W-:Y:S02]  /*13b0*/  IMAD R9, R17, UR7, R20 ;  /* 0x0000000711097c24 */ /* 0x000fe4000f8e0214 */
[----:B------:R-:W-:Y:S01]  /*13c0*/  FADD.FTZ R5, R15, 1 ;  /* 0x3f8000000f057421 */ /* 0x000fe20000010000 */
[----:B------:R-:W-:-:S04]  /*13d0*/  IMAD.WIDE.U32 R6, R17, UR6, RZ ;  /* 0x0000000611067c25 */ /* 0x000fc8000f8e00ff */
[C---:B------:R-:W-:Y:S01]  /*13e0*/  FFMA.FTZ R3, R14.reuse, -R18, 3.75 ;  /* 0x407000000e037423 */ /* 0x040fe20000010812 */
[----:B------:R-:W-:Y:S01]  /*13f0*/  FFMA.FTZ R16, R15, R16, -2.25 ;  /* 0xc01000000f107423 */ /* 0x000fe20000010010 */
[----:B------:R-:W-:Y:S01]  /*1400*/  FFMA.FTZ R18, R5, -R18, 3.75 ;  /* 0x4070000005127423 */ /* 0x000fe20000010812 */
[----:B------:R-:W-:Y:S02]  /*1410*/  IADD3 R7, PT, PT, R7, R9, RZ ;  /* 0x0000000907077210 */ /* 0x000fe40007ffe0ff */
[----:B------:R-:W-:Y:S01]  /*1420*/  FMUL.FTZ R16, R15, R16 ;  /* 0x000000100f107220 */ /* 0x000fe20000410000 */
[----:B------:R-:W-:Y:S01]  /*1430*/  SHF.R.S32.HI R9, RZ, 0x1f, R8 ;  /* 0x0000001fff097819 */ /* 0x000fe20000011408 */
[----:B------:R-:W-:Y:S01]  /*1440*/  FFMA.FTZ R3, R14, R3, -6 ;  /* 0xc0c000000e037423 */ /* 0x000fe20000010003 */
[----:B------:R-:W-:Y:S01]  /*1450*/  FFMA.FTZ R18, R5, R18, -6 ;  /* 0xc0c0000005127423 */ /* 0x000fe20000010012 */
[----:B------:R-:W-:Y:S02]  /*1460*/  FFMA.FTZ R15, R15, R16, 1 ;  /* 0x3f8000000f0f7423 */ /* 0x000fe40000010010 */
[----:B------:R-:W-:-:S02]  /*1470*/  IMAD R9, R9, UR4, RZ ;  /* 0x0000000409097c24 */ /* 0x000fc4000f8e02ff */
[----:B------:R-:W-:Y:S01]  /*1480*/  FFMA.FTZ R14, R14, R3, 3 ;  /* 0x404000000e0e7423 */ /* 0x000fe20000010003 */
[----:B------:R-:W-:Y:S01]  /*1490*/  FFMA.FTZ R16, R5, R18, 3 ;  /* 0x4040000005107423 */ /* 0x000fe20000010012 */
[----:B------:R-:W-:Y:S06]  /*14a0*/  @!P0 EXIT ;  /* 0x000000000000894d */ /* 0x000fec0003800000 */
[----:B------:R-:W-:Y:S01]  /*14b0*/  VIADD R18, R2, 0xffffffff ;  /* 0xffffffff02127836 */ /* 0x000fe20000000000 */
[----:B------:R-:W-:Y:S01]  /*14c0*/  IADD3 R4, PT, PT, R4, -0x1, RZ ;  /* 0xffffffff04047810 */ /* 0x000fe20007ffe0ff */
[C---:B------:R-:W-:Y:S02]  /*14d0*/  IMAD R9, R8.reuse, UR5, R9 ;  /* 0x0000000508097c24 */ /* 0x040fe4000f8e0209 */
[----:B------:R-:W-:Y:S01]  /*14e0*/  IMAD.WIDE.U32 R2, R8, UR4, R6 ;  /* 0x0000000408027c25 */ /* 0x000fe2000f8e0006 */
[C-C-:B------:R-:W-:Y:S01]  /*14f0*/  VIADDMNMX.RELU R17, R23.reuse, 0xffffffff, R18.reuse, PT ;  /* 0xffffffff17117846 */ /* 0x140fe20003801112 */
[----:B------:R-:W-:Y:S01]  /*1500*/  UMOV UR4, URZ ;  /* 0x000000ff00047c82 */ /* 0x000fe20008000000 */
[C---:B------:R-:W-:Y:S02]  /*1510*/  VIMNMX.RELU R19, PT, PT, R23.reuse, R18, PT ;  /* 0x0000001217137248 */ /* 0x040fe40003fe1100 */
[----:B------:R-:W-:Y:S02]  /*1520*/  VIADDMNMX.RELU R21, R23, 0x1, R18, PT ;  /* 0x0000000117157846 */ /* 0x000fe40003801112 */
[----:B------:R-:W-:-:S02]  /*1530*/  VIADDMNMX.RELU R25, R31, 0xffffffff, R4, PT ;  /* 0xffffffff1f197846 */ /* 0x000fc40003801104 */
[C---:B------:R-:W-:Y:S02]  /*1540*/  VIMNMX.RELU R27, PT, PT, R31.reuse, R4, PT ;  /* 0x000000041f1b7248 */ /* 0x040fe40003fe1100 */
[----:B------:R-:W-:Y:S02]  /*1550*/  VIADDMNMX.RELU R29, R31, 0x1, R4, PT ;  /* 0x000000011f1d7846 */ /* 0x000fe40003801104 */
[----:B------:R-:W-:Y:S02]  /*1560*/  VIADDMNMX.RELU R23, R23, 0x2, R18, PT ;  /* 0x0000000217177846 */ /* 0x000fe40003801112 */
[----:B------:R-:W-:Y:S02]  /*1570*/  VIADDMNMX.RELU R31, R31, 0x2, R4, PT ;  /* 0x000000021f1f7846 */ /* 0x000fe40003801104 */
[----:B------:R-:W-:-:S07]  /*1580*/  IADD3 R33, PT, PT, R9, R3, RZ ;  /* 0x0000000309217210 */ /* 0x000fce0007ffe0ff */
.L_x_94:
[----:B------:R-:W0:Y:S01]  /*1590*/  LDC.64 R34, c[0x0][0x400] ;  /* 0x00010000ff227b82 */ /* 0x000e220000000a00 */
[----:B------:R-:W1:Y:S01]  /*15a0*/  LDCU.64 UR6, c[0x0][0x3b8] ;  /* 0x00007700ff0677ac */ /* 0x000e620008000a00 */
[----:B------:R-:W-:Y:S01]  /*15b0*/  IMAD.MOV.U32 R32, RZ, RZ, R2 ;  /* 0x000000ffff207224 */ /* 0x000fe200078e0002 */
[----:B------:R-:W2:Y:S01]  /*15c0*/  LDCU UR5, c[0x0][0x398] ;  /* 0x00007300ff0577ac */ /* 0x000ea20008000800 */
[----:B------:R-:W3:Y:S01]  /*15d0*/  LDCU UR24, c[0x0][0x3a0] ;  /* 0x00007400ff1877ac */ /* 0x000ee20008000800 */
[----:B------:R-:W4:Y:S01]  /*15e0*/  LDCU.64 UR14, c[0x0][0x390] ;  /* 0x00007200ff0e77ac */ /* 0x000f220008000a00 */
[----:B------:R-:W0:Y:S01]  /*15f0*/  LDCU.128 UR16, c[0x0][0x3c0] ;  /* 0x00007800ff1077ac */ /* 0x000e220008000c00 */
[----:B-1----:R-:W-:Y:S01]  /*1600*/  UIMAD.WIDE.U32 UR8, UR4, UR6, URZ ;  /* 0x00000006040872a5 */ /* 0x002fe2000f8e00ff */
[----:B------:R-:W1:Y:S01]  /*1610*/  LDCU.128 UR20, c[0x0][0x3d0] ;  /* 0x00007a00ff1477ac */ /* 0x000e620008000c00 */
[----:B0-----:R-:W-:Y:S02]  /*1620*/  IMAD.WIDE.U32 R4, R34, UR4, R32 ;  /* 0x0000000422047c25 */ /* 0x001fe4000f8e0020 */
[----:B------:R-:W-:-:S02]  /*1630*/  UIMAD UR7, UR4, UR7, UR9 ;  /* 0x00000007040772a4 */ /* 0x000fc4000f8e0209 */
[----:B------:R-:W-:Y:S01]  /*1640*/  IMAD R35, R35, UR4, R5 ;  /* 0x0000000423237c24 */ /* 0x000fe2000f8e0205 */
[----:B------:R-:W-:-:S04]  /*1650*/  UIADD3 UR4, UPT, UPT, UR4, 0x1, URZ ;  /* 0x0000000104047890 */ /* 0x000fc8000fffe0ff */
[----:B--2---:R-:W-:-:S03]  /*1660*/  UISETP.NE.AND UP1, UPT, UR4, UR5, UPT ;  /* 0x000000050400728c */ /* 0x004fc6000bf25270 */
[----:B-1-34-:R-:W-:-:S08]  /*1670*/  UMOV UR5, URZ ;  /* 0x000000ff00057c82 */ /* 0x01afd00008000000 */
.L_x_93:
[----:B------:R-:W0:Y:S01]  /*1680*/  LDC.64 R8, c[0x0][0x408] ;  /* 0x00010200ff087b82 */ /* 0x000e220000000a00 */
[----:B------:R-:W-:-:S05]  /*1690*/  MOV R34, R4 ;  /* 0x0000000400227202 */ /* 0x000fca0000000f00 */
[----:B0-----:R-:W-:-:S04]  /*16a0*/  IMAD.WIDE.U32 R6, R8, UR5, R34 ;  /* 0x0000000508067c25 */ /* 0x001fc8000f8e0022 */
[----:B------:R-:W-:Y:S01]  /*16b0*/  IMAD R7, R9, UR5, R7 ;  /* 0x0000000509077c24 */ /* 0x000fe2000f8e0207 */
[----:B------:R-:W-:-:S04]  /*16c0*/  LEA R36, P0, R6, UR22, 0x2 ;  /* 0x0000001606247c11 */ /* 0x000fc8000f8010ff */
[----:B------:R-:W-:-:S05]  /*16d0*/  LEA.HI.X R37, R6, UR23, R7, 0x2, P0 ;  /* 0x0000001706257c11 */ /* 0x000fca00080f1407 */
[----:B------:R0:W2:Y:S01]  /*16e0*/  LDG.E R22, desc[UR10][R36.64] ;  /* 0x0000000a24167981 */ /* 0x0000a2000c1e1900 */
[----:B------:R-:W-:Y:S01]  /*16f0*/  UMOV UR6, UR8 ;  /* 0x0000000800067c82 */ /* 0x000fe20008000000 */
[----:B------:R-:W-:Y:S01]  /*1700*/  IMAD R26, R17, UR21, RZ ;  /* 0x00000015111a7c24 */ /* 0x000fe2000f8e02ff */
[----:B------:R-:W-:-:S04]  /*1710*/  UIMAD.WIDE.U32 UR12, UR5, UR16, UR6 ;  /* 0x00000010050c72a5 */ /* 0x000fc8000f8e0006 */
[----:B------:R-:W-:Y:S02]  /*1720*/  UIMAD UR6, UR5, UR17, UR13 ;  /* 0x00000011050672a4 */ /* 0x000fe4000f8e020d */
[----:B------:R-:W-:Y:S01]  /*1730*/  IMAD.U32 R7, RZ, RZ, UR13 ;  /* 0x0000000dff077e24 */ /* 0x000fe2000f8e00ff */
[----:B------:R-:W-:-:S03]  /*1740*/  MOV R6, UR12 ;  /* 0x0000000c00067c02 */ /* 0x000fc60008000f00 */
[----:B------:R-:W-:-:S03]  /*1750*/  MOV R7, UR6 ;  /* 0x0000000600077c02 */ /* 0x000fc60008000f00 */
[----:B------:R-:W-:-:S04]  /*1760*/  IMAD.WIDE.U32 R8, R25, UR18, R6 ;  /* 0x0000001219087c25 */ /* 0x000fc8000f8e0006 */
[----:B------:R-:W-:Y:S02]  /*1770*/  IMAD R9, R25, UR19, R9 ;  /* 0x0000001319097c24 */ /* 0x000fe4000f8e0209 */
[----:B0-----:R-:W-:-:S05]  /*1780*/  IMAD.WIDE.U32 R36, R17, UR20, R8 ;  /* 0x0000001411247c25 */ /* 0x001fca000f8e0008 */
[----:B------:R-:W-:Y:S02]  /*1790*/  IADD3 R37, PT, PT, R37, R26, RZ ;  /* 0x0000001a25257210 */ /* 0x000fe40007ffe0ff */
[----:B------:R-:W-:Y:S01]  /*17a0*/  LEA R38, P0, R36, UR14, 0x2 ;  /* 0x0000000e24267c11 */ /* 0x000fe2000f8010ff */
[----:B------:R-:W-:-:S03]  /*17b0*/  IMAD R24, R19, UR21, RZ ;  /* 0x0000001513187c24 */ /* 0x000fc6000f8e02ff */
[----:B------:R-:W-:Y:S01]  /*17c0*/  LEA.HI.X R39, R36, UR15, R37, 0x2, P0 ;  /* 0x0000000f24277c11 */ /* 0x000fe200080f1425 */
[----:B------:R-:W-:-:S04]  /*17d0*/  IMAD.WIDE.U32 R36, R19, UR20, R8 ;  /* 0x0000001413247c25 */ /* 0x000fc8000f8e0008 */
[----:B------:R-:W-:Y:S01]  /*17e0*/  IMAD.IADD R37, R37, 0x1, R24 ;  /* 0x0000000125257824 */ /* 0x000fe200078e0218 */
[C---:B------:R-:W-:Y:S01]  /*17f0*/  LEA R40, P0, R36.reuse, UR14, 0x2 ;  /* 0x0000000e24287c11 */ /* 0x040fe2000f8010ff */
[C---:B------:R-:W-:Y:S02]  /*1800*/  IMAD R18, R21.reuse, UR21, RZ ;  /* 0x0000001515127c24 */ /* 0x040fe4000f8e02ff */
[----:B------:R-:W-:Y:S01]  /*1810*/  IMAD.WIDE.U32 R42, R21, UR20, R8 ;  /* 0x00000014152a7c25 */ /* 0x000fe2000f8e0008 */
[----:B------:R-:W-:-:S03]  /*1820*/  LEA.HI.X R41, R36, UR15, R37, 0x2, P0 ;  /* 0x0000000f24297c11 */ /* 0x000fc600080f1425 */
[----:B------:R-:W-:Y:S01]  /*1830*/  IMAD.WIDE.U32 R8, R23, UR20, R8 ;  /* 0x0000001417087c25 */ /* 0x000fe2000f8e0008 */
[----:B------:R-:W-:Y:S02]  /*1840*/  IADD3 R37, PT, PT, R43, R18, RZ ;  /* 0x000000122b257210 */ /* 0x000fe40007ffe0ff */
[----:B------:R-:W-:Y:S01]  /*1850*/  LEA R36, P0, R42, UR14, 0x2 ;  /* 0x0000000e2a247c11 */ /* 0x000fe2000f8010ff */
[----:B------:R-:W-:-:S03]  /*1860*/  IMAD R20, R23, UR21, RZ ;  /* 0x0000001517147c24 */ /* 0x000fc6000f8e02ff */
[----:B------:R-:W-:Y:S02]  /*1870*/  LEA.HI.X R37, R42, UR15, R37, 0x2, P0 ;  /* 0x0000000f2a257c11 */ /* 0x000fe400080f1425 */
[----:B------:R-:W-:Y:S01]  /*1880*/  IADD3 R9, PT, PT, R9, R20, RZ ;  /* 0x0000001409097210 */ /* 0x000fe20007ffe0ff */
[----:B--2---:R-:W-:-:S04]  /*1890*/  FMUL.FTZ R45, R14, R22 ;  /* 0x000000160e2d7220 */ /* 0x004fc80000410000 */
[----:B------:R-:W-:-:S05]  /*18a0*/  FMUL.FTZ R47, R10, R45 ;  /* 0x0000002d0a2f7220 */ /* 0x000fca0000410000 */
[----:B------:R0:W-:Y:S01]  /*18b0*/  REDG.E.ADD.F32.FTZ.RN.STRONG.GPU desc[UR10][R38.64], R47 ;  /* 0x0000002f260079a6 */ /* 0x0001e2000c12f30a */
[-C--:B------:R-:W-:Y:S01]  /*18c0*/  FMUL.FTZ R49, R0, R45.reuse ;  /* 0x0000002d00317220 */ /* 0x080fe20000410000 */
[----:B------:R-:W-:-:S04]  /*18d0*/  FMUL.FTZ R43, R11, R45 ;  /* 0x0000002d0b2b7220 */ /* 0x000fc80000410000 */
[----:B------:R1:W-:Y:S04]  /*18e0*/  REDG.E.ADD.F32.FTZ.RN.STRONG.GPU desc[UR10][R40.64], R49 ;  /* 0x00000031280079a6 */ /* 0x0003e8000c12f30a */
[----:B------:R2:W-:Y:S01]  /*18f0*/  REDG.E.ADD.F32.FTZ.RN.STRONG.GPU desc[UR10][R36.64], R43 ;  /* 0x0000002b240079a6 */ /* 0x0005e2000c12f30a */
[----:B------:R-:W-:Y:S01]  /*1900*/  FMUL.FTZ R45, R12, R45 ;  /* 0x0000002d0c2d7220 */ /* 0x000fe20000410000 */
[----:B0-----:R-:W-:-:S04]  /*1910*/  LEA R38, P0, R8, UR14, 0x2 ;  /* 0x0000000e08267c11 */ /* 0x001fc8000f8010ff */
[----:B------:R-:W-:Y:S01]  /*1920*/  LEA.HI.X R39, R8, UR15, R9, 0x2, P0 ;  /* 0x0000000f08277c11 */ /* 0x000fe200080f1409 */
[----:B------:R-:W-:-:S04]  /*1930*/  IMAD.WIDE.U32 R8, R27, UR18, R6 ;  /* 0x000000121b087c25 */ /* 0x000fc8000f8e0006 */
[----:B------:R-:W-:Y:S01]  /*1940*/  IMAD R9, R27, UR19, R9 ;  /* 0x000000131b097c24 */ /* 0x000fe2000f8e0209 */
[----:B------:R0:W-:Y:S01]  /*1950*/  REDG.E.ADD.F32.FTZ.RN.STRONG.GPU desc[UR10][R38.64], R45 ;  /* 0x0000002d260079a6 */ /* 0x0001e2000c12f30a */
[----:B------:R-:W-:Y:S01]  /*1960*/  FMUL.FTZ R47, R13, R22 ;  /* 0x000000160d2f7220 */ /* 0x000fe20000410000 */
[----:B-1----:R-:W-:-:S04]  /*1970*/  IMAD.WIDE.U32 R40, R17, UR20, R8 ;  /* 0x0000001411287c25 */ /* 0x002fc8000f8e0008 */
[----:B------:R-:W-:Y:S01]  /*1980*/  FMUL.FTZ R49, R10, R47 ;  /* 0x0000002f0a317220 */ /* 0x000fe20000410000 */
[----:B--2---:R-:W-:Y:S01]  /*1990*/  IMAD.IADD R37, R26, 0x1, R41 ;  /* 0x000000011a257824 */ /* 0x004fe200078e0229 */
[----:B------:R-:W-:-:S04]  /*19a0*/  LEA R36, P0, R40, UR14, 0x2 ;  /* 0x0000000e28247c11 */ /* 0x000fc8000f8010ff */
[----:B------:R-:W-:Y:S01]  /*19b0*/  LEA.HI.X R37, R40, UR15, R37, 0x2, P0 ;  /* 0x0000000f28257c11 */ /* 0x000fe200080f1425 */
[----:B------:R-:W-:-:S04]  /*19c0*/  IMAD.WIDE.U32 R40, R19, UR20, R8 ;  /* 0x0000001413287c25 */ /* 0x000fc8000f8e0008 */
[----:B------:R-:W-:Y:S01]  /*19d0*/  IMAD.WIDE.U32 R42, R21, UR20, R8 ;  /* 0x00000014152a7c25 */ /* 0x000fe2000f8e0008 */
[----:B0-----:R-:W-:-:S03]  /*19e0*/  IADD3 R39, PT, PT, R24, R41, RZ ;  /* 0x0000002918277210 */ /* 0x001fc60007ffe0ff */
[----:B------:R-:W-:Y:S01]  /*19f0*/  FMUL.FTZ R45, R0, R47 ;  /* 0x0000002f002d7220 */ /* 0x000fe20000410000 */
[----:B------:R-:W-:Y:S01]  /*1a00*/  LEA R38, P0, R40, UR14, 0x2 ;  /* 0x0000000e28267c11 */ /* 0x000fe2000f8010ff */
[----:B------:R-:W-:Y:S01]  /*1a10*/  IMAD.WIDE.U32 R8, R23, UR20, R8 ;  /* 0x0000001417087c25 */ /* 0x000fe2000f8e0008 */
[----:B------:R-:W-:Y:S01]  /*1a20*/  IADD3 R41, PT, PT, R18, R43, RZ ;  /* 0x0000002b12297210 */ /* 0x000fe20007ffe0ff */
[----:B------:R0:W-:Y:S01]  /*1a30*/  REDG.E.ADD.F32.FTZ.RN.STRONG.GPU desc[UR10][R36.64], R49 ;  /* 0x00000031240079a6 */ /* 0x0001e2000c12f30a */
[----:B------:R-:W-:Y:S02]  /*1a40*/  LEA.HI.X R39, R40, UR15, R39, 0x2, P0 ;  /* 0x0000000f28277c11 */ /* 0x000fe400080f1427 */
[----:B------:R-:W-:Y:S01]  /*1a50*/  LEA R40, P0, R42, UR14, 0x2 ;  /* 0x0000000e2a287c11 */ /* 0x000fe2000f8010ff */
[----:B------:R-:W-:Y:S02]  /*1a60*/  IMAD.IADD R9, R20, 0x1, R9 ;  /* 0x0000000114097824 */ /* 0x000fe400078e0209 */
[----:B------:R1:W-:Y:S01]  /*1a70*/  REDG.E.ADD.F32.FTZ.RN.STRONG.GPU desc[UR10][R38.64], R45 ;  /* 0x0000002d260079a6 */ /* 0x0003e2000c12f30a */
[----:B------:R-:W-:-:S02]  /*1a80*/  LEA.HI.X R41, R42, UR15, R41, 0x2, P0 ;  /* 0x0000000f2a297c11 */ /* 0x000fc400080f1429 */
[----:B------:R-:W-:Y:S01]  /*1a90*/  LEA R42, P0, R8, UR14, 0x2 ;  /* 0x0000000e082a7c11 */ /* 0x000fe2000f8010ff */
[----:B0-----:R-:W-:-:S03]  /*1aa0*/  FMUL.FTZ R37, R11, R47 ;  /* 0x0000002f0b257220 */ /* 0x001fc60000410000 */
[----:B------:R-:W-:Y:S01]  /*1ab0*/  LEA.HI.X R43, R8, UR15, R9, 0x2, P0 ;  /* 0x0000000f082b7c11 */ /* 0x000fe200080f1409 */
[----:B------:R-:W-:-:S04]  /*1ac0*/  IMAD.WIDE.U32 R8, R29, UR18, R6 ;  /* 0x000000121d087c25 */ /* 0x000fc8000f8e0006 */
[----:B------:R-:W-:Y:S01]  /*1ad0*/  FMUL.FTZ R47, R12, R47 ;  /* 0x0000002f0c2f7220 */ /* 0x000fe20000410000 */
[----:B------:R0:W-:Y:S01]  /*1ae0*/  REDG.E.ADD.F32.FTZ.RN.STRONG.GPU desc[UR10][R40.64], R37 ;  /* 0x00000025280079a6 */ /* 0x0001e2000c12f30a */
[----:B------:R-:W-:Y:S02]  /*1af0*/  IMAD R9, R29, UR19, R9 ;  /* 0x000000131d097c24 */ /* 0x000fe4000f8e0209 */
[----:B-1----:R-:W-:Y:S01]  /*1b00*/  FMUL.FTZ R45, R15, R22 ;  /* 0x000000160f2d7220 */ /* 0x002fe20000410000 */
[----:B------:R1:W-:Y:S01]  /*1b10*/  REDG.E.ADD.F32.FTZ.RN.STRONG.GPU desc[UR10][R42.64], R47 ;  /* 0x0000002f2a0079a6 */ /* 0x0003e2000c12f30a */
[----:B------:R-:W-:-:S04]  /*1b20*/  IMAD.WIDE.U32 R38, R17, UR20, R8 ;  /* 0x0000001411267c25 */ /* 0x000fc8000f8e0008 */
[----:B------:R-:W-:Y:S01]  /*1b30*/  FMUL.FTZ R49, R10, R45 ;  /* 0x0000002d0a317220 */ /* 0x000fe20000410000 */
[----:B------:R-:W-:Y:S02]  /*1b40*/  LEA R36, P0, R38, UR14, 0x2 ;  /* 0x0000000e26247c11 */ /* 0x000fe4000f8010ff */
[----:B0-----:R-:W-:Y:S01]  /*1b50*/  IADD3 R37, PT, PT, R26, R39, RZ ;  /* 0x000000271a257210 */ /* 0x001fe20007ffe0ff */
[----:B------:R-:W-:-:S03]  /*1b60*/  IMAD.WIDE.U32 R40, R19, UR20, R8 ;  /* 0x0000001413287c25 */ /* 0x000fc6000f8e0008 */
[----:B------:R-:W-:Y:S01]  /*1b70*/  LEA.HI.X R37, R38, UR15, R37, 0x2, P0 ;  /* 0x0000000f26257c11 */ /* 0x000fe200080f1425 */
[----:B-1----:R-:W-:Y:S01]  /*1b80*/  IMAD.WIDE.U32 R42, R21, UR20, R8 ;  /* 0x00000014152a7c25 */ /* 0x002fe2000f8e0008 */
[----:B------:R-:W-:Y:S02]  /*1b90*/  IADD3 R39, PT, PT, R24, R41, RZ ;  /* 0x0000002918277210 */ /* 0x000fe40007ffe0ff */
[----:B------:R-:W-:Y:S01]  /*1ba0*/  LEA R38, P0, R40, UR14, 0x2 ;  /* 0x0000000e28267c11 */ /* 0x000fe2000f8010ff */
[C---:B------:R-:W-:Y:S01]  /*1bb0*/  IMAD.WIDE.U32 R6, R31.reuse, UR18, R6 ;  /* 0x000000121f067c25 */ /* 0x040fe2000f8e0006 */
[----:B------:R0:W-:Y:S03]  /*1bc0*/  REDG.E.ADD.F32.FTZ.RN.STRONG.GPU desc[UR10][R36.64], R49 ;  /* 0x00000031240079a6 */ /* 0x0001e6000c12f30a */
[----:B------:R-:W-:Y:S01]  /*1bd0*/  FMUL.FTZ R47, R0, R45 ;  /* 0x0000002d002f7220 */ /* 0x000fe20000410000 */
[----:B------:R-:W-:Y:S01]  /*1be0*/  LEA.HI.X R39, R40, UR15, R39, 0x2, P0 ;  /* 0x0000000f28277c11 */ /* 0x000fe200080f1427 */
[----:B------:R-:W-:Y:S01]  /*1bf0*/  IMAD.IADD R41, R18, 0x1, R43 ;  /* 0x0000000112297824 */ /* 0x000fe200078e022b */
[----:B------:R-:W-:Y:S01]  /*1c00*/  LEA R40, P0, R42, UR14, 0x2 ;  /* 0x0000000e2a287c11 */ /* 0x000fe2000f8010ff */
[----:B------:R-:W-:-:S02]  /*1c10*/  IMAD R7, R31, UR19, R7 ;  /* 0x000000131f077c24 */ /* 0x000fc4000f8e0207 */
[----:B------:R1:W-:Y:S01]  /*1c20*/  REDG.E.ADD.F32.FTZ.RN.STRONG.GPU desc[UR10][R38.64], R47 ;  /* 0x0000002f260079a6 */ /* 0x0003e2000c12f30a */
[----:B------:R-:W-:Y:S01]  /*1c30*/  LEA.HI.X R41, R42, UR15, R41, 0x2, P0 ;  /* 0x0000000f2a297c11 */ /* 0x000fe200080f1429 */
[----:B------:R-:W-:Y:S01]  /*1c40*/  FMUL.FTZ R43, R11, R45 ;  /* 0x0000002d0b2b7220 */ /* 0x000fe20000410000 */
[----:B0-----:R-:W-:-:S04]  /*1c50*/  IMAD.WIDE.U32 R36, R23, UR20, R8 ;  /* 0x0000001417247c25 */ /* 0x001fc8000f8e0008 */
[----:B-1----:R-:W-:Y:S01]  /*1c60*/  IMAD.WIDE.U32 R38, R17, UR20, R6 ;  /* 0x0000001411267c25 */ /* 0x002fe2000f8e0006 */
[----:B------:R-:W-:-:S03]  /*1c70*/  IADD3 R9, PT, PT, R20, R37, RZ ;  /* 0x0000002514097210 */ /* 0x000fc60007ffe0ff */
[----:B------:R-:W-:Y:S01]  /*1c80*/  FMUL.FTZ R45, R12, R45 ;  /* 0x0000002d0c2d7220 */ /* 0x000fe20000410000 */
[----:B------:R-:W-:Y:S01]  /*1c90*/  LEA R8, P0, R36, UR14, 0x2 ;  /* 0x0000000e24087c11 */ /* 0x000fe2000f8010ff */
[----:B------:R0:W-:Y:S01]  /*1ca0*/  REDG.E.ADD.F32.FTZ.RN.STRONG.GPU desc[UR10][R40.64], R43 ;  /* 0x0000002b280079a6 */ /* 0x0001e2000c12f30a */
[----:B------:R-:W-:Y:S02]  /*1cb0*/  IADD3 R37, PT, PT, R26, R39, RZ ;  /* 0x000000271a257210 */ /* 0x000fe40007ffe0ff */
[----:B------:R-:W-:Y:S02]  /*1cc0*/  LEA.HI.X R9, R36, UR15, R9, 0x2, P0 ;  /* 0x0000000f24097c11 */ /* 0x000fe400080f1409 */
[----:B------:R-:W-:-:S03]  /*1cd0*/  LEA R36, P0, R38, UR14, 0x2 ;  /* 0x0000000e26247c11 */ /* 0x000fc6000f8010ff */
[----:B------:R1:W-:Y:S01]  /*1ce0*/  REDG.E.ADD.F32.FTZ.RN.STRONG.GPU desc[UR10][R8.64], R45 ;  /* 0x0000002d080079a6 */ /* 0x0003e2000c12f30a */
[----:B------:R-:W-:Y:S01]  /*1cf0*/  LEA.HI.X R37, R38, UR15, R37, 0x2, P0 ;  /* 0x0000000f26257c11 */ /* 0x000fe200080f1425 */
[----:B------:R-:W-:-:S04]  /*1d00*/  IMAD.WIDE.U32 R38, R19, UR20, R6 ;  /* 0x0000001413267c25 */ /* 0x000fc8000f8e0006 */
[----:B0-----:R-:W-:Y:S01]  /*1d10*/  FMUL.FTZ R43, R16, R22 ;  /* 0x00000016102b7220 */ /* 0x001fe20000410000 */
[----:B------:R-:W-:Y:S02]  /*1d20*/  IMAD.IADD R39, R24, 0x1, R39 ;  /* 0x0000000118277824 */ /* 0x000fe400078e0227 */
[----:B------:R-:W-:-:S04]  /*1d30*/  IMAD.WIDE.U32 R40, R23, UR20, R6 ;  /* 0x0000001417287c25 */ /* 0x000fc8000f8e0006 */
[----:B------:R-:W-:Y:S01]  /*1d40*/  FMUL.FTZ R47, R10, R43 ;  /* 0x0000002b0a2f7220 */ /* 0x000fe20000410000 */
[----:B-1----:R-:W-:-:S04]  /*1d50*/  LEA R8, P0, R38, UR14, 0x2 ;  /* 0x0000000e26087c11 */ /* 0x002fc8000f8010ff */
[----:B------:R0:W-:Y:S01]  /*1d60*/  REDG.E.ADD.F32.FTZ.RN.STRONG.GPU desc[UR10][R36.64], R47 ;  /* 0x0000002f240079a6 */ /* 0x0001e2000c12f30a */
[----:B------:R-:W-:Y:S01]  /*1d70*/  LEA.HI.X R9, R38, UR15, R39, 0x2, P0 ;  /* 0x0000000f26097c11 */ /* 0x000fe200080f1427 */
[----:B------:R-:W-:-:S05]  /*1d80*/  IMAD.WIDE.U32 R38, R21, UR20, R6 ;  /* 0x0000001415267c25 */ /* 0x000fca000f8e0006 */
[----:B------:R-:W-:Y:S02]  /*1d90*/  IADD3 R7, PT, PT, R18, R39, RZ ;  /* 0x0000002712077210 */ /* 0x000fe40007ffe0ff */
[----:B------:R-:W-:Y:S02]  /*1da0*/  LEA R6, P0, R38, UR14, 0x2 ;  /* 0x0000000e26067c11 */ /* 0x000fe4000f8010ff */
[----:B------:R-:W-:Y:S01]  /*1db0*/  IADD3 R39, PT, PT, R20, R41, RZ ;  /* 0x0000002914277210 */ /* 0x000fe20007ffe0ff */
[-C--:B0-----:R-:W-:Y:S01]  /*1dc0*/  FMUL.FTZ R37, R0, R43.reuse ;  /* 0x0000002b00257220 */ /* 0x081fe20000410000 */
[----:B------:R-:W-:Y:S01]  /*1dd0*/  LEA.HI.X R7, R38, UR15, R7, 0x2, P0 ;  /* 0x0000000f26077c11 */ /* 0x000fe200080f1407 */
[-C--:B------:R-:W-:Y:S01]  /*1de0*/  FMUL.FTZ R41, R11, R43.reuse ;  /* 0x0000002b0b297220 */ /* 0x080fe20000410000 */
[----:B------:R-:W-:Y:S01]  /*1df0*/  LEA R38, P0, R40, UR14, 0x2 ;  /* 0x0000000e28267c11 */ /* 0x000fe2000f8010ff */
[----:B------:R-:W-:Y:S01]  /*1e00*/  FMUL.FTZ R43, R12, R43 ;  /* 0x0000002b0c2b7220 */ /* 0x000fe20000410000 */
[----:B------:R0:W-:Y:S02]  /*1e10*/  REDG.E.ADD.F32.FTZ.RN.STRONG.GPU desc[UR10][R8.64], R37 ;  /* 0x00000025080079a6 */ /* 0x0001e4000c12f30a */
[----:B------:R-:W-:-:S02]  /*1e20*/  LEA.HI.X R39, R40, UR15, R39, 0x2, P0 ;  /* 0x0000000f28277c11 */ /* 0x000fc400080f1427 */
[----:B------:R0:W-:Y:S04]  /*1e30*/  REDG.E.ADD.F32.FTZ.RN.STRONG.GPU desc[UR10][R6.64], R41 ;  /* 0x00000029060079a6 */ /* 0x0001e8000c12f30a */
[----:B------:R0:W-:Y:S01]  /*1e40*/  REDG.E.ADD.F32.FTZ.RN.STRONG.GPU desc[UR10][R38.64], R43 ;  /* 0x0000002b260079a6 */ /* 0x0001e2000c12f30a */
[----:B------:R-:W-:-:S04]  /*1e50*/  UIADD3 UR5, UPT, UPT, UR5, 0x1, URZ ;  /* 0x0000000105057890 */ /* 0x000fc8000fffe0ff */
[----:B------:R-:W-:-:S09]  /*1e60*/  UISETP.NE.AND UP0, UPT, UR5, UR24, UPT ;  /* 0x000000180500728c */ /* 0x000fd2000bf05270 */
[----:B0-----:R-:W-:Y:S05]  /*1e70*/  BRA.U UP0, `(.L_x_93) ;  /* 0xfffffff900007547 */ /* 0x001fea000b83ffff */
[----:B------:R-:W-:Y:S05]  /*1e80*/  BRA.U UP1, `(.L_x_94) ;  /* 0xfffffff501c07547 */ /* 0x000fea000b83ffff */
[----:B------:R-:W-:Y:S05]  /*1e90*/  EXIT ;  /* 0x000000000000794d */ /* 0x000fea0003800000 */
.L_x_95:
        /* <DEDUP_REMOVED lines=14> */
.L_x_164:


//--------------------- .text._ZN2at6native53_GLOBAL__N__83c2e5dd_20_UpSampleBicubic2d_cu_80ee57ca37upsample_bicubic2d_backward_out_frameIddEEviT0_S3_bNS_27GenericPackedTensorAccessorIT_Lm4ENS_16DefaultPtrTraitsElEENS4_IKS5_Lm4ES6_lEE --------------------------
	.section	.text._ZN2at6native53_GLOBAL__N__83c2e5dd_20_UpSampleBicubic2d_cu_80ee57ca37upsample_bicubic2d_backward_out_frameIddEEviT0_S3_bNS_27GenericPackedTensorAccessorIT_Lm4ENS_16DefaultPtrTraitsElEENS4_IKS5_Lm4ES6_lEE,"ax",@progbits
	.align	128
.text._ZN2at6native53_GLOBAL__N__83c2e5dd_20_UpSampleBicubic2d_cu_80ee57ca37upsample_bicubic2d_backward_out_frameIddEEviT0_S3_bNS_27GenericPackedTensorAccessorIT_Lm4ENS_16DefaultPtrTraitsElEENS4_IKS5_Lm4ES6_lEE:
        .type           _ZN2at6native53_GLOBAL__N__83c2e5dd_20_UpSampleBicubic2d_cu_80ee57ca37upsample_bicubic2d_backward_out_frameIddEEviT0_S3_bNS_27GenericPackedTensorAccessorIT_Lm4ENS_16DefaultPtrTraitsElEENS4_IKS5_Lm4ES6_lEE,@function
        .size           _ZN2at6native53_GLOBAL__N__83c2e5dd_20_UpSampleBicubic2d_cu_80ee57ca37upsample_bicubic2d_backward_out_frameIddEEviT0_S3_bNS_27GenericPackedTensorAccessorIT_Lm4ENS_16DefaultPtrTraitsElEENS4_IKS5_Lm4ES6_lEE,(.L_x_165 - _ZN2at6native53_GLOBAL__N__83c2e5dd_20_UpSampleBicubic2d_cu_80ee57ca37upsample_bicubic2d_backward_out_frameIddEEviT0_S3_bNS_27GenericPackedTensorAccessorIT_Lm4ENS_16DefaultPtrTraitsElEENS4_IKS5_Lm4ES6_lEE)
        .other          _ZN2at6native53_GLOBAL__N__83c2e5dd_20_UpSampleBicubic2d_cu_80ee57ca37upsample_bicubic2d_backward_out_frameIddEEviT0_S3_bNS_27GenericPackedTensorAccessorIT_Lm4ENS_16DefaultPtrTraitsElEENS4_IKS5_Lm4ES6_lEE,@"STO_CUDA_ENTRY STV_DEFAULT"
_ZN2at6native53_GLOBAL__N__83c2e5dd_20_UpSampleBicubic2d_cu_80ee57ca37upsample_bicubic2d_backward_out_frameIddEEviT0_S3_bNS_27GenericPackedTensorAccessorIT_Lm4ENS_16DefaultPtrTraitsElEENS4_IKS5_Lm4ES6_lEE:
        /* <DEDUP_REMOVED lines=9> */
[----:B------:R-:W1:Y:S01]  /*0090*/  LDCU.64 UR10, c[0x0][0x358] ;  /* 0x00006b00ff0a77ac */ /* 0x000e620008000a00 */
[----:B0-----:R-:W-:-:S04]  /*00a0*/  IABS R7, R4 ;  /* 0x0000000400077213 */ /* 0x001fc80000000000 */
[----:B------:R-:W0:Y:S08]  /*00b0*/  I2F.RP R0, R7 ;  /* 0x0000000700007306 */ /* 0x000e300000209400 */
[----:B0-----:R-:W0:Y:S02]  /*00c0*/  MUFU.RCP R0, R0 ;  /* 0x0000000000007308 */ /* 0x001e240000001000 */
[----:B0-----:R-:W-:-:S06]  /*00d0*/  VIADD R2, R0, 0xffffffe ;  /* 0x0ffffffe00027836 */ /* 0x001fcc0000000000 */
[----:B------:R0:W2:Y:S02]  /*00e0*/  F2I.FTZ.U32.TRUNC.NTZ R3, R2 ;  /* 0x0000000200037305 */ /* 0x0000a4000021f000 */
[----:B0-----:R-:W-:Y:S02]  /*00f0*/  IMAD.MOV.U32 R2, RZ, RZ, RZ ;  /* 0x000000ffff027224 */ /* 0x001fe400078e00ff */
[----:B--2---:R-:W-:-:S04]  /*0100*/  IMAD.MOV R6, RZ, RZ, -R3 ;  /* 0x000000ffff067224 */ /* 0x004fc800078e0a03 */
[----:B------:R-:W-:Y:S01]  /*0110*/  IMAD R9, R6, R7, RZ ;  /* 0x0000000706097224 */ /* 0x000fe200078e02ff */
[----:B------:R-:W-:-:S03]  /*0120*/  IABS R6, R5 ;  /* 0x0000000500067213 */ /* 0x000fc60000000000 */
[----:B------:R-:W-:Y:S02]  /*0130*/  IMAD.HI.U32 R3, R3, R9, R2 ;  /* 0x0000000903037227 */ /* 0x000fe400078e0002 */
[----:B------:R-:W0:Y:S04]  /*0140*/  LDC R2, c[0x0][0x3c0] ;  /* 0x0000f000ff027b82 */ /* 0x000e280000000800 */
[----:B------:R-:W-:-:S04]  /*0150*/  IMAD.HI.U32 R8, R3, R6, RZ ;  /* 0x0000000603087227 */ /* 0x000fc800078e00ff */
[----:B------:R-:W2:Y:S01]  /*0160*/  LDC R3, c[0x0][0x400] ;  /* 0x00010000ff037b82 */ /* 0x000ea20000000800 */
[----:B------:R-:W-:-:S05]  /*0170*/  IADD3 R0, PT, PT, -R8, RZ, RZ ;  /* 0x000000ff08007210 */ /* 0x000fca0007ffe1ff */
[----:B------:R-:W-:Y:S01]  /*0180*/  IMAD R0, R7, R0, R6 ;  /* 0x0000000007007224 */ /* 0x000fe200078e0206 */
[----:B------:R-:W-:-:S04]  /*0190*/  LOP3.LUT R6, R5, R4, RZ, 0x3c, !PT ;  /* 0x0000000405067212 */ /* 0x000fc800078e3cff */
[----:B------:R-:W-:Y:S02]  /*01a0*/  ISETP.GT.U32.AND P1, PT, R7, R0, PT ;  /* 0x000000000700720c */ /* 0x000fe40003f24070 */
[----:B------:R-:W-:-:S11]  /*01b0*/  ISETP.GE.AND P2, PT, R6, RZ, PT ;  /* 0x000000ff0600720c */ /* 0x000fd60003f46270 */
        /* <DEDUP_REMOVED lines=28> */
[----:B------:R-:W-:Y:S01]  /*0380*/  IMAD.WIDE.U32 R10, R5, UR8, RZ ;  /* 0x00000008050a7c25 */ /* 0x000fe2000f8e00ff */
[----:B------:R-:W0:Y:S01]  /*0390*/  LDC.64 R2, c[0x0][0x3d0] ;  /* 0x0000f400ff027b82 */ /* 0x000e220000000a00 */
[----:B------:R-:W-:Y:S02]  /*03a0*/  SHF.R.S32.HI R0, RZ, 0x1f, R8 ;  /* 0x0000001fff007819 */ /* 0x000fe40000011408 */
[----:B------:R-:W-:Y:S01]  /*03b0*/  LOP3.LUT R42, R18, 0x7, RZ, 0xc0, !PT ;  /* 0x00000007122a7812 */ /* 0x000fe200078ec0ff */
[----:B------:R-:W-:Y:S01]  /*03c0*/  IMAD.IADD R11, R11, 0x1, R13 ;  /* 0x000000010b0b7824 */ /* 0x000fe200078e020d */
[----:B------:R-:W-:Y:S01]  /*03d0*/  IADD3 R7, PT, PT, R7, R9, RZ ;  /* 0x0000000907077210 */ /* 0x000fe20007ffe0ff */
[C---:B------:R-:W-:Y:S02]  /*03e0*/  IMAD R9, R0.reuse, UR4, RZ ;  /* 0x0000000400097c24 */ /* 0x040fe4000f8e02ff */
[----:B------:R-:W1:Y:S01]  /*03f0*/  LDC.64 R4, c[0x0][0x418] ;  /* 0x00010600ff047b82 */ /* 0x000e620000000a00 */
[----:B------:R-:W-:-:S02]  /*0400*/  IMAD R13, R0, UR12, RZ ;  /* 0x0000000c000d7c24 */ /* 0x000fc4000f8e02ff */
[----:B------:R-:W-:Y:S02]  /*0410*/  VIADD R0, R42, 0xffffffff ;  /* 0xffffffff2a007836 */ /* 0x000fe40000000000 */
[C---:B------:R-:W-:Y:S02]  /*0420*/  IMAD R19, R8.reuse, UR5, R9 ;  /* 0x0000000508137c24 */ /* 0x040fe4000f8e0209 */
[----:B------:R-:W-:Y:S01]  /*0430*/  IMAD.WIDE.U32 R6, R8, UR4, R6 ;  /* 0x0000000408067c25 */ /* 0x000fe2000f8e0006 */
[----:B------:R-:W-:Y:S01]  /*0440*/  ISETP.GE.U32.AND P0, PT, R0, 0x3, PT ;  /* 0x000000030000780c */ /* 0x000fe20003f06070 */
[----:B------:R-:W-:Y:S01]  /*0450*/  UMOV UR4, URZ ;  /* 0x000000ff00047c82 */ /* 0x000fe20008000000 */
[----:B------:R-:W-:Y:S01]  /*0460*/  LOP3.LUT R0, R18, 0x7ffffff8, RZ, 0xc0, !PT ;  /* 0x7ffffff812007812 */ /* 0x000fe200078ec0ff */
[----:B------:R-:W-:Y:S01]  /*0470*/  IMAD R13, R8, UR13, R13 ;  /* 0x0000000d080d7c24 */ /* 0x000fe2000f8e020d */
[----:B------:R-:W-:Y:S01]  /*0480*/  LOP3.LUT R18, R18, 0x3, RZ, 0xc0, !PT ;  /* 0x0000000312127812 */ /* 0x000fe200078ec0ff */
[----:B------:R-:W-:Y:S01]  /*0490*/  IMAD.WIDE.U32 R8, R8, UR12, R10 ;  /* 0x0000000c08087c25 */ /* 0x000fe2000f8e000a */
[----:B------:R-:W-:-:S02]  /*04a0*/  IADD3 R19, PT, PT, R7, R19, RZ ;  /* 0x0000001307137210 */ /* 0x000fc40007ffe0ff */
[C---:B0-----:R-:W-:Y:S01]  /*04b0*/  SHF.L.U64.HI R22, R2.reuse, 0x6, R3 ;  /* 0x0000000602167819 */ /* 0x041fe20000010203 */
[----:B------:R-:W-:Y:S01]  /*04c0*/  IMAD.IADD R21, R9, 0x1, R13 ;  /* 0x0000000109157824 */ /* 0x000fe200078e020d */
[C---:B------:R-:W-:Y:S01]  /*04d0*/  SHF.L.U64.HI R3, R2.reuse, 0x3, R3 ;  /* 0x0000000302037819 */ /* 0x040fe20000010203 */
[----:B------:R-:W-:Y:S01]  /*04e0*/  IMAD.MOV R20, RZ, RZ, -R0 ;  /* 0x000000ffff147224 */ /* 0x000fe200078e0a00 */
[----:B------:R-:W-:Y:S02]  /*04f0*/  SHF.L.U32 R23, R2, 0x3, RZ ;  /* 0x0000000302177819 */ /* 0x000fe400000006ff */
[C-C-:B-1----:R-:W-:Y:S01]  /*0500*/  SHF.L.U64.HI R24, R4.reuse, 0x6, R5.reuse ;  /* 0x0000000604187819 */ /* 0x142fe20000010205 */
[C---:B------:R-:W-:Y:S01]  /*0510*/  IMAD.SHL.U32 R25, R4.reuse, 0x8, RZ ;  /* 0x0000000804197824 */ /* 0x040fe200078e00ff */
[----:B------:R-:W-:-:S07]  /*0520*/  SHF.L.U64.HI R5, R4, 0x3, R5 ;  /* 0x0000000304057819 */ /* 0x000fce0000010205 */
.L_x_102:
[----:B0-----:R-:W0:Y:S01]  /*0530*/  LDCU UR5, c[0x0][0x3b0] ;  /* 0x00007600ff0577ac */ /* 0x001e220008000800 */
[----:B-1----:R-:W1:Y:S01]  /*0540*/  LDC.64 R16, c[0x0][0x410] ;  /* 0x00010400ff107b82 */ /* 0x002e620000000a00 */
[----:B------:R-:W-:Y:S01]  /*0550*/  MOV R11, R19 ;  /* 0x00000013000b7202 */ /* 0x000fe20000000f00 */
[----:B------:R-:W-:Y:S02]  /*0560*/  IMAD.MOV.U32 R10, RZ, RZ, R6 ;  /* 0x000000ffff0a7224 */ /* 0x000fe400078e0006 */
[----:B------:R-:W-:Y:S02]  /*0570*/  HFMA2 R27, -RZ, RZ, 0, 0 ;  /* 0x00000000ff1b7431 */ /* 0x000fe400000001ff */
[----:B------:R-:W-:Y:S02]  /*0580*/  IMAD.MOV.U32 R12, RZ, RZ, R8 ;  /* 0x000000ffff0c7224 */ /* 0x000fe400078e0008 */
[----:B------:R-:W-:Y:S01]  /*0590*/  IMAD.MOV.U32 R13, RZ, RZ, R21 ;  /* 0x000000ffff0d7224 */ /* 0x000fe200078e0015 */
        /* <DEDUP_REMOVED lines=14> */
.L_x_98:
[----:B------:R-:W-:-:S05]  /*0680*/  IMAD.MOV.U32 R28, RZ, RZ, R14 ;  /* 0x000000ffff1c7224 */ /* 0x000fca00078e000e */
[----:B0-----:R-:W2:Y:S01]  /*0690*/  LDG.E.64 R30, desc[UR10][R28.64] ;  /* 0x0000000a1c1e7981 */ /* 0x001ea2000c1e1b00 */
[----:B------:R-:W-:-:S04]  /*06a0*/  IADD3 R36, P1, PT, R14, R25, RZ ;  /* 0x000000190e247210 */ /* 0x000fc80007f3e0ff */
[----:B------:R-:W-:Y:S02]  /*06b0*/  IADD3.X R37, PT, PT, R29, R5, RZ, P1, !PT ;  /* 0x000000051d257210 */ /* 0x000fe40000ffe4ff */
[----:B------:R-:W-:Y:S01]  /*06c0*/  IADD3 R38, P1, PT, R26, R23, RZ ;  /* 0x000000171a267210 */ /* 0x000fe20007f3e0ff */
[----:B--2---:R0:W-:Y:S04]  /*06d0*/  STG.E.64 desc[UR10][R26.64], R30 ;  /* 0x0000001e1a007986 */ /* 0x0041e8000c101b0a */
[----:B------:R-:W2:Y:S01]  /*06e0*/  LDG.E.64 R32, desc[UR10][R36.64] ;  /* 0x0000000a24207981 */ /* 0x000ea2000c1e1b00 */
[----:B------:R-:W-:Y:S01]  /*06f0*/  IADD3 R40, P2, PT, R36, R25, RZ ;  /* 0x0000001924287210 */ /* 0x000fe20007f5e0ff */
[----:B------:R-:W-:-:S04]  /*0700*/  IMAD.X R39, R27, 0x1, R3, P1 ;  /* 0x000000011b277824 */ /* 0x000fc800008e0603 */
[----:B------:R-:W-:Y:S01]  /*0710*/  IMAD.X R41, R37, 0x1, R5, P2 ;  /* 0x0000000125297824 */ /* 0x000fe200010e0605 */
[----:B------:R-:W-:Y:S01]  /*0720*/  IADD3 R44, P1, PT, R38, R23, RZ ;  /* 0x00000017262c7210 */ /* 0x000fe20007f3e0ff */
[----:B--2---:R1:W-:Y:S04]  /*0730*/  STG.E.64 desc[UR10][R38.64], R32 ;  /* 0x0000002026007986 */ /* 0x0043e8000c101b0a */
[----:B------:R-:W2:Y:S01]  /*0740*/  LDG.E.64 R34, desc[UR10][R40.64] ;  /* 0x0000000a28227981 */ /* 0x000ea2000c1e1b00 */
[----:B------:R-:W-:Y:S02]  /*0750*/  IADD3 R46, P2, PT, R40, R25, RZ ;  /* 0x00000019282e7210 */ /* 0x000fe40007f5e0ff */
[----:B------:R-:W-:-:S03]  /*0760*/  IADD3.X R45, PT, PT, R39, R3, RZ, P1, !PT ;  /* 0x00000003272d7210 */ /* 0x000fc60000ffe4ff */
[----:B------:R-:W-:Y:S01]  /*0770*/  IMAD.X R47, R41, 0x1, R5, P2 ;  /* 0x00000001292f7824 */ /* 0x000fe200010e0605 */
[----:B------:R-:W-:Y:S01]  /*0780*/  IADD3 R36, P1, PT, R44, R23, RZ ;  /* 0x000000172c247210 */ /* 0x000fe20007f3e0ff */
[----:B--2---:R2:W-:Y:S04]  /*0790*/  STG.E.64 desc[UR10][R44.64], R34 ;  /* 0x000000222c007986 */ /* 0x0045e8000c101b0a */
[----:B0-----:R-:W3:Y:S01]  /*07a0*/  LDG.E.64 R30, desc[UR10][R46.64] ;  /* 0x0000000a2e1e7981 */ /* 0x001ee2000c1e1b00 */
[----:B------:R-:W-:Y:S01]  /*07b0*/  IADD3 R48, P2, PT, R46, R25, RZ ;  /* 0x000000192e307210 */ /* 0x000fe20007f5e0ff */
[----:B------:R-:W-:-:S03]  /*07c0*/  IMAD.X R37, R45, 0x1, R3, P1 ;  /* 0x000000012d257824 */ /* 0x000fc600008e0603 */
[----:B------:R-:W-:Y:S02]  /*07d0*/  IADD3.X R49, PT, PT, R47, R5, RZ, P2, !PT ;  /* 0x000000052f317210 */ /* 0x000fe400017fe4ff */
[----:B-1----:R-:W-:Y:S01]  /*07e0*/  IADD3 R38, P1, PT, R36, R23, RZ ;  /* 0x0000001724267210 */ /* 0x002fe20007f3e0ff */
[----:B---3--:R0:W-:Y:S04]  /*07f0*/  STG.E.64 desc[UR10][R36.64], R30 ;  /* 0x0000001e24007986 */ /* 0x0081e8000c101b0a */
[----:B------:R-:W3:Y:S01]  /*0800*/  LDG.E.64 R32, desc[UR10][R48.64] ;  /* 0x0000000a30207981 */ /* 0x000ee2000c1e1b00 */
[----:B------:R-:W-:Y:S01]  /*0810*/  IADD3 R40, P2, PT, R48, R25, RZ ;  /* 0x0000001930287210 */ /* 0x000fe20007f5e0ff */
[----:B------:R-:W-:-:S04]  /*0820*/  IMAD.X R39, R37, 0x1, R3, P1 ;  /* 0x0000000125277824 */ /* 0x000fc800008e0603 */
[----:B------:R-:W-:Y:S01]  /*0830*/  IMAD.X R41, R49, 0x1, R5, P2 ;  /* 0x0000000131297824 */ /* 0x000fe200010e0605 */
[----:B--2---:R-:W-:Y:S01]  /*0840*/  IADD3 R44, P1, PT, R38, R23, RZ ;  /* 0x00000017262c7210 */ /* 0x004fe20007f3e0ff */
[----:B---3--:R1:W-:Y:S04]  /*0850*/  STG.E.64 desc[UR10][R38.64], R32 ;  /* 0x0000002026007986 */ /* 0x0083e8000c101b0a */
[----:B------:R-:W2:Y:S01]  /*0860*/  LDG.E.64 R34, desc[UR10][R40.64] ;  /* 0x0000000a28227981 */ /* 0x000ea2000c1e1b00 */
[----:B------:R-:W-:Y:S02]  /*0870*/  IADD3 R46, P2, PT, R40, R25, RZ ;  /* 0x00000019282e7210 */ /* 0x000fe40007f5e0ff */
[----:B------:R-:W-:-:S03]  /*0880*/  IADD3.X R45, PT, PT, R39, R3, RZ, P1, !PT ;  /* 0x00000003272d7210 */ /* 0x000fc60000ffe4ff */
[----:B------:R-:W-:Y:S01]  /*0890*/  IMAD.X R47, R41, 0x1, R5, P2 ;  /* 0x00000001292f7824 */ /* 0x000fe200010e0605 */
[----:B0-----:R-:W-:Y:S01]  /*08a0*/  IADD3 R36, P1, PT, R44, R23, RZ ;  /* 0x000000172c247210 */ /* 0x001fe20007f3e0ff */
[----:B--2---:R0:W-:Y:S04]  /*08b0*/  STG.E.64 desc[UR10][R44.64], R34 ;  /* 0x000000222c007986 */ /* 0x0041e8000c101b0a */
[----:B------:R-:W2:Y:S01]  /*08c0*/  LDG.E.64 R30, desc[UR10][R46.64] ;  /* 0x0000000a2e1e7981 */ /* 0x000ea2000c1e1b00 */
[----:B------:R-:W-:Y:S01]  /*08d0*/  IADD3 R48, P2, PT, R46, R25, RZ ;  /* 0x000000192e307210 */ /* 0x000fe20007f5e0ff */
[----:B------:R-:W-:-:S03]  /*08e0*/  IMAD.X R37, R45, 0x1, R3, P1 ;  /* 0x000000012d257824 */ /* 0x000fc600008e0603 */
[----:B------:R-:W-:Y:S01]  /*08f0*/  IADD3.X R49, PT, PT, R47, R5, RZ, P2, !PT ;  /* 0x000000052f317210 */ /* 0x000fe200017fe4ff */
[----:B------:R-:W-:Y:S01]  /*0900*/  VIADD R16, R16, 0x8 ;  /* 0x0000000810107836 */ /* 0x000fe20000000000 */
[----:B-1----:R-:W-:-:S05]  /*0910*/  IADD3 R38, P1, PT, R36, R23, RZ ;  /* 0x0000001724267210 */ /* 0x002fca0007f3e0ff */
[----:B------:R-:W-:Y:S01]  /*0920*/  IMAD.X R39, R37, 0x1, R3, P1 ;  /* 0x0000000125277824 */ /* 0x000fe200008e0603 */
[----:B--2---:R0:W-:Y:S04]  /*0930*/  STG.E.64 desc[UR10][R36.64], R30 ;  /* 0x0000001e24007986 */ /* 0x0041e8000c101b0a */
[----:B------:R-:W2:Y:S01]  /*0940*/  LDG.E.64 R32, desc[UR10][R48.64] ;  /* 0x0000000a30207981 */ /* 0x000ea2000c1e1b00 */
[----:B------:R-:W-:Y:S02]  /*0950*/  ISETP.NE.AND P1, PT, R16, RZ, PT ;  /* 0x000000ff1000720c */ /* 0x000fe40003f25270 */
[----:B------:R-:W-:Y:S02]  /*0960*/  LEA R14, P3, R4, R14, 0x6 ;  /* 0x0000000e040e7211 */ /* 0x000fe400078630ff */
[----:B------:R-:W-:-:S03]  /*0970*/  LEA R26, P2, R2, R26, 0x6 ;  /* 0x0000001a021a7211 */ /* 0x000fc600078430ff */
[----:B------:R-:W-:Y:S01]  /*0980*/  IMAD.X R29, R29, 0x1, R24, P3 ;  /* 0x000000011d1d7824 */ /* 0x000fe200018e0618 */
[----:B------:R-:W-:Y:S01]  /*0990*/  IADD3.X R27, PT, PT, R27, R22, RZ, P2, !PT ;  /* 0x000000161b1b7210 */ /* 0x000fe200017fe4ff */
[----:B--2---:R0:W-:Y:S04]  /*09a0*/  STG.E.64 desc[UR10][R38.64], R32 ;  /* 0x0000002026007986 */ /* 0x0041e8000c101b0a */
[----:B------:R-:W-:Y:S05]  /*09b0*/  @P1 BRA `(.L_x_98) ;  /* 0xfffffffc00301947 */ /* 0x000fea000383ffff */
[----:B------:R-:W-:-:S07]  /*09c0*/  IMAD.MOV.U32 R27, RZ, RZ, R0 ;  /* 0x000000ffff1b7224 */ /* 0x000fce00078e0000 */
.L_x_97:
[----:B------:R-:W-:-:S13]  /*09d0*/  ISETP.NE.AND P1, PT, R42, RZ, PT ;  /* 0x000000ff2a00720c */ /* 0x000fda0003f25270 */
[----:B------:R-:W-:Y:S05]  /*09e0*/  @!P1 BRA `(.L_x_99) ;  /* 0x0000000400949947 */ /* 0x000fea0003800000 */
[----:B------:R-:W-:Y:S01]  /*09f0*/  ISETP.NE.AND P1, PT, R18, RZ, PT ;  /* 0x000000ff1200720c */ /* 0x000fe20003f25270 */
[----:B------:R-:W-:-:S12]  /*0a00*/  @!P0 BRA `(.L_x_100) ;  /* 0x0000000000c88947 */ /* 0x000fd80003800000 */
[----:B------:R-:W1:Y:S01]  /*0a10*/  LDCU.64 UR6, c[0x0][0x418] ;  /* 0x00008300ff0677ac */ /* 0x000e620008000a00 */
[----:B------:R-:W-:Y:S01]  /*0a20*/  MOV R16, R10 ;  /* 0x0000000a00107202 */ /* 0x000fe20000000f00 */
[----:B------:R-:W0:Y:S01]  /*0a30*/  LDCU.64 UR8, c[0x0][0x3e8] ;  /* 0x00007d00ff0877ac */ /* 0x000e220008000a00 */
[----:B------:R-:W2:Y:S01]  /*0a40*/  LDCU.64 UR12, c[0x0][0x3d0] ;  /* 0x00007a00ff0c77ac */ /* 0x000ea20008000a00 */
[----:B------:R-:W3:Y:S02]  /*0a50*/  LDCU.64 UR14, c[0x0][0x3a0] ;  /* 0x00007400ff0e77ac */ /* 0x000ee40008000a00 */
[----:B-1----:R-:W-:-:S04]  /*0a60*/  IMAD.WIDE.U32 R28, R27, UR6, R16 ;  /* 0x000000061b1c7c25 */ /* 0x002fc8000f8e0010 */
[----:B------:R-:W-:Y:S01]  /*0a70*/  IMAD R29, R27, UR7, R29 ;  /* 0x000000071b1d7c24 */ /* 0x000fe2000f8e021d */
[----:B0-----:R-:W-:-:S04]  /*0a80*/  LEA R32, P2, R28, UR8, 0x3 ;  /* 0x000000081c207c11 */ /* 0x001fc8000f8418ff */
[----:B------:R-:W-:-:S06]  /*0a90*/  LEA.HI.X R33, R28, UR9, R29, 0x3, P2 ;  /* 0x000000091c217c11 */ /* 0x000fcc00090f1c1d */
[----:B------:R-:W4:Y:S01]  /*0aa0*/  LDG.E.64 R32, desc[UR10][R32.64] ;  /* 0x0000000a20207981 */ /* 0x000f22000c1e1b00 */
[----:B------:R-:W-:Y:S02]  /*0ab0*/  IMAD.MOV.U32 R14, RZ, RZ, R12 ;  /* 0x000000ffff0e7224 */ /* 0x000fe400078e000c */
[C---:B------:R-:W-:Y:S02]  /*0ac0*/  VIADD R37, R27.reuse, 0x1 ;  /* 0x000000011b257836 */ /* 0x040fe40000000000 */
[----:B--2---:R-:W-:-:S04]  /*0ad0*/  IMAD.WIDE.U32 R28, R27, UR12, R14 ;  /* 0x0000000c1b1c7c25 */ /* 0x004fc8000f8e000e */
[----:B------:R-:W-:Y:S01]  /*0ae0*/  IMAD.WIDE.U32 R30, R37, UR6, R16 ;  /* 0x00000006251e7c25 */ /* 0x000fe2000f8e0010 */
[----:B---3--:R-:W-:-:S03]  /*0af0*/  LEA R40, P2, R28, UR14, 0x3 ;  /* 0x0000000e1c287c11 */ /* 0x008fc6000f8418ff */
[----:B------:R-:W-:Y:S01]  /*0b00*/  IMAD R35, R27, UR13, R29 ;  /* 0x0000000d1b237c24 */ /* 0x000fe2000f8e021d */
[----:B------:R-:W-:Y:S01]  /*0b10*/  LEA R34, P3, R30, UR8, 0x3 ;  /* 0x000000081e227c11 */ /* 0x000fe2000f8618ff */
[----:B------:R-:W-:-:S03]  /*0b20*/  IMAD R29, R37, UR7, R31 ;  /* 0x00000007251d7c24 */ /* 0x000fc6000f8e021f */
[----:B------:R-:W-:Y:S02]  /*0b30*/  LEA.HI.X R41, R28, UR15, R35, 0x3, P2 ;  /* 0x0000000f1c297c11 */ /* 0x000fe400090f1c23 */
[----:B------:R-:W-:-:S03]  /*0b40*/  LEA.HI.X R35, R30, UR9, R29, 0x3, P3 ;  /* 0x000000091e237c11 */ /* 0x000fc600098f1c1d */
[----:B----4-:R0:W-:Y:S04]  /*0b50*/  STG.E.64 desc[UR10][R40.64], R32 ;  /* 0x0000002028007986 */ /* 0x0101e8000c101b0a */
[----:B------:R-:W2:Y:S01]  /*0b60*/  LDG.E.64 R34, desc[UR10][R34.64] ;  /* 0x0000000a22227981 */ /* 0x000ea2000c1e1b00 */
[----:B------:R-:W-:Y:S01]  /*0b70*/  IADD3 R43, PT, PT, R27, 0x2, RZ ;  /* 0x000000021b2b7810 */ /* 0x000fe20007ffe0ff */
[----:B------:R-:W-:-:S04]  /*0b80*/  IMAD.WIDE.U32 R30, R37, UR12, R14 ;  /* 0x0000000c251e7c25 */ /* 0x000fc8000f8e000e */
[----:B------:R-:W-:Y:S01]  /*0b90*/  IMAD.WIDE.U32 R28, R43, UR6, R16 ;  /* 0x000000062b1c7c25 */ /* 0x000fe2000f8e0010 */
[----:B------:R-:W-:-:S03]  /*0ba0*/  LEA R36, P2, R30, UR14, 0x3 ;  /* 0x0000000e1e247c11 */ /* 0x000fc6000f8418ff */
[----:B------:R-:W-:Y:S01]  /*0bb0*/  IMAD R37, R37, UR13, R31 ;  /* 0x0000000d25257c24 */ /* 0x000fe2000f8e021f */
[----:B------:R-:W-:Y:S01]  /*0bc0*/  LEA R38, P3, R28, UR8, 0x3 ;  /* 0x000000081c267c11 */ /* 0x000fe2000f8618ff */
[----:B------:R-:W-:-:S03]  /*0bd0*/  IMAD R29, R43, UR7, R29 ;  /* 0x000000072b1d7c24 */ /* 0x000fc6000f8e021d */
[----:B------:R-:W-:Y:S02]  /*0be0*/  LEA.HI.X R37, R30, UR15, R37, 0x3, P2 ;  /* 0x0000000f1e257c11 */ /* 0x000fe400090f1c25 */
[----:B------:R-:W-:-:S03]  /*0bf0*/  LEA.HI.X R39, R28, UR9, R29, 0x3, P3 ;  /* 0x000000091c277c11 */ /* 0x000fc600098f1c1d */
[----:B--2---:R1:W-:Y:S04]  /*0c00*/  STG.E.64 desc[UR10][R36.64], R34 ;  /* 0x0000002224007986 */ /* 0x0043e8000c101b0a */
[----:B------:R-:W2:Y:S01]  /*0c10*/  LDG.E.64 R28, desc[UR10][R38.64] ;  /* 0x0000000a261c7981 */ /* 0x000ea2000c1e1b00 */
[----:B------:R-:W-:Y:S02]  /*0c20*/  VIADD R47, R27, 0x3 ;  /* 0x000000031b2f7836 */ /* 0x000fe40000000000 */
[----:B------:R-:W-:-:S04]  /*0c30*/  IMAD.WIDE.U32 R30, R43, UR12, R14 ;  /* 0x0000000c2b1e7c25 */ /* 0x000fc8000f8e000e */
[----:B0-----:R-:W-:Y:S01]  /*0c40*/  IMAD.WIDE.U32 R32, R47, UR6, R16 ;  /* 0x000000062f207c25 */ /* 0x001fe2000f8e0010 */
[----:B------:R-:W-:-:S03]  /*0c50*/  LEA R40, P2, R30, UR14, 0x3 ;  /* 0x0000000e1e287c11 */ /* 0x000fc6000f8418ff */
[----:B------:R-:W-:Y:S01]  /*0c60*/  IMAD R43, R43, UR13, R31 ;  /* 0x0000000d2b2b7c24 */ /* 0x000fe2000f8e021f */
[----:B------:R-:W-:Y:S01]  /*0c70*/  LEA R44, P3, R32, UR8, 0x3 ;  /* 0x00000008202c7c11 */ /* 0x000fe2000f8618ff */
[----:B------:R-:W-:-:S03]  /*0c80*/  IMAD R33, R47, UR7, R33 ;  /* 0x000000072f217c24 */ /* 0x000fc6000f8e0221 */
[----:B------:R-:W-:Y:S02]  /*0c90*/  LEA.HI.X R41, R30, UR15, R43, 0x3, P2 ;  /* 0x0000000f1e297c11 */ /* 0x000fe400090f1c2b */
[----:B------:R-:W-:-:S03]  /*0ca0*/  LEA.HI.X R45, R32, UR9, R33, 0x3, P3 ;  /* 0x00000009202d7c11 */ /* 0x000fc600098f1c21 */
[----:B--2---:R2:W-:Y:S04]  /*0cb0*/  STG.E.64 desc[UR10][R40.64], R28 ;  /* 0x0000001c28007986 */ /* 0x0045e8000c101b0a */
[----:B------:R-:W3:Y:S01]  /*0cc0*/  LDG.E.64 R30, desc[UR10][R44.64] ;  /* 0x0000000a2c1e7981 */ /* 0x000ee2000c1e1b00 */
[----:B------:R-:W-:-:S04]  /*0cd0*/  IMAD.WIDE.U32 R32, R47, UR12, R14 ;  /* 0x0000000c2f207c25 */ /* 0x000fc8000f8e000e */
[----:B------:R-:W-:Y:S01]  /*0ce0*/  IMAD R47, R47, UR13, R33 ;  /* 0x0000000d2f2f7c24 */ /* 0x000fe2000f8e0221 */
[----:B-1----:R-:W-:Y:S01]  /*0cf0*/  LEA R34, P2, R32, UR14, 0x3 ;  /* 0x0000000e20227c11 */ /* 0x002fe2000f8418ff */
[----:B------:R-:W-:-:S03]  /*0d00*/  VIADD R27, R27, 0x4 ;  /* 0x000000041b1b7836 */ /* 0x000fc60000000000 */
[----:B------:R-:W-:-:S05]  /*0d10*/  LEA.HI.X R35, R32, UR15, R47, 0x3, P2 ;  /* 0x0000000f20237c11 */ /* 0x000fca00090f1c2f */
[----:B---3--:R2:W-:Y:S04]  /*0d20*/  STG.E.64 desc[UR10][R34.64], R30 ;  /* 0x0000001e22007986 */ /* 0x0085e8000c101b0a */
.L_x_100:
[----:B------:R-:W-:Y:S05]  /*0d30*/  @!P1 BRA `(.L_x_99) ;  /* 0x0000000000c09947 */ /* 0x000fea0003800000 */
[----:B------:R-:W-:Y:S01]  /*0d40*/  ISETP.NE.AND P1, PT, R18, 0x1, PT ;  /* 0x000000011200780c */ /* 0x000fe20003f25270 */
[----:B------:R-:W-:-:S12]  /*0d50*/  ULOP3.LUT UP0, URZ, UR5, 0x1, URZ, 0xc0, !UPT ;  /* 0x0000000105ff7892 */ /* 0x000fd8000f80c0ff */
[----:B------:R-:W-:Y:S05]  /*0d60*/  @!P1 BRA `(.L_x_101) ;  /* 0x0000000000709947 */ /* 0x000fea0003800000 */
[----:B------:R-:W2:Y:S01]  /*0d70*/  LDCU.64 UR6, c[0x0][0x418] ;  /* 0x00008300ff0677ac */ /* 0x000ea20008000a00 */
[----:B------:R-:W-:Y:S01]  /*0d80*/  MOV R16, R10 ;  /* 0x0000000a00107202 */ /* 0x000fe20000000f00 */
[----:B------:R-:W0:Y:S01]  /*0d90*/  LDCU.64 UR8, c[0x0][0x3e8] ;  /* 0x00007d00ff0877ac */ /* 0x000e220008000a00 */
[----:B------:R-:W1:Y:S01]  /*0da0*/  LDCU.64 UR12, c[0x0][0x3d0] ;  /* 0x00007a00ff0c77ac */ /* 0x000e620008000a00 */
[----:B------:R-:W3:Y:S02]  /*0db0*/  LDCU.64 UR14, c[0x0][0x3a0] ;  /* 0x00007400ff0e77ac */ /* 0x000ee40008000a00 */
[----:B--2---:R-:W-:-:S04]  /*0dc0*/  IMAD.WIDE.U32 R28, R27, UR6, R16 ;  /* 0x000000061b1c7c25 */ /* 0x004fc8000f8e0010 */
[----:B------:R-:W-:Y:S01]  /*0dd0*/  IMAD R29, R27, UR7, R29 ;  /* 0x000000071b1d7c24 */ /* 0x000fe2000f8e021d */
[----:B0-----:R-:W-:-:S04]  /*0de0*/  LEA R30, P1, R28, UR8, 0x3 ;  /* 0x000000081c1e7c11 */ /* 0x001fc8000f8218ff */
[----:B------:R-:W-:-:S05]  /*0df0*/  LEA.HI.X R31, R28, UR9, R29, 0x3, P1 ;  /* 0x000000091c1f7c11 */ /* 0x000fca00088f1c1d */
[----:B------:R-:W2:Y:S01]  /*0e00*/  LDG.E.64 R28, desc[UR10][R30.64] ;  /* 0x0000000a1e1c7981 */ /* 0x000ea2000c1e1b00 */
[----:B------:R-:W-:Y:S02]  /*0e10*/  IMAD.MOV.U32 R14, RZ, RZ, R12 ;  /* 0x000000ffff0e7224 */ /* 0x000fe400078e000c */
[C---:B------:R-:W-:Y:S02]  /*0e20*/  VIADD R41, R27.reuse, 0x1 ;  /* 0x000000011b297836 */ /* 0x040fe40000000000 */
[----:B-1----:R-:W-:-:S04]  /*0e30*/  IMAD.WIDE.U32 R32, R27, UR12, R14 ;  /* 0x0000000c1b207c25 */ /* 0x002fc8000f8e000e */
[----:B------:R-:W-:Y:S01]  /*0e40*/  IMAD.WIDE.U32 R36, R41, UR6, R16 ;  /* 0x0000000629247c25 */ /* 0x000fe2000f8e0010 */
[----:B---3--:R-:W-:-:S03]  /*0e50*/  LEA R34, P1, R32, UR14, 0x3 ;  /* 0x0000000e20227c11 */ /* 0x008fc6000f8218ff */
[----:B------:R-:W-:Y:S01]  /*0e60*/  IMAD R33, R27, UR13, R33 ;  /* 0x0000000d1b217c24 */ /* 0x000fe2000f8e0221 */
[----:B------:R-:W-:Y:S01]  /*0e70*/  LEA R38, P2, R36, UR8, 0x3 ;  /* 0x0000000824267c11 */ /* 0x000fe2000f8418ff */
[----:B------:R-:W-:-:S03]  /*0e80*/  IMAD R37, R41, UR7, R37 ;  /* 0x0000000729257c24 */ /* 0x000fc6000f8e0225 */
[----:B------:R-:W-:Y:S02]  /*0e90*/  LEA.HI.X R35, R32, UR15, R33, 0x3, P1 ;  /* 0x0000000f20237c11 */ /* 0x000fe400088f1c21 */
[----:B------:R-:W-:-:S03]  /*0ea0*/  LEA.HI.X R39, R36, UR9, R37, 0x3, P2 ;  /* 0x0000000924277c11 */ /* 0x000fc600090f1c25 */
[----:B--2---:R1:W-:Y:S04]  /*0eb0*/  STG.E.64 desc[UR10][R34.64], R28 ;  /* 0x0000001c22007986 */ /* 0x0043e8000c101b0a */
[----:B------:R-:W2:Y:S01]  /*0ec0*/  LDG.E.64 R30, desc[UR10][R38.64] ;  /* 0x0000000a261e7981 */ /* 0x000ea2000c1e1b00 */
[----:B------:R-:W-:Y:S01]  /*0ed0*/  IMAD.WIDE.U32 R32, R41, UR12, R14 ;  /* 0x0000000c29207c25 */ /* 0x000fe2000f8e000e */
[----:B------:R-:W-:-:S03]  /*0ee0*/  IADD3 R27, PT, PT, R27, 0x2, RZ ;  /* 0x000000021b1b7810 */ /* 0x000fc60007ffe0ff */
[----:B------:R-:W-:Y:S01]  /*0ef0*/  IMAD R41, R41, UR13, R33 ;  /* 0x0000000d29297c24 */ /* 0x000fe2000f8e0221 */
[----:B------:R-:W-:-:S04]  /*0f00*/  LEA R36, P1, R32, UR14, 0x3 ;  /* 0x0000000e20247c11 */ /* 0x000fc8000f8218ff */
[----:B------:R-:W-:-:S05]  /*0f10*/  LEA.HI.X R37, R32, UR15, R41, 0x3, P1 ;  /* 0x0000000f20257c11 */ /* 0x000fca00088f1c29 */
[----:B--2---:R1:W-:Y:S04]  /*0f20*/  STG.E.64 desc[UR10][R36.64], R30 ;  /* 0x0000001e24007986 */ /* 0x0043e8000c101b0a */
.L_x_101:
[----:B------:R-:W-:Y:S05]  /*0f30*/  BRA.U !UP0, `(.L_x_99) ;  /* 0x0000000108407547 */ /* 0x000fea000b800000 */
[----:B------:R-:W3:Y:S01]  /*0f40*/  LDCU.64 UR6, c[0x0][0x418] ;  /* 0x00008300ff0677ac */ /* 0x000ee20008000a00 */
[----:B------:R-:W-:Y:S01]  /*0f50*/  IMAD.MOV.U32 R16, RZ, RZ, R10 ;  /* 0x000000ffff107224 */ /* 0x000fe200078e000a */
[----:B------:R-:W4:Y:S03]  /*0f60*/  LDCU.64 UR8, c[0x0][0x3e8] ;  /* 0x00007d00ff0877ac */ /* 0x000f260008000a00 */
[----:B---3--:R-:W-:-:S04]  /*0f70*/  IMAD.WIDE.U32 R10, R27, UR6, R16 ;  /* 0x000000061b0a7c25 */ /* 0x008fc8000f8e0010 */
[----:B------:R-:W-:Y:S01]  /*0f80*/  IMAD R11, R27, UR7, R11 ;  /* 0x000000071b0b7c24 */ /* 0x000fe2000f8e020b */
[C---:B----4-:R-:W-:Y:S01]  /*0f90*/  LEA R16, P1, R10.reuse, UR8, 0x3 ;  /* 0x000000080a107c11 */ /* 0x050fe2000f8218ff */
[----:B------:R-:W3:Y:S03]  /*0fa0*/  LDCU.64 UR6, c[0x0][0x3d0] ;  /* 0x00007a00ff0677ac */ /* 0x000ee60008000a00 */
[----:B------:R-:W-:Y:S01]  /*0fb0*/  LEA.HI.X R17, R10, UR9, R11, 0x3, P1 ;  /* 0x000000090a117c11 */ /* 0x000fe200088f1c0b */
[----:B------:R-:W4:Y:S04]  /*0fc0*/  LDCU.64 UR8, c[0x0][0x3a0] ;  /* 0x00007400ff0877ac */ /* 0x000f280008000a00 */
[----:B------:R-:W5:Y:S01]  /*0fd0*/  LDG.E.64 R10, desc[UR10][R16.64] ;  /* 0x0000000a100a7981 */ /* 0x000f62000c1e1b00 */
[----:B------:R-:W-:-:S04]  /*0fe0*/  IMAD.MOV.U32 R14, RZ, RZ, R12 ;  /* 0x000000ffff0e7224 */ /* 0x000fc800078e000c */
[----:B---3--:R-:W-:-:S04]  /*0ff0*/  IMAD.WIDE.U32 R12, R27, UR6, R14 ;  /* 0x000000061b0c7c25 */ /* 0x008fc8000f8e000e */
[----:B------:R-:W-:Y:S01]  /*1000*/  IMAD R13, R27, UR7, R13 ;  /* 0x000000071b0d7c24 */ /* 0x000fe2000f8e020d */
[----:B----4-:R-:W-:-:S04]  /*1010*/  LEA R14, P1, R12, UR8, 0x3 ;  /* 0x000000080c0e7c11 */ /* 0x010fc8000f8218ff */
[----:B------:R-:W-:-:S05]  /*1020*/  LEA.HI.X R15, R12, UR9, R13, 0x3, P1 ;  /* 0x000000090c0f7c11 */ /* 0x000fca00088f1c0d */
[----:B-----5:R3:W-:Y:S04]  /*1030*/  STG.E.64 desc[UR10][R14.64], R10 ;  /* 0x0000000a0e007986 */ /* 0x0207e8000c101b0a */
.L_x_99:
[----:B---3--:R-:W3:Y:S01]  /*1040*/  LDC R10, c[0x0][0x3a8] ;  /* 0x0000ea00ff0a7b82 */ /* 0x008ee20000000800 */
[----:B------:R-:W-:-:S06]  /*1050*/  UIADD3 UR4, UPT, UPT, UR4, 0x1, URZ ;  /* 0x0000000104047890 */ /* 0x000fcc000fffe0ff */
[----:B---3--:R-:W-:-:S13]  /*1060*/  ISETP.NE.AND P1, PT, R10, UR4, PT ;  /* 0x000000040a007c0c */ /* 0x008fda000bf25270 */
[----:B------:R-:W-:Y:S05]  /*1070*/  @!P1 EXIT ;  /* 0x000000000000994d */ /* 0x000fea0003800000 */
[----:B------:R-:W-:Y:S05]  /*1080*/  BRA `(.L_x_102) ;  /* 0xfffffff400287947 */ /* 0x000fea000383ffff */
.L_x_96:
[----:B------:R-:W0:Y:S01]  /*1090*/  LDCU.U8 UR4, c[0x0][0x398] ;  /* 0x00007300ff0477ac */ /* 0x000e220008000000 */
[----:B------:R-:W1:Y:S01]  /*10a0*/  LDC.64 R14, c[0x0][0x390] ;  /* 0x0000e400ff0e7b82 */ /* 0x000e620000000a00 */
[----:B------:R-:W2:Y:S01]  /*10b0*/  I2F.F64 R6, R5 ;  /* 0x0000000500067312 */ /* 0x000ea20000201c00 */
[----:B------:R-:W-:-:S06]  /*10c0*/  UMOV UR5, 0x380fffff ;  /* 0x380fffff00057882 */ /* 0x000fcc0000000000 */
[----:B------:R-:W3:Y:S01]  /*10d0*/  LDC.64 R16, c[0x0][0x388] ;  /* 0x0000e200ff107b82 */ /* 0x000ee20000000a00 */
[----:B------:R-:W4:Y:S07]  /*10e0*/  I2F.F64 R12, R8 ;  /* 0x00000008000c7312 */ /* 0x000f2e0000201c00 */
[----:B------:R-:W5:Y:S01]  /*10f0*/  LDC R3, c[0x0][0x3a8] ;  /* 0x0000ea00ff037b82 */ /* 0x000f620000000800 */
[----:B0-----:R-:W-:-:S06]  /*1100*/  UPRMT UR4, UR4, 0x8880, URZ ;  /* 0x0000888004047896 */ /* 0x001fcc00080000ff */
[----:B------:R-:W-:Y:S01]  /*1110*/  ISETP.NE.AND P0, PT, RZ, UR4, PT ;  /* 0x00000004ff007c0c */ /* 0x000fe2000bf05270 */
[----:B------:R-:W-:-:S12]  /*1120*/  UMOV UR4, 0xf0000000 ;  /* 0xf000000000047882 */ /* 0x000fd80000000000 */
[C---:B--2---:R-:W-:Y:S02]  /*1130*/  @!P0 DADD R10, R6.reuse, 0.5 ;  /* 0x3fe00000060a8429 */ /* 0x044fe40000000000 */
[----:B-1----:R-:W-:-:S06]  /*1140*/  @P0 DMUL R6, R6, R14 ;  /* 0x0000000e06060228 */ /* 0x002fcc0000000000 */
[----:B------:R-:W-:Y:S02]  /*1150*/  @!P0 DFMA R6, R10, R14, -0.5 ;  /* 0xbfe000000a06842b */ /* 0x000fe4000000000e */
[C---:B----4-:R-:W-:Y:S02]  /*1160*/  @!P0 DADD R10, R12.reuse, 0.5 ;  /* 0x3fe000000c0a8429 */ /* 0x050fe40000000000 */
[-C--:B---3--:R-:W-:Y:S02]  /*1170*/  @P0 DMUL R12, R12, R16.reuse ;  /* 0x000000100c0c0228 */ /* 0x088fe40000000000 */
[----:B------:R-:W0:Y:S02]  /*1180*/  F2F.F32.F64 R4, R6 ;  /* 0x0000000600047310 */ /* 0x000e240000301000 */
[----:B------:R-:W-:Y:S02]  /*1190*/  DSETP.GEU.AND P1, PT, |R6|, UR4, PT ;  /* 0x0000000406007e2a */ /* 0x000fe4000bf2e200 */
[----:B------:R-:W-:-:S06]  /*11a0*/  @!P0 DFMA R12, R10, R16, -0.5 ;  /* 0xbfe000000a0c842b */ /* 0x000fcc0000000010 */
[----:B------:R-:W1:Y:S02]  /*11b0*/  F2F.F32.F64 R9, R12 ;  /* 0x0000000c00097310 */ /* 0x000e640000301000 */
[----:B------:R-:W-:-:S04]  /*11c0*/  DSETP.GEU.AND P0, PT, |R12|, UR4, PT ;  /* 0x000000040c007e2a */ /* 0x000fc8000bf0e200 */
[----:B0-----:R-:W-:-:S06]  /*11d0*/  @!P1 FMUL R4, R4, 1.175494350822287508e-38 ;  /* 0x0080000004049820 */ /* 0x001fcc0000400000 */
[----:B------:R-:W0:Y:S04]  /*11e0*/  F2I.FTZ.FLOOR.NTZ R4, R4 ;  /* 0x0000000400047305 */ /* 0x000e280000217100 */
[----:B-1----:R-:W-:Y:S01]  /*11f0*/  @!P0 FMUL R9, R9, 1.175494350822287508e-38 ;  /* 0x0080000009098820 */ /* 0x002fe20000400000 */
[----:B-----5:R-:W-:-:S05]  /*1200*/  ISETP.GE.AND P0, PT, R3, 0x1, PT ;  /* 0x000000010300780c */ /* 0x020fca0003f06270 */
[----:B------:R-:W1:Y:S08]  /*1210*/  F2I.FTZ.FLOOR.NTZ R9, R9 ;  /* 0x0000000900097305 */ /* 0x000e700000217100 */
[----:B0-----:R-:W0:Y:S08]  /*1220*/  I2F.F64 R10, R4 ;  /* 0x00000004000a7312 */ /* 0x001e300000201c00 */
[----:B-1----:R-:W1:Y:S01]  /*1230*/  I2F.F64 R22, R9 ;  /* 0x0000000900167312 */ /* 0x002e620000201c00 */
[----:B0-----:R-:W-:Y:S01]  /*1240*/  DADD R14, -R10, R6 ;  /* 0x000000000a0e7229 */ /* 0x001fe20000000106 */
[----:B------:R-:W-:Y:S01]  /*1250*/  MOV R10, 0x0 ;  /* 0x00000000000a7802 */ /* 0x000fe20000000f00 */
[----:B------:R-:W-:Y:S01]  /*1260*/  IMAD.MOV.U32 R11, RZ, RZ, 0x3ff40000 ;  /* 0x3ff40000ff0b7424 */ /* 0x000fe200078e00ff */
[----:B------:R-:W-:Y:S01]  /*1270*/  MOV R7, 0x3fe80000 ;  /* 0x3fe8000000077802 */ /* 0x000fe20000000f00 */
[----:B------:R-:W-:-:S04]  /*1280*/  IMAD.MOV.U32 R6, RZ, RZ, 0x0 ;  /* 0x00000000ff067424 */ /* 0x000fc800078e00ff */
[C---:B------:R-:W-:Y:S02]  /*1290*/  DADD R16, R14.reuse, 1 ;  /* 0x3ff000000e107429 */ /* 0x040fe40000000000 */
[----:B------:R-:W-:Y:S02]  /*12a0*/  DFMA R18, R14, R10, -2.25 ;  /* 0xc00200000e12742b */ /* 0x000fe4000000000a */
[----:B-1----:R-:W-:Y:S02]  /*12b0*/  DADD R22, -R22, R12 ;  /* 0x0000000016167229 */ /* 0x002fe4000000010c */
[----:B------:R-:W-:Y:S02]  /*12c0*/  DADD R28, -R14, 1 ;  /* 0x3ff000000e1c7429 */ /* 0x000fe40000000100 */
[----:B------:R-:W-:Y:S02]  /*12d0*/  DFMA R12, R16, -R6, 3.75 ;  /* 0x400e0000100c742b */ /* 0x000fe40000000806 */
[----:B------:R-:W-:-:S02]  /*12e0*/  DMUL R18, R14, R18 ;  /* 0x000000120e127228 */ /* 0x000fc40000000000 */
[----:B------:R-:W-:-:S04]  /*12f0*/  DADD R26, -R22, 1 ;  /* 0x3ff00000161a7429 */ /* 0x000fc80000000100 */
[----:B------:R-:W-:Y:S02]  /*1300*/  DFMA R12, R16, R12, -6 ;  /* 0xc0180000100c742b */ /* 0x000fe4000000000c */
[----:B------:R-:W-:Y:S02]  /*1310*/  DFMA R14, R14, R18, 1 ;  /* 0x3ff000000e0e742b */ /* 0x000fe40000000012 */
[----:B------:R-:W-:Y:S01]  /*1320*/  DFMA R18, R28, R10, -2.25 ;  /* 0xc00200001c12742b */ /* 0x000fe2000000000a */
[----:B------:R-:W-:Y:S10]  /*1330*/  @!P0 EXIT ;  /* 0x000000000000894d */ /* 0x000ff40003800000 */
[----:B------:R-:W0:Y:S01]  /*1340*/  LDC R35, c[0x0][0x3b0] ;  /* 0x0000ec00ff237b82 */ /* 0x000e220000000800 */
[C---:B------:R-:W-:Y:S01]  /*1350*/  DADD R20, R28.reuse, 1 ;  /* 0x3ff000001c147429 */ /* 0x040fe20000000000 */
[----:B------:R-:W1:Y:S01]  /*1360*/  LDCU.128 UR4, c[0x0][0x420] ;  /* 0x00008400ff0477ac */ /* 0x000e620008000c00 */
[----:B------:R-:W-:Y:S01]  /*1370*/  DMUL R18, R28, R18 ;  /* 0x000000121c127228 */ /* 0x000fe20000000000 */
[----:B------:R-:W-:Y:S01]  /*1380*/  SHF.R.S32.HI R3, RZ, 0x1f, R5 ;  /* 0x0000001fff037819 */ /* 0x000fe20000011405 */
[----:B------:R-:W-:Y:S02]  /*1390*/  DFMA R16, R16, R12, 3 ;  /* 0x400800001010742b */ /* 0x000fe4000000000c */
[----:B------:R-:W-:Y:S02]  /*13a0*/  DADD R24, R22, 1 ;  /* 0x3ff0000016187429 */ /* 0x000fe40000000000 */
[----:B------:R-:W-:Y:S02]  /*13b0*/  DFMA R12, R20, -R6, 3.75 ;  /* 0x400e0000140c742b */ /* 0x000fe40000000806 */
[----:B------:R-:W-:-:S02]  /*13c0*/  DFMA R18, R28, R18, 1 ;  /* 0x3ff000001c12742b */ /* 0x000fc40000000012 */
[----:B------:R-:W-:Y:S02]  /*13d0*/  DADD R28, R26, 1 ;  /* 0x3ff000001a1c7429 */ /* 0x000fe40000000000 */
[----:B------:R-:W-:Y:S02]  /*13e0*/  DFMA R32, R22, R10, -2.25 ;  /* 0xc00200001620742b */ /* 0x000fe4000000000a */
[----:B------:R-:W-:Y:S02]  /*13f0*/  DFMA R12, R20, R12, -6 ;  /* 0xc0180000140c742b */ /* 0x000fe4000000000c */
[----:B------:R-:W-:Y:S01]  /*1400*/  DFMA R30, R24, -R6, 3.75 ;  /* 0x400e0000181e742b */ /* 0x000fe20000000806 */
[----:B-1----:R-:W-:Y:S01]  /*1410*/  IMAD R34, R3, UR6, RZ ;  /* 0x0000000603227c24 */ /* 0x002fe2000f8e02ff */
[----:B------:R-:W-:Y:S02]  /*1420*/  DFMA R10, R26, R10, -2.25 ;  /* 0xc00200001a0a742b */ /* 0x000fe4000000000a */
[----:B------:R-:W-:Y:S01]  /*1430*/  DFMA R6, R28, -R6, 3.75 ;  /* 0x400e00001c06742b */ /* 0x000fe20000000806 */
[----:B0-----:R-:W-:Y:S01]  /*1440*/  ISETP.GE.AND P0, PT, R35, 0x1, PT ;  /* 0x000000012300780c */ /* 0x001fe20003f06270 */
[----:B------:R-:W-:Y:S01]  /*1450*/  DFMA R20, R20, R12, 3 ;  /* 0x400800001414742b */ /* 0x000fe2000000000c */
[C---:B------:R-:W-:Y:S01]  /*1460*/  IMAD R3, R5.reuse, UR7, R34 ;  /* 0x0000000705037c24 */ /* 0x040fe2000f8e0222 */
[----:B------:R-:W-:Y:S01]  /*1470*/  DMUL R32, R22, R32 ;  /* 0x0000002016207228 */ /* 0x000fe20000000000 */
[----:B------:R-:W-:Y:S01]  /*1480*/  IMAD.WIDE.U32 R12, R5, UR6, RZ ;  /* 0x00000006050c7c25 */ /* 0x000fe2000f8e00ff */
[----:B------:R-:W-:-:S02]  /*1490*/  DFMA R30, R24, R30, -6 ;  /* 0xc0180000181e742b */ /* 0x000fc4000000001e */
[----:B------:R-:W-:Y:S01]  /*14a0*/  DMUL R10, R26, R10 ;  /* 0x0000000a1a0a7228 */ /* 0x000fe20000000000 */
[----:B------:R-:W-:Y:S01]  /*14b0*/  IMAD.IADD R13, R13, 0x1, R3 ;  /* 0x000000010d0d7824 */ /* 0x000fe200078e0203 */
[----:B------:R-:W-:Y:S01]  /*14c0*/  DFMA R6, R28, R6, -6 ;  /* 0xc01800001c06742b */ /* 0x000fe20000000006 */
[----:B------:R-:W-:Y:S01]  /*14d0*/  SHF.R.S32.HI R3, RZ, 0x1f, R8 ;  /* 0x0000001fff037819 */ /* 0x000fe20000011408 */
[----:B------:R-:W-:Y:S02]  /*14e0*/  DFMA R22, R22, R32, 1 ;  /* 0x3ff000001616742b */ /* 0x000fe40000000020 */
[----:B------:R-:W-:Y:S02]  /*14f0*/  DFMA R24, R24, R30, 3 ;  /* 0x400800001818742b */ /* 0x000fe4000000001e */
[----:B------:R-:W-:Y:S01]  /*1500*/  IMAD R3, R3, UR4, RZ ;  /* 0x0000000403037c24 */ /* 0x000fe2000f8e02ff */
[----:B------:R-:W-:Y:S02]  /*1510*/  DFMA R26, R26, R10, 1 ;  /* 0x3ff000001a1a742b */ /* 0x000fe4000000000a */
[----:B------:R-:W-:Y:S01]  /*1520*/  DFMA R28, R28, R6, 3 ;  /* 0x400800001c1c742b */ /* 0x000fe20000000006 */
[----:B------:R-:W-:Y:S10]  /*1530*/  @!P0 EXIT ;  /* 0x000000000000894d */ /* 0x000ff40003800000 */
[----:B------:R-:W-:Y:S02]  /*1540*/  VIADD R5, R2, 0xffffffff ;  /* 0xffffffff02057836 */ /* 0x000fe40000000000 */
[C---:B------:R-:W-:Y:S02]  /*1550*/  IMAD R11, R8.reuse, UR5, R3 ;  /* 0x00000005080b7c24 */ /* 0x040fe4000f8e0203 */
[----:B------:R-:W-:Y:S01]  /*1560*/  IMAD.WIDE.U32 R30, R8, UR4, R12 ;  /* 0x00000004081e7c25 */ /* 0x000fe2000f8e000c */
[----:B------:R-:W-:Y:S01]  /*1570*/  IADD3 R8, PT, PT, R0, -0x1, RZ ;  /* 0xffffffff00087810 */ /* 0x000fe20007ffe0ff */
[----:B------:R-:W-:Y:S01]  /*1580*/  UMOV UR4, URZ ;  /* 0x000000ff00047c82 */ /* 0x000fe20008000000 */
[C-C-:B------:R-:W-:Y:S02]  /*1590*/  VIADDMNMX.RELU R0, R4.reuse, 0xffffffff, R5.reuse, PT ;  /* 0xffffffff04007846 */ /* 0x140fe40003801105 */
[C---:B------:R-:W-:Y:S02]  /*15a0*/  VIMNMX.RELU R2, PT, PT, R4.reuse, R5, PT ;  /* 0x0000000504027248 */ /* 0x040fe40003fe1100 */
[----:B------:R-:W-:-:S02]  /*15b0*/  VIADDMNMX.RELU R3, R4, 0x1, R5, PT ;  /* 0x0000000104037846 */ /* 0x000fc40003801105 */
[----:B------:R-:W-:Y:S02]  /*15c0*/  VIADDMNMX.RELU R4, R4, 0x2, R5, PT ;  /* 0x0000000204047846 */ /* 0x000fe40003801105 */
[C-C-:B------:R-:W-:Y:S02]  /*15d0*/  VIADDMNMX.RELU R5, R9.reuse, 0xffffffff, R8.reuse, PT ;  /* 0xffffffff09057846 */ /* 0x140fe40003801108 */
[C---:B------:R-:W-:Y:S02]  /*15e0*/  VIMNMX.RELU R6, PT, PT, R9.reuse, R8, PT ;  /* 0x0000000809067248 */ /* 0x040fe40003fe1100 */
[C-C-:B------:R-:W-:Y:S02]  /*15f0*/  VIADDMNMX.RELU R7, R9.reuse, 0x1, R8.reuse, PT ;  /* 0x0000000109077846 */ /* 0x140fe40003801108 */
[----:B------:R-:W-:Y:S01]  /*1600*/  VIADDMNMX.RELU R8, R9, 0x2, R8, PT ;  /* 0x0000000209087846 */ /* 0x000fe20003801108 */
[----:B------:R-:W-:-:S07]  /*1610*/  IMAD.IADD R9, R11, 0x1, R31 ;  /* 0x000000010b097824 */ /* 0x000fce00078e021f */
.L_x_104:
[----:B------:R-:W0:Y:S01]  /*1620*/  LDC.64 R12, c[0x0][0x410] ;  /* 0x00010400ff0c7b82 */ /* 0x000e220000000a00 */
[----:B------:R-:W1:Y:S01]  /*1630*/  LDCU.64 UR6, c[0x0][0x3c8] ;  /* 0x00007900ff0677ac */ /* 0x000e620008000a00 */
[----:B------:R-:W-:Y:S01]  /*1640*/  MOV R11, R9 ;  /* 0x00000009000b7202 */ /* 0x000fe20000000f00 */
[----:B------:R-:W-:Y:S01]  /*1650*/  IMAD.MOV.U32 R10, RZ, RZ, R30 ;  /* 0x000000ffff0a7224 */ /* 0x000fe200078e001e */
[----:B------:R-:W2:Y:S01]  /*1660*/  LDCU UR5, c[0x0][0x3a8] ;  /* 0x00007500ff0577ac */ /* 0x000ea20008000800 */
[----:B------:R-:W3:Y:S01]  /*1670*/  LDCU UR24, c[0x0][0x3b0] ;  /* 0x00007600ff1877ac */ /* 0x000ee20008000800 */
[----:B------:R-:W4:Y:S01]  /*1680*/  LDCU.64 UR14, c[0x0][0x3a0] ;  /* 0x00007400ff0e77ac */ /* 0x000f220008000a00 */
[----:B------:R-:W0:Y:S01]  /*1690*/  LDCU.128 UR16, c[0x0][0x3d0] ;  /* 0x00007a00ff1077ac */ /* 0x000e220008000c00 */
[----:B-1----:R-:W-:Y:S01]  /*16a0*/  UIMAD.WIDE.U32 UR8, UR4, UR6, URZ ;  /* 0x00000006040872a5 */ /* 0x002fe2000f8e00ff */
[----:B------:R-:W1:Y:S01]  /*16b0*/  LDCU.128 UR20, c[0x0][0x3e0] ;  /* 0x00007c00ff1477ac */ /* 0x000e620008000c00 */
[----:B0-----:R-:W-:-:S02]  /*16c0*/  IMAD.WIDE.U32 R32, R12, UR4, R10 ;  /* 0x000000040c207c25 */ /* 0x001fc4000f8e000a */
[----:B------:R-:W-:Y:S02]  /*16d0*/  UIMAD UR7, UR4, UR7, UR9 ;  /* 0x00000007040772a4 */ /* 0x000fe4000f8e0209 */
[----:B------:R-:W-:Y:S01]  /*16e0*/  IMAD R11, R13, UR4, R33 ;  /* 0x000000040d0b7c24 */ /* 0x000fe2000f8e0221 */
[----:B------:R-:W-:-:S04]  /*16f0*/  UIADD3 UR4, UPT, UPT, UR4, 0x1, URZ ;  /* 0x0000000104047890 */ /* 0x000fc8000fffe0ff */
[----:B--2---:R-:W-:-:S03]  /*1700*/  UISETP.NE.AND UP1, UPT, UR4, UR5, UPT ;  /* 0x000000050400728c */ /* 0x004fc6000bf25270 */
[----:B-1-34-:R-:W-:-:S08]  /*1710*/  UMOV UR5, URZ ;  /* 0x000000ff00057c82 */ /* 0x01afd00008000000 */
.L_x_103:
[----:B------:R-:W0:Y:S01]  /*1720*/  LDC.64 R34, c[0x0][0x418] ;  /* 0x00010600ff227b82 */ /* 0x000e220000000a00 */
[----:B------:R-:W-:-:S04]  /*1730*/  IMAD.MOV.U32 R10, RZ, RZ, R32 ;  /* 0x000000ffff0a7224 */ /* 0x000fc800078e0020 */
[----:B0-----:R-:W-:-:S04]  /*1740*/  IMAD.WIDE.U32 R12, R34, UR5, R10 ;  /* 0x00000005220c7c25 */ /* 0x001fc8000f8e000a */
[----:B------:R-:W-:Y:S01]  /*1750*/  IMAD R13, R35, UR5, R13 ;  /* 0x00000005230d7c24 */ /* 0x000fe2000f8e020d */
[----:B------:R-:W-:-:S04]  /*1760*/  LEA R36, P0, R12, UR22, 0x3 ;  /* 0x000000160c247c11 */ /* 0x000fc8000f8018ff */
[----:B------:R-:W-:-:S06]  /*1770*/  LEA.HI.X R37, R12, UR23, R13, 0x3, P0 ;  /* 0x000000170c257c11 */ /* 0x000fcc00080f1c0d */
[----:B------:R-:W2:Y:S01]  /*1780*/  LDG.E.64 R36, desc[UR10][R36.64] ;  /* 0x0000000a24247981 */ /* 0x000ea2000c1e1b00 */
[----:B------:R-:W-:Y:S01]  /*1790*/  UMOV UR6, UR8 ;  /* 0x0000000800067c82 */ /* 0x000fe20008000000 */
[----:B------:R-:W-:Y:S01]  /*17a0*/  IMAD R10, R0, UR21, RZ ;  /* 0x00000015000a7c24 */ /* 0x000fe2000f8e02ff */
[----:B------:R-:W-:Y:S01]  /*17b0*/  UIMAD.WIDE.U32 UR12, UR5, UR16, UR6 ;  /* 0x00000010050c72a5 */ /* 0x000fe2000f8e0006 */
[----:B------:R-:W-:-:S03]  /*17c0*/  IMAD R51, R2, UR21, RZ ;  /* 0x0000001502337c24 */ /* 0x000fc6000f8e02ff */
[----:B------:R-:W-:Y:S02]  /*17d0*/  UIMAD UR6, UR5, UR17, UR13 ;  /* 0x00000011050672a4 */ /* 0x000fe4000f8e020d */
[----:B------:R-:W-:Y:S01]  /*17e0*/  MOV R41, UR13 ;  /* 0x0000000d00297c02 */ /* 0x000fe20008000f00 */
[----:B------:R-:W-:-:S03]  /*17f0*/  IMAD.U32 R40, RZ, RZ, UR12 ;  /* 0x0000000cff287e24 */ /* 0x000fc6000f8e00ff */
[----:B------:R-:W-:Y:S02]  /*1800*/  IMAD.U32 R41, RZ, RZ, UR6 ;  /* 0x00000006ff297e24 */ /* 0x000fe4000f8e00ff */
[----:B------:R-:W-:-:S04]  /*1810*/  IMAD.WIDE.U32 R34, R5, UR18, R40 ;  /* 0x0000001205227c25 */ /* 0x000fc8000f8e0028 */
[----:B------:R-:W-:Y:S02]  /*1820*/  IMAD R35, R5, UR19, R35 ;  /* 0x0000001305237c24 */ /* 0x000fe4000f8e0223 */
[----:B------:R-:W-:-:S04]  /*1830*/  IMAD.WIDE.U32 R12, R0, UR20, R34 ;  /* 0x00000014000c7c25 */ /* 0x000fc8000f8e0022 */
[----:B------:R-:W-:Y:S01]  /*1840*/  IMAD.IADD R13, R13, 0x1, R10 ;  /* 0x000000010d0d7824 */ /* 0x000fe200078e020a */
[----:B------:R-:W-:-:S04]  /*1850*/  LEA R42, P0, R12, UR14, 0x3 ;  /* 0x0000000e0c2a7c11 */ /* 0x000fc8000f8018ff */
[----:B------:R-:W-:Y:S01]  /*1860*/  LEA.HI.X R43, R12, UR15, R13, 0x3, P0 ;  /* 0x0000000f0c2b7c11 */ /* 0x000fe200080f1c0d */
[----:B------:R-:W-:-:S05]  /*1870*/  IMAD.WIDE.U32 R12, R2, UR20, R34 ;  /* 0x00000014020c7c25 */ /* 0x000fca000f8e0022 */
[----:B------:R-:W-:Y:S02]  /*1880*/  IADD3 R13, PT, PT, R13, R51, RZ ;  /* 0x000000330d0d7210 */ /* 0x000fe40007ffe0ff */
[----:B------:R-:W-:Y:S01]  /*1890*/  LEA R52, P0, R12, UR14, 0x3 ;  /* 0x0000000e0c347c11 */ /* 0x000fe2000f8018ff */
[----:B------:R-:W-:-:S03]  /*18a0*/  IMAD.WIDE.U32 R38, R3, UR20, R34 ;  /* 0x0000001403267c25 */ /* 0x000fc6000f8e0022 */
[----:B------:R-:W-:Y:S01]  /*18b0*/  LEA.HI.X R53, R12, UR15, R13, 0x3, P0 ;  /* 0x0000000f0c357c11 */ /* 0x000fe200080f1c0d */
[----:B------:R-:W-:Y:S01]  /*18c0*/  IMAD R13, R3, UR21, RZ ;  /* 0x00000015030d7c24 */ /* 0x000fe2000f8e02ff */
[----:B------:R-:W-:Y:S01]  /*18d0*/  LEA R44, P0, R38, UR14, 0x3 ;  /* 0x0000000e262c7c11 */ /* 0x000fe2000f8018ff */
[C---:B------:R-:W-:Y:S02]  /*18e0*/  IMAD R12, R4.reuse, UR21, RZ ;  /* 0x00000015040c7c24 */ /* 0x040fe4000f8e02ff */
[----:B------:R-:W-:Y:S02]  /*18f0*/  IMAD.IADD R39, R39, 0x1, R13 ;  /* 0x0000000127277824 */ /* 0x000fe400078e020d */
[----:B------:R-:W-:-:S03]  /*1900*/  IMAD.WIDE.U32 R34, R4, UR20, R34 ;  /* 0x0000001404227c25 */ /* 0x000fc6000f8e0022 */
[----:B------:R-:W-:Y:S01]  /*1910*/  LEA.HI.X R45, R38, UR15, R39, 0x3, P0 ;  /* 0x0000000f262d7c11 */ /* 0x000fe200080f1c27 */
[----:B------:R-:W-:Y:S01]  /*1920*/  IMAD.WIDE.U32 R38, R6, UR18, R40 ;  /* 0x0000001206267c25 */ /* 0x000fe2000f8e0028 */
[----:B--2---:R-:W-:-:S08]  /*1930*/  DMUL R46, R24, R36 ;  /* 0x00000024182e7228 */ /* 0x004fd00000000000 */
[----:B------:R-:W-:-:S07]  /*1940*/  DMUL R56, R16, R46 ;  /* 0x0000002e10387228 */ /* 0x000fce0000000000 */
[----:B------:R0:W-:Y:S01]  /*1950*/  REDG.E.ADD.F64.RN.STRONG.GPU desc[UR10][R42.64], R56 ;  /* 0x000000382a0079a6 */ /* 0x0001e2000c12ff0a */
[-C--:B------:R-:W-:Y:S02]  /*1960*/  DMUL R54, R14, R46.reuse ;  /* 0x0000002e0e367228 */ /* 0x080fe40000000000 */
[----:B------:R-:W-:-:S05]  /*1970*/  DMUL R48, R18, R46 ;  /* 0x0000002e12307228 */ /* 0x000fca0000000000 */
[----:B------:R1:W-:Y:S04]  /*1980*/  REDG.E.ADD.F64.RN.STRONG.GPU desc[UR10][R52.64], R54 ;  /* 0x00000036340079a6 */ /* 0x0003e8000c12ff0a */
[----:B------:R2:W-:Y:S01]  /*1990*/  REDG.E.ADD.F64.RN.STRONG.GPU desc[UR10][R44.64], R48 ;  /* 0x000000302c0079a6 */ /* 0x0005e2000c12ff0a */
[----:B------:R-:W-:Y:S01]  /*19a0*/  DMUL R46, R20, R46 ;  /* 0x0000002e142e7228 */ /* 0x000fe20000000000 */
[----:B0-----:R-:W-:Y:S01]  /*19b0*/  IMAD.IADD R43, R35, 0x1, R12 ;  /* 0x00000001232b7824 */ /* 0x001fe200078e020c */
[----:B------:R-:W-:Y:S01]  /*19c0*/  LEA R42, P0, R34, UR14, 0x3 ;  /* 0x0000000e222a7c11 */ /* 0x000fe2000f8018ff */
[----:B------:R-:W-:-:S03]  /*19d0*/  IMAD R35, R6, UR19, R39 ;  /* 0x0000001306237c24 */ /* 0x000fc6000f8e0227 */
[----:B------:R-:W-:Y:S02]  /*19e0*/  LEA.HI.X R43, R34, UR15, R43, 0x3, P0 ;  /* 0x0000000f222b7c11 */ /* 0x000fe400080f1c2b */
[----:B------:R-:W-:Y:S01]  /*19f0*/  MOV R34, R38 ;  /* 0x0000002600227202 */ /* 0x000fe20000000f00 */
[----:B-1----:R-:W-:Y:S02]  /*1a00*/  DMUL R52, R22, R36 ;  /* 0x0000002416347228 */ /* 0x002fe40000000000 */
[----:B------:R0:W-:Y:S02]  /*1a10*/  REDG.E.ADD.F64.RN.STRONG.GPU desc[UR10][R42.64], R46 ;  /* 0x0000002e2a0079a6 */ /* 0x0001e4000c12ff0a */
[----:B------:R-:W-:-:S04]  /*1a20*/  IMAD.WIDE.U32 R38, R0, UR20, R34 ;  /* 0x0000001400267c25 */ /* 0x000fc8000f8e0022 */
[----:B------:R-:W-:Y:S01]  /*1a30*/  IMAD.IADD R39, R10, 0x1, R39 ;  /* 0x000000010a277824 */ /* 0x000fe200078e0227 */
[----:B--2---:R-:W-:-:S04]  /*1a40*/  LEA R48, P0, R38, UR14, 0x3 ;  /* 0x0000000e26307c11 */ /* 0x004fc8000f8018ff */
[----:B------:R-:W-:Y:S01]  /*1a50*/  LEA.HI.X R49, R38, UR15, R39, 0x3, P0 ;  /* 0x0000000f26317c11 */ /* 0x000fe200080f1c27 */
[----:B------:R-:W-:-:S04]  /*1a60*/  IMAD.WIDE.U32 R38, R2, UR20, R34 ;  /* 0x0000001402267c25 */ /* 0x000fc8000f8e0022 */
[----:B------:R-:W-:Y:S01]  /*1a70*/  IMAD.IADD R39, R51, 0x1, R39 ;  /* 0x0000000133277824 */ /* 0x000fe200078e0227 */
[----:B------:R-:W-:Y:S01]  /*1a80*/  LEA R44, P0, R38, UR14, 0x3 ;  /* 0x0000000e262c7c11 */ /* 0x000fe2000f8018ff */
[----:B------:R-:W-:-:S03]  /*1a90*/  DMUL R56, R16, R52 ;  /* 0x0000003410387228 */ /* 0x000fc60000000000 */
[----:B------:R-:W-:Y:S01]  /*1aa0*/  LEA.HI.X R45, R38, UR15, R39, 0x3, P0 ;  /* 0x0000000f262d7c11 */ /* 0x000fe200080f1c27 */
[----:B------:R-:W-:-:S03]  /*1ab0*/  IMAD.WIDE.U32 R38, R3, UR20, R34 ;  /* 0x0000001403267c25 */ /* 0x000fc6000f8e0022 */
[----:B------:R1:W-:Y:S01]  /*1ac0*/  REDG.E.ADD.F64.RN.STRONG.GPU desc[UR10][R48.64], R56 ;  /* 0x00000038300079a6 */ /* 0x0003e2000c12ff0a */
[----:B------:R-:W-:Y:S01]  /*1ad0*/  IMAD.WIDE.U32 R34, R4, UR20, R34 ;  /* 0x0000001404227c25 */ /* 0x000fe2000f8e0022 */
[----:B------:R-:W-:Y:S02]  /*1ae0*/  IADD3 R39, PT, PT, R13, R39, RZ ;  /* 0x000000270d277210 */ /* 0x000fe40007ffe0ff */
[----:B0-----:R-:W-:Y:S01]  /*1af0*/  LEA R42, P0, R38, UR14, 0x3 ;  /* 0x0000000e262a7c11 */ /* 0x001fe2000f8018ff */
[----:B------:R-:W-:-:S03]  /*1b00*/  DMUL R54, R14, R52 ;  /* 0x000000340e367228 */ /* 0x000fc60000000000 */
[----:B------:R-:W-:Y:S01]  /*1b10*/  LEA.HI.X R43, R38, UR15, R39, 0x3, P0 ;  /* 0x0000000f262b7c11 */ /* 0x000fe200080f1c27 */
[C---:B------:R-:W-:Y:S01]  /*1b20*/  IMAD.WIDE.U32 R38, R7.reuse, UR18, R40 ;  /* 0x0000001207267c25 */ /* 0x040fe2000f8e0028 */
[-C--:B------:R-:W-:Y:S02]  /*1b30*/  DMUL R46, R18, R52.reuse ;  /* 0x00000034122e7228 */ /* 0x080fe40000000000 */
[----:B------:R0:W-:Y:S01]  /*1b40*/  REDG.E.ADD.F64.RN.STRONG.GPU desc[UR10][R44.64], R54 ;  /* 0x000000362c0079a6 */ /* 0x0001e2000c12ff0a */
[----:B-1----:R-:W-:Y:S01]  /*1b50*/  IMAD.IADD R49, R12, 0x1, R35 ;  /* 0x000000010c317824 */ /* 0x002fe200078e0223 */
[C---:B------:R-:W-:Y:S01]  /*1b60*/  LEA R48, P0, R34.reuse, UR14, 0x3 ;  /* 0x0000000e22307c11 */ /* 0x040fe2000f8018ff */
[----:B------:R-:W-:Y:S02]  /*1b70*/  IMAD R35, R7, UR19, R39 ;  /* 0x0000001307237c24 */ /* 0x000fe4000f8e0227 */
[----:B------:R1:W-:Y:S01]  /*1b80*/  REDG.E.ADD.F64.RN.STRONG.GPU desc[UR10][R42.64], R46 ;  /* 0x0000002e2a0079a6 */ /* 0x0003e2000c12ff0a */
[----:B------:R-:W-:Y:S01]  /*1b90*/  LEA.HI.X R49, R34, UR15, R49, 0x3, P0 ;  /* 0x0000000f22317c11 */ /* 0x000fe200080f1c31 */
[----:B------:R-:W-:Y:S01]  /*1ba0*/  IMAD.MOV.U32 R34, RZ, RZ, R38 ;  /* 0x000000ffff227224 */ /* 0x000fe200078e0026 */
[----:B------:R-:W-:-:S03]  /*1bb0*/  DMUL R52, R20, R52 ;  /* 0x0000003414347228 */ /* 0x000fc60000000000 */
[----:B0-----:R-:W-:Y:S01]  /*1bc0*/  IMAD.WIDE.U32 R44, R0, UR20, R34 ;  /* 0x00000014002c7c25 */ /* 0x001fe2000f8e0022 */
[----:B------:R-:W-:-:S03]  /*1bd0*/  DMUL R38, R26, R36 ;  /* 0x000000241a267228 */ /* 0x000fc60000000000 */
[----:B------:R0:W-:Y:S01]  /*1be0*/  REDG.E.ADD.F64.RN.STRONG.GPU desc[UR10][R48.64], R52 ;  /* 0x00000034300079a6 */ /* 0x0001e2000c12ff0a */
[----:B-1----:R-:W-:Y:S01]  /*1bf0*/  IADD3 R43, PT, PT, R10, R45, RZ ;  /* 0x0000002d0a2b7210 */ /* 0x002fe20007ffe0ff */
[----:B------:R-:W-:Y:S01]  /*1c00*/  IMAD.WIDE.U32 R46, R2, UR20, R34 ;  /* 0x00000014022e7c25 */ /* 0x000fe2000f8e0022 */
[----:B------:R-:W-:-:S03]  /*1c10*/  LEA R42, P0, R44, UR14, 0x3 ;  /* 0x0000000e2c2a7c11 */ /* 0x000fc6000f8018ff */
[----:B------:R-:W-:Y:S01]  /*1c20*/  IMAD.IADD R47, R51, 0x1, R47 ;  /* 0x00000001332f7824 */ /* 0x000fe200078e022f */
[----:B------:R-:W-:Y:S02]  /*1c30*/  LEA.HI.X R43, R44, UR15, R43, 0x3, P0 ;  /* 0x0000000f2c2b7c11 */ /* 0x000fe400080f1c2b */
[----:B------:R-:W-:Y:S01]  /*1c40*/  LEA R54, P0, R46, UR14, 0x3 ;  /* 0x0000000e2e367c11 */ /* 0x000fe2000f8018ff */
[-C--:B------:R-:W-:Y:S01]  /*1c50*/  DMUL R44, R16, R38.reuse ;  /* 0x00000026102c7228 */ /* 0x080fe20000000000 */
[----:B0-----:R-:W-:Y:S02]  /*1c60*/  IMAD.WIDE.U32 R48, R8, UR18, R40 ;  /* 0x0000001208307c25 */ /* 0x001fe4000f8e0028 */
[----:B------:R-:W-:Y:S02]  /*1c70*/  LEA.HI.X R55, R46, UR15, R47, 0x3, P0 ;  /* 0x0000000f2e377c11 */ /* 0x000fe400080f1c2f */
[----:B------:R-:W-:Y:S02]  /*1c80*/  IMAD.WIDE.U32 R46, R3, UR20, R34 ;  /* 0x00000014032e7c25 */ /* 0x000fe4000f8e0022 */
[----:B------:R0:W-:Y:S02]  /*1c90*/  REDG.E.ADD.F64.RN.STRONG.GPU desc[UR10][R42.64], R44 ;  /* 0x0000002c2a0079a6 */ /* 0x0001e4000c12ff0a */
[----:B------:R-:W-:Y:S01]  /*1ca0*/  IMAD R49, R8, UR19, R49 ;  /* 0x0000001308317c24 */ /* 0x000fe2000f8e0231 */
[----:B------:R-:W-:Y:S01]  /*1cb0*/  LEA R40, P0, R46, UR14, 0x3 ;  /* 0x0000000e2e287c11 */ /* 0x000fe2000f8018ff */
[----:B------:R-:W-:Y:S01]  /*1cc0*/  IMAD.IADD R41, R13, 0x1, R47 ;  /* 0x000000010d297824 */ /* 0x000fe200078e022f */
[----:B------:R-:W-:Y:S01]  /*1cd0*/  DMUL R52, R14, R38 ;  /* 0x000000260e347228 */ /* 0x000fe20000000000 */
[----:B------:R-:W-:-:S03]  /*1ce0*/  IMAD.WIDE.U32 R34, R4, UR20, R34 ;  /* 0x0000001404227c25 */ /* 0x000fc6000f8e0022 */
[----:B------:R-:W-:Y:S01]  /*1cf0*/  LEA.HI.X R41, R46, UR15, R41, 0x3, P0 ;  /* 0x0000000f2e297c11 */ /* 0x000fe200080f1c29 */
[----:B0-----:R-:W-:Y:S01]  /*1d00*/  IMAD.WIDE.U32 R44, R0, UR20, R48 ;  /* 0x00000014002c7c25 */ /* 0x001fe2000f8e0030 */
[----:B------:R-:W-:Y:S01]  /*1d10*/  DMUL R42, R18, R38 ;  /* 0x00000026122a7228 */ /* 0x000fe20000000000 */
[----:B------:R0:W-:Y:S03]  /*1d20*/  REDG.E.ADD.F64.RN.STRONG.GPU desc[UR10][R54.64], R52 ;  /* 0x00000034360079a6 */ /* 0x0001e6000c12ff0a */
[----:B------:R-:W-:Y:S02]  /*1d30*/  IADD3 R45, PT, PT, R10, R45, RZ ;  /* 0x0000002d0a2d7210 */ /* 0x000fe40007ffe0ff */
[----:B------:R-:W-:Y:S01]  /*1d40*/  LEA R46, P0, R44, UR14, 0x3 ;  /* 0x0000000e2c2e7c11 */ /* 0x000fe2000f8018ff */
[----:B------:R-:W-:Y:S01]  /*1d50*/  IMAD.IADD R35, R12, 0x1, R35 ;  /* 0x000000010c237824 */ /* 0x000fe200078e0223 */
[----:B------:R1:W-:Y:S02]  /*1d60*/  REDG.E.ADD.F64.RN.STRONG.GPU desc[UR10][R40.64], R42 ;  /* 0x0000002a280079a6 */ /* 0x0003e4000c12ff0a */
[----:B------:R-:W-:-:S02]  /*1d70*/  LEA.HI.X R47, R44, UR15, R45, 0x3, P0 ;  /* 0x0000000f2c2f7c11 */ /* 0x000fc400080f1c2d */
[----:B------:R-:W-:Y:S01]  /*1d80*/  LEA R44, P0, R34, UR14, 0x3 ;  /* 0x0000000e222c7c11 */ /* 0x000fe2000f8018ff */
[----:B0-----:R-:W-:-:S03]  /*1d90*/  IMAD.WIDE.U32 R52, R2, UR20, R48 ;  /* 0x0000001402347c25 */ /* 0x001fc6000f8e0030 */
[----:B------:R-:W-:Y:S01]  /*1da0*/  LEA.HI.X R45, R34, UR15, R35, 0x3, P0 ;  /* 0x0000000f222d7c11 */ /* 0x000fe200080f1c23 */
[----:B------:R-:W-:Y:S01]  /*1db0*/  DMUL R36, R28, R36 ;  /* 0x000000241c247228 */ /* 0x000fe20000000000 */
[----:B------:R-:W-:Y:S01]  /*1dc0*/  IMAD.IADD R51, R51, 0x1, R53 ;  /* 0x0000000133337824 */ /* 0x000fe200078e0235 */
[----:B------:R-:W-:Y:S01]  /*1dd0*/  LEA R34, P0, R52, UR14, 0x3 ;  /* 0x0000000e34227c11 */ /* 0x000fe2000f8018ff */
[----:B-1----:R-:W-:-:S04]  /*1de0*/  IMAD.WIDE.U32 R40, R3, UR20, R48 ;  /* 0x0000001403287c25 */ /* 0x002fc8000f8e0030 */
[----:B------:R-:W-:Y:S01]  /*1df0*/  IMAD.WIDE.U32 R48, R4, UR20, R48 ;  /* 0x0000001404307c25 */ /* 0x000fe2000f8e0030 */
[----:B------:R-:W-:Y:S02]  /*1e00*/  LEA.HI.X R35, R52, UR15, R51, 0x3, P0 ;  /* 0x0000000f34237c11 */ /* 0x000fe400080f1c33 */
[----:B------:R-:W-:Y:S01]  /*1e10*/  IADD3 R41, PT, PT, R13, R41, RZ ;  /* 0x000000290d297210 */ /* 0x000fe20007ffe0ff */
[----:B------:R-:W-:Y:S01]  /*1e20*/  IMAD.IADD R13, R12, 0x1, R49 ;  /* 0x000000010c0d7824 */ /* 0x000fe200078e0231 */
[----:B------:R-:W-:Y:S02]  /*1e30*/  LEA R42, P0, R40, UR14, 0x3 ;  /* 0x0000000e282a7c11 */ /* 0x000fe4000f8018ff */
[----:B------:R-:W-:Y:S01]  /*1e40*/  LEA R12, P1, R48, UR14, 0x3 ;  /* 0x0000000e300c7c11 */ /* 0x000fe2000f8218ff */
[----:B------:R-:W-:Y:S01]  /*1e50*/  DMUL R38, R20, R38 ;  /* 0x0000002614267228 */ /* 0x000fe20000000000 */
[----:B------:R-:W-:Y:S01]  /*1e60*/  LEA.HI.X R43, R40, UR15, R41, 0x3, P0 ;  /* 0x0000000f282b7c11 */ /* 0x000fe200080f1c29 */
[-C--:B------:R-:W-:Y:S01]  /*1e70*/  DMUL R50, R16, R36.reuse ;  /* 0x0000002410327228 */ /* 0x080fe20000000000 */
[----:B------:R-:W-:Y:S01]  /*1e80*/  LEA.HI.X R13, R48, UR15, R13, 0x3, P1 ;  /* 0x0000000f300d7c11 */ /* 0x000fe200088f1c0d */
[----:B------:R-:W-:-:S02]  /*1e90*/  DMUL R40, R14, R36 ;  /* 0x000000240e287228 */ /* 0x000fc40000000000 */
[-C--:B------:R-:W-:Y:S01]  /*1ea0*/  DMUL R48, R18, R36.reuse ;  /* 0x0000002412307228 */ /* 0x080fe20000000000 */
[----:B------:R0:W-:Y:S01]  /*1eb0*/  REDG.E.ADD.F64.RN.STRONG.GPU desc[UR10][R44.64], R38 ;  /* 0x000000262c0079a6 */ /* 0x0001e2000c12ff0a */
[----:B------:R-:W-:-:S03]  /*1ec0*/  DMUL R36, R20, R36 ;  /* 0x0000002414247228 */ /* 0x000fc60000000000 */
[----:B------:R0:W-:Y:S04]  /*1ed0*/  REDG.E.ADD.F64.RN.STRONG.GPU desc[UR10][R46.64], R50 ;  /* 0x000000322e0079a6 */ /* 0x0001e8000c12ff0a */
[----:B------:R0:W-:Y:S04]  /*1ee0*/  REDG.E.ADD.F64.RN.STRONG.GPU desc[UR10][R34.64], R40 ;  /* 0x00000028220079a6 */ /* 0x0001e8000c12ff0a */
[----:B------:R0:W-:Y:S04]  /*1ef0*/  REDG.E.ADD.F64.RN.STRONG.GPU desc[UR10][R42.64], R48 ;  /* 0x000000302a0079a6 */ /* 0x0001e8000c12ff0a */
[----:B------:R0:W-:Y:S01]  /*1f00*/  REDG.E.ADD.F64.RN.STRONG.GPU desc[UR10][R12.64], R36 ;  /* 0x000000240c0079a6 */ /* 0x0001e2000c12ff0a */
[----:B------:R-:W-:-:S04]  /*1f10*/  UIADD3 UR5, UPT, UPT, UR5, 0x1, URZ ;  /* 0x0000000105057890 */ /* 0x000fc8000fffe0ff */
[----:B------:R-:W-:-:S09]  /*1f20*/  UISETP.NE.AND UP0, UPT, UR5, UR24, UPT ;  /* 0x000000180500728c */ /* 0x000fd2000bf05270 */
[----:B0-----:R-:W-:Y:S05]  /*1f30*/  BRA.U UP0, `(.L_x_103) ;  /* 0xfffffff500f87547 */ /* 0x001fea000b83ffff */
[----:B------:R-:W-:Y:S05]  /*1f40*/  BRA.U UP1, `(.L_x_104) ;  /* 0xfffffff501b47547 */ /* 0x000fea000b83ffff */
[----:B------:R-:W-:Y:S05]  /*1f50*/  EXIT ;  /* 0x000000000000794d */ /* 0x000fea0003800000 */
.L_x_105:
        /* <DEDUP_REMOVED lines=10> */
.L_x_165:


//--------------------- .text._ZN2at6native53_GLOBAL__N__83c2e5dd_20_UpSampleBicubic2d_cu_80ee57ca28upsample_bicubic2d_out_frameIN3c108BFloat16EfEEviT0_S5_bNS_27GenericPackedTensorAccessorIKT_Lm4ENS_16DefaultPtrTraitsElEENS6_IS7_Lm4ES9_lEE --------------------------
	.section	.text._ZN2at6native53_GLOBAL__N__83c2e5dd_20_UpSampleBicubic2d_cu_80ee57ca28upsample_bicubic2d_out_frameIN3c108BFloat16EfEEviT0_S5_bNS_27GenericPackedTensorAccessorIKT_Lm4ENS_16DefaultPtrTraitsElEENS6_IS7_Lm4ES9_lEE,"ax",@progbits
	.align	128
.text._ZN2at6native53_GLOBAL__N__83c2e5dd_20_UpSampleBicubic2d_cu_80ee57ca28upsample_bicubic2d_out_frameIN3c108BFloat16EfEEviT0_S5_bNS_27GenericPackedTensorAccessorIKT_Lm4ENS_16DefaultPtrTraitsElEENS6_IS7_Lm4ES9_lEE:
        .type           _ZN2at6native53_GLOBAL__N__83c2e5dd_20_UpSampleBicubic2d_cu_80ee57ca28upsample_bicubic2d_out_frameIN3c108BFloat16EfEEviT0_S5_bNS_27GenericPackedTensorAccessorIKT_Lm4ENS_16DefaultPtrTraitsElEENS6_IS7_Lm4ES9_lEE,@function
        .size           _ZN2at6native53_GLOBAL__N__83c2e5dd_20_UpSampleBicubic2d_cu_80ee57ca28upsample_bicubic2d_out_frameIN3c108BFloat16EfEEviT0_S5_bNS_27GenericPackedTensorAccessorIKT_Lm4ENS_16DefaultPtrTraitsElEENS6_IS7_Lm4ES9_lEE,(.L_x_166 - _ZN2at6native53_GLOBAL__N__83c2e5dd_20_UpSampleBicubic2d_cu_80ee57ca28upsample_bicubic2d_out_frameIN3c108BFloat16EfEEviT0_S5_bNS_27GenericPackedTensorAccessorIKT_Lm4ENS_16DefaultPtrTraitsElEENS6_IS7_Lm4ES9_lEE)
        .other          _ZN2at6native53_GLOBAL__N__83c2e5dd_20_UpSampleBicubic2d_cu_80ee57ca28upsample_bicubic2d_out_frameIN3c108BFloat16EfEEviT0_S5_bNS_27GenericPackedTensorAccessorIKT_Lm4ENS_16DefaultPtrTraitsElEENS6_IS7_Lm4ES9_lEE,@"STO_CUDA_ENTRY STV_DEFAULT"
_ZN2at6native53_GLOBAL__N__83c2e5dd_20_UpSampleBicubic2d_cu_80ee57ca28upsample_bicubic2d_out_frameIN3c108BFloat16EfEEviT0_S5_bNS_27GenericPackedTensorAccessorIKT_Lm4ENS_16DefaultPtrTraitsElEENS6_IS7_Lm4ES9_lEE:
        /* <DEDUP_REMOVED lines=10> */
[----:B------:R-:W1:Y:S06]  /*00a0*/  LDCU.64 UR10, c[0x0][0x358] ;  /* 0x00006b00ff0a77ac */ /* 0x000e6c0008000a00 */
[----:B------:R-:W2:Y:S01]  /*00b0*/  LDC R9, c[0x0][0x3b0] ;  /* 0x0000ec00ff097b82 */ /* 0x000ea20000000800 */
[----:B0-----:R-:W-:-:S04]  /*00c0*/  IABS R6, R5 ;  /* 0x0000000500067213 */ /* 0x001fc80000000000 */
[----:B------:R-:W0:Y:S08]  /*00d0*/  I2F.RP R4, R6 ;  /* 0x0000000600047306 */ /* 0x000e300000209400 */
[----:B0-----:R-:W0:Y:S02]  /*00e0*/  MUFU.RCP R4, R4 ;  /* 0x0000000400047308 */ /* 0x001e240000001000 */
[----:B0-----:R-:W-:-:S06]  /*00f0*/  IADD3 R2, PT, PT, R4, 0xffffffe, RZ ;  /* 0x0ffffffe04027810 */ /* 0x001fcc0007ffe0ff */
[----:B------:R0:W3:Y:S02]  /*0100*/  F2I.FTZ.U32.TRUNC.NTZ R3, R2 ;  /* 0x0000000200037305 */ /* 0x0000e4000021f000 */
[----:B0-----:R-:W-:Y:S02]  /*0110*/  HFMA2 R2, -RZ, RZ, 0, 0 ;  /* 0x00000000ff027431 */ /* 0x001fe400000001ff */
[----:B---3--:R-:W-:-:S04]  /*0120*/  IMAD.MOV R7, RZ, RZ, -R3 ;  /* 0x000000ffff077224 */ /* 0x008fc800078e0a03 */
[----:B------:R-:W-:-:S04]  /*0130*/  IMAD R7, R7, R6, RZ ;  /* 0x0000000607077224 */ /* 0x000fc800078e02ff */
[----:B------:R-:W-:Y:S02]  /*0140*/  IMAD.HI.U32 R3, R3, R7, R2 ;  /* 0x0000000703037227 */ /* 0x000fe400078e0002 */
[----:B------:R-:W0:Y:S02]  /*0150*/  LDC R2, c[0x0][0x3f0] ;  /* 0x0000fc00ff027b82 */ /* 0x000e240000000800 */
[----:B------:R-:W-:-:S04]  /*0160*/  IMAD.MOV.U32 R7, RZ, RZ, R8 ;  /* 0x000000ffff077224 */ /* 0x000fc800078e0008 */
[----:B------:R-:W-:-:S05]  /*0170*/  IMAD.HI.U32 R8, R3, R7, RZ ;  /* 0x0000000703087227 */ /* 0x000fca00078e00ff */
[----:B------:R-:W-:-:S05]  /*0180*/  IADD3 R3, PT, PT, -R8, RZ, RZ ;  /* 0x000000ff08037210 */ /* 0x000fca0007ffe1ff */
[C---:B------:R-:W-:Y:S02]  /*0190*/  IMAD R3, R6.reuse, R3, R7 ;  /* 0x0000000306037224 */ /* 0x040fe400078e0207 */
[----:B------:R-:W0:Y:S03]  /*01a0*/  LDC R7, c[0x0][0x3a8] ;  /* 0x0000ea00ff077b82 */ /* 0x000e260000000800 */
[----:B------:R-:W-:-:S13]  /*01b0*/  ISETP.GT.U32.AND P1, PT, R6, R3, PT ;  /* 0x000000030600720c */ /* 0x000fda0003f24070 */
[----:B------:R-:W-:Y:S01]  /*01c0*/  @!P1 IMAD.IADD R3, R3, 0x1, -R6 ;  /* 0x0000000103039824 */ /* 0x000fe200078e0a06 */
[----:B------:R-:W-:Y:S02]  /*01d0*/  @!P1 IADD3 R8, PT, PT, R8, 0x1, RZ ;  /* 0x0000000108089810 */ /* 0x000fe40007ffe0ff */
[----:B------:R-:W-:Y:S02]  /*01e0*/  ISETP.NE.AND P1, PT, R5, RZ, PT ;  /* 0x000000ff0500720c */ /* 0x000fe40003f25270 */
[----:B------:R-:W-:Y:S02]  /*01f0*/  ISETP.GE.U32.AND P0, PT, R3, R6, PT ;  /* 0x000000060300720c */ /* 0x000fe40003f06070 */
[----:B------:R-:W-:-:S04]  /*0200*/  LOP3.LUT R3, R0, R5, RZ, 0x3c, !PT ;  /* 0x0000000500037212 */ /* 0x000fc800078e3cff */
[----:B------:R-:W-:-:S07]  /*0210*/  ISETP.GE.AND P2, PT, R3, RZ, PT ;  /* 0x000000ff0300720c */ /* 0x000fce0003f46270 */
[----:B------:R-:W-:Y:S01]  /*0220*/  @P0 VIADD R8, R8, 0x1 ;  /* 0x0000000108080836 */ /* 0x000fe20000000000 */
[----:B--2---:R-:W-:-:S04]  /*0230*/  ISETP.NE.AND P0, PT, R9, R5, PT ;  /* 0x000000050900720c */ /* 0x004fc80003f05270 */
[----:B0-----:R-:W-:Y:S02]  /*0240*/  ISETP.NE.OR P0, PT, R7, R2, P0 ;  /* 0x000000020700720c */ /* 0x001fe40000705670 */
[----:B------:R-:W-:Y:S02]  /*0250*/  @!P2 IADD3 R8, PT, PT, -R8, RZ, RZ ;  /* 0x000000ff0808a210 */ /* 0x000fe40007ffe1ff */
[----:B------:R-:W-:-:S05]  /*0260*/  @!P1 LOP3.LUT R8, RZ, R5, RZ, 0x33, !PT ;  /* 0x00000005ff089212 */ /* 0x000fca00078e33ff */
[----:B------:R-:W-:-:S04]  /*0270*/  IMAD.MOV R2, RZ, RZ, -R8 ;  /* 0x000000ffff027224 */ /* 0x000fc800078e0a08 */
[----:B------:R-:W-:Y:S01]  /*0280*/  IMAD R13, R5, R2, R0 ;  /* 0x00000002050d7224 */ /* 0x000fe200078e0200 */
[----:B-1----:R-:W-:Y:S06]  /*0290*/  @P0 BRA `(.L_x_106) ;  /* 0x0000000c00800947 */ /* 0x002fec0003800000 */
[----:B------:R-:W0:Y:S02]  /*02a0*/  LDC R0, c[0x0][0x398] ;  /* 0x0000e600ff007b82 */ /* 0x000e240000000800 */
[----:B0-----:R-:W-:-:S13]  /*02b0*/  ISETP.GE.AND P0, PT, R0, 0x1, PT ;  /* 0x000000010000780c */ /* 0x001fda0003f06270 */
[----:B------:R-:W-:Y:S05]  /*02c0*/  @!P0 EXIT ;  /* 0x000000000000894d */ /* 0x000fea0003800000 */
[----:B------:R-:W0:Y:S01]  /*02d0*/  LDC R18, c[0x0][0x3a0] ;  /* 0x0000e800ff127b82 */ /* 0x000e220000000800 */
[----:B------:R-:W1:Y:S01]  /*02e0*/  LDCU.64 UR4, c[0x0][0x3d0] ;  /* 0x00007a00ff0477ac */ /* 0x000e620008000a00 */
[----:B------:R-:W-:Y:S01]  /*02f0*/  SHF.R.S32.HI R0, RZ, 0x1f, R13 ;  /* 0x0000001fff007819 */ /* 0x000fe2000001140d */
[----:B------:R-:W2:Y:S01]  /*0300*/  LDCU.128 UR12, c[0x0][0x410] ;  /* 0x00008200ff0c77ac */ /* 0x000ea20008000c00 */
        /* <DEDUP_REMOVED lines=11> */
[----:B------:R-:W-:Y:S01]  /*03c0*/  SHF.R.S32.HI R0, RZ, 0x1f, R8 ;  /* 0x0000001fff007819 */ /* 0x000fe20000011408 */
[----:B------:R-:W-:Y:S01]  /*03d0*/  UMOV UR4, URZ ;  /* 0x000000ff00047c82 */ /* 0x000fe20008000000 */
        /* <DEDUP_REMOVED lines=8> */
[----:B------:R-:W-:Y:S02]  /*0460*/  ISETP.GE.U32.AND P0, PT, R0, 0x3, PT ;  /* 0x000000030000780c */ /* 0x000fe40003f06070 */
        /* <DEDUP_REMOVED lines=13> */
.L_x_112:
        /* <DEDUP_REMOVED lines=21> */
.L_x_108:
[----:B------:R-:W-:-:S05]  /*0690*/  MOV R28, R14 ;  /* 0x0000000e001c7202 */ /* 0x000fca0000000f00 */
[----:B--2---:R-:W2:Y:S01]  /*06a0*/  LDG.E.U16 R41, desc[UR10][R28.64] ;  /* 0x0000000a1c297981 */ /* 0x004ea2000c1e1500 */
[----:B------:R-:W-:-:S05]  /*06b0*/  IADD3 R30, P1, PT, R14, R25, RZ ;  /* 0x000000190e1e7210 */ /* 0x000fca0007f3e0ff */
[----:B------:R-:W-:Y:S01]  /*06c0*/  IMAD.X R31, R29, 0x1, R5, P1 ;  /* 0x000000011d1f7824 */ /* 0x000fe200008e0605 */
[----:B------:R-:W-:Y:S01]  /*06d0*/  IADD3 R32, P1, PT, R26, R23, RZ ;  /* 0x000000171a207210 */ /* 0x000fe20007f3e0ff */
[----:B--2---:R0:W-:Y:S04]  /*06e0*/  STG.E.U16 desc[UR10][R26.64], R41 ;  /* 0x000000291a007986 */ /* 0x0041e8000c10150a */
[----:B------:R-:W2:Y:S01]  /*06f0*/  LDG.E.U16 R45, desc[UR10][R30.64] ;  /* 0x0000000a1e2d7981 */ /* 0x000ea2000c1e1500 */
[----:B------:R-:W-:Y:S02]  /*0700*/  IADD3 R34, P2, PT, R30, R25, RZ ;  /* 0x000000191e227210 */ /* 0x000fe40007f5e0ff */
[----:B------:R-:W-:-:S03]  /*0710*/  IADD3.X R33, PT, PT, R27, R3, RZ, P1, !PT ;  /* 0x000000031b217210 */ /* 0x000fc60000ffe4ff */
        /* <DEDUP_REMOVED lines=9> */
[----:B0-----:R-:W3:Y:S01]  /*07b0*/  LDG.E.U16 R41, desc[UR10][R38.64] ;  /* 0x0000000a26297981 */ /* 0x001ee2000c1e1500 */
[----:B------:R-:W-:Y:S02]  /*07c0*/  IADD3 R42, P2, PT, R38, R25, RZ ;  /* 0x00000019262a7210 */ /* 0x000fe40007f5e0ff */
[----:B------:R-:W-:-:S03]  /*07d0*/  IADD3.X R31, PT, PT, R37, R3, RZ, P1, !PT ;  /* 0x00000003251f7210 */ /* 0x000fc60000ffe4ff */
[----:B------:R-:W-:Y:S01]  /*07e0*/  IMAD.X R43, R39, 0x1, R5, P2 ;  /* 0x00000001272b7824 */ /* 0x000fe200010e0605 */
[----:B-1----:R-:W-:Y:S01]  /*07f0*/  IADD3 R32, P1, PT, R30, R23, RZ ;  /* 0x000000171e207210 */ /* 0x002fe20007f3e0ff */
[----:B---3--:R0:W-:Y:S04]  /*0800*/  STG.E.U16 desc[UR10][R30.64], R41 ;  /* 0x000000291e007986 */ /* 0x0081e8000c10150a */
[----:B------:R-:W3:Y:S01]  /*0810*/  LDG.E.U16 R45, desc[UR10][R42.64] ;  /* 0x0000000a2a2d7981 */ /* 0x000ee2000c1e1500 */
[----:B------:R-:W-:Y:S02]  /*0820*/  IADD3 R34, P2, PT, R42, R25, RZ ;  /* 0x000000192a227210 */ /* 0x000fe40007f5e0ff */
[----:B------:R-:W-:-:S03]  /*0830*/  IADD3.X R33, PT, PT, R31, R3, RZ, P1, !PT ;  /* 0x000000031f217210 */ /* 0x000fc60000ffe4ff */
[----:B------:R-:W-:Y:S01]  /*0840*/  IMAD.X R35, R43, 0x1, R5, P2 ;  /* 0x000000012b237824 */ /* 0x000fe200010e0605 */
[----:B--2---:R-:W-:Y:S01]  /*0850*/  IADD3 R36, P1, PT, R32, R23, RZ ;  /* 0x0000001720247210 */ /* 0x004fe20007f3e0ff */
[----:B---3--:R1:W-:Y:S04]  /*0860*/  STG.E.U16 desc[UR10][R32.64], R45 ;  /* 0x0000002d20007986 */ /* 0x0083e8000c10150a */
[----:B------:R-:W2:Y:S01]  /*0870*/  LDG.E.U16 R47, desc[UR10][R34.64] ;  /* 0x0000000a222f7981 */ /* 0x000ea2000c1e1500 */
[----:B------:R-:W-:Y:S02]  /*0880*/  IADD3 R38, P2, PT, R34, R25, RZ ;  /* 0x0000001922267210 */ /* 0x000fe40007f5e0ff */
[----:B------:R-:W-:-:S03]  /*0890*/  IADD3.X R37, PT, PT, R33, R3, RZ, P1, !PT ;  /* 0x0000000321257210 */ /* 0x000fc60000ffe4ff */
[--C-:B------:R-:W-:Y:S01]  /*08a0*/  IMAD.X R39, R35, 0x1, R5.reuse, P2 ;  /* 0x0000000123277824 */ /* 0x100fe200010e0605 */
[----:B------:R-:W-:Y:S01]  /*08b0*/  IADD3 R42, P2, PT, R38, R25, RZ ;  /* 0x00000019262a7210 */ /* 0x000fe20007f5e0ff */
[----:B--2---:R2:W-:Y:S04]  /*08c0*/  STG.E.U16 desc[UR10][R36.64], R47 ;  /* 0x0000002f24007986 */ /* 0x0045e8000c10150a */
[----:B0-----:R-:W3:Y:S01]  /*08d0*/  LDG.E.U16 R41, desc[UR10][R38.64] ;  /* 0x0000000a26297981 */ /* 0x001ee2000c1e1500 */
[----:B------:R-:W-:Y:S01]  /*08e0*/  IADD3 R30, P1, PT, R36, R23, RZ ;  /* 0x00000017241e7210 */ /* 0x000fe20007f3e0ff */
[----:B------:R-:W-:-:S03]  /*08f0*/  IMAD.X R43, R39, 0x1, R5, P2 ;  /* 0x00000001272b7824 */ /* 0x000fc600010e0605 */
[----:B------:R-:W-:Y:S02]  /*0900*/  IADD3.X R31, PT, PT, R37, R3, RZ, P1, !PT ;  /* 0x00000003251f7210 */ /* 0x000fe40000ffe4ff */
[----:B-1----:R-:W-:Y:S02]  /*0910*/  IADD3 R32, P1, PT, R30, R23, RZ ;  /* 0x000000171e207210 */ /* 0x002fe40007f3e0ff */
[----:B------:R-:W-:Y:S02]  /*0920*/  IADD3 R16, PT, PT, R16, 0x8, RZ ;  /* 0x0000000810107810 */ /* 0x000fe40007ffe0ff */
[----:B------:R-:W-:Y:S01]  /*0930*/  IADD3.X R33, PT, PT, R31, R3, RZ, P1, !PT ;  /* 0x000000031f217210 */ /* 0x000fe20000ffe4ff */
[----:B---3--:R2:W-:Y:S04]  /*0940*/  STG.E.U16 desc[UR10][R30.64], R41 ;  /* 0x000000291e007986 */ /* 0x0085e8000c10150a */
[----:B------:R-:W3:Y:S01]  /*0950*/  LDG.E.U16 R43, desc[UR10][R42.64] ;  /* 0x0000000a2a2b7981 */ /* 0x000ee2000c1e1500 */
[----:B------:R-:W-:-:S02]  /*0960*/  ISETP.NE.AND P1, PT, R16, RZ, PT ;  /* 0x000000ff1000720c */ /* 0x000fc40003f25270 */
[----:B------:R-:W-:Y:S02]  /*0970*/  LEA R26, P2, R2, R26, 0x4 ;  /* 0x0000001a021a7211 */ /* 0x000fe400078420ff */
[----:B------:R-:W-:-:S03]  /*0980*/  LEA R14, P3, R4, R14, 0x4 ;  /* 0x0000000e040e7211 */ /* 0x000fc600078620ff */
[----:B------:R-:W-:Y:S01]  /*0990*/  IMAD.X R27, R27, 0x1, R22, P2 ;  /* 0x000000011b1b7824 */ /* 0x000fe200010e0616 */
[----:B------:R-:W-:Y:S01]  /*09a0*/  IADD3.X R29, PT, PT, R29, R24, RZ, P3, !PT ;  /* 0x000000181d1d7210 */ /* 0x000fe20001ffe4ff */
[----:B---3--:R2:W-:Y:S04]  /*09b0*/  STG.E.U16 desc[UR10][R32.64], R43 ;  /* 0x0000002b20007986 */ /* 0x0085e8000c10150a */
[----:B------:R-:W-:Y:S05]  /*09c0*/  @P1 BRA `(.L_x_108) ;  /* 0xfffffffc00301947 */ /* 0x000fea000383ffff */
[----:B------:R-:W-:-:S07]  /*09d0*/  MOV R27, R0 ;  /* 0x00000000001b7202 */ /* 0x000fce0000000f00 */
.L_x_107:
[----:B------:R-:W-:-:S13]  /*09e0*/  ISETP.NE.AND P1, PT, R40, RZ, PT ;  /* 0x000000ff2800720c */ /* 0x000fda0003f25270 */
[----:B------:R-:W-:Y:S05]  /*09f0*/  @!P1 BRA `(.L_x_109) ;  /* 0x0000000400949947 */ /* 0x000fea0003800000 */
[----:B------:R-:W-:Y:S01]  /*0a00*/  ISETP.NE.AND P1, PT, R18, RZ, PT ;  /* 0x000000ff1200720c */ /* 0x000fe20003f25270 */
[----:B------:R-:W-:-:S12]  /*0a10*/  @!P0 BRA `(.L_x_110) ;  /* 0x0000000000c88947 */ /* 0x000fd80003800000 */
[----:B------:R-:W0:Y:S01]  /*0a20*/  LDCU.64 UR6, c[0x0][0x3c0] ;  /* 0x00007800ff0677ac */ /* 0x000e220008000a00 */
[----:B------:R-:W-:Y:S01]  /*0a30*/  IMAD.MOV.U32 R16, RZ, RZ, R10 ;  /* 0x000000ffff107224 */ /* 0x000fe200078e000a */
[----:B------:R-:W2:Y:S01]  /*0a40*/  LDCU.64 UR8, c[0x0][0x390] ;  /* 0x00007200ff0877ac */ /* 0x000ea20008000a00 */
[----:B------:R-:W1:Y:S01]  /*0a50*/  LDCU.64 UR12, c[0x0][0x408] ;  /* 0x00008100ff0c77ac */ /* 0x000e620008000a00 */
[----:B------:R-:W3:Y:S01]  /*0a60*/  LDCU.64 UR14, c[0x0][0x3d8] ;  /* 0x00007b00ff0e77ac */ /* 0x000ee20008000a00 */
[----:B0-----:R-:W-:-:S04]  /*0a70*/  IMAD.WIDE.U32 R28, R27, UR6, R16 ;  /* 0x000000061b1c7c25 */ /* 0x001fc8000f8e0010 */
[----:B------:R-:W-:Y:S01]  /*0a80*/  IMAD R29, R27, UR7, R29 ;  /* 0x000000071b1d7c24 */ /* 0x000fe2000f8e021d */
[----:B--2---:R-:W-:-:S04]  /*0a90*/  LEA R32, P2, R28, UR8, 0x1 ;  /* 0x000000081c207c11 */ /* 0x004fc8000f8408ff */
[----:B------:R-:W-:-:S05]  /*0aa0*/  LEA.HI.X R33, R28, UR9, R29, 0x1, P2 ;  /* 0x000000091c217c11 */ /* 0x000fca00090f0c1d */
[----:B------:R-:W2:Y:S01]  /*0ab0*/  LDG.E.U16 R41, desc[UR10][R32.64] ;  /* 0x0000000a20297981 */ /* 0x000ea2000c1e1500 */
[----:B------:R-:W-:Y:S02]  /*0ac0*/  MOV R14, R12 ;  /* 0x0000000c000e7202 */ /* 0x000fe40000000f00 */
[----:B------:R-:W-:-:S03]  /*0ad0*/  IADD3 R35, PT, PT, R27, 0x1, RZ ;  /* 0x000000011b237810 */ /* 0x000fc60007ffe0ff */
        /* <DEDUP_REMOVED lines=8> */
[----:B--2---:R0:W-:Y:S04]  /*0b60*/  STG.E.U16 desc[UR10][R36.64], R41 ;  /* 0x0000002924007986 */ /* 0x0041e8000c10150a */
[----:B------:R-:W2:Y:S01]  /*0b70*/  LDG.E.U16 R43, desc[UR10][R38.64] ;  /* 0x0000000a262b7981 */ /* 0x000ea2000c1e1500 */
[----:B------:R-:W-:Y:S02]  /*0b80*/  VIADD R45, R27, 0x2 ;  /* 0x000000021b2d7836 */ /* 0x000fe40000000000 */
        /* <DEDUP_REMOVED lines=8> */
[----:B--2---:R1:W-:Y:S04]  /*0c10*/  STG.E.U16 desc[UR10][R32.64], R43 ;  /* 0x0000002b20007986 */ /* 0x0043e8000c10150a */
[----:B------:R-:W2:Y:S01]  /*0c20*/  LDG.E.U16 R35, desc[UR10][R34.64] ;  /* 0x0000000a22237981 */ /* 0x000ea2000c1e1500 */
[----:B0-----:R-:W-:Y:S01]  /*0c30*/  IADD3 R41, PT, PT, R27, 0x3, RZ ;  /* 0x000000031b297810 */ /* 0x001fe20007ffe0ff */
[----:B------:R-:W-:-:S04]  /*0c40*/  IMAD.WIDE.U32 R28, R45, UR12, R14 ;  /* 0x0000000c2d1c7c25 */ /* 0x000fc8000f8e000e */
[----:B------:R-:W-:Y:S01]  /*0c50*/  IMAD.WIDE.U32 R30, R41, UR6, R16 ;  /* 0x00000006291e7c25 */ /* 0x000fe2000f8e0010 */
[----:B------:R-:W-:-:S03]  /*0c60*/  LEA R36, P2, R28, UR14, 0x1 ;  /* 0x0000000e1c247c11 */ /* 0x000fc6000f8408ff */
[----:B------:R-:W-:Y:S01]  /*0c70*/  IMAD R31, R41, UR7, R31 ;  /* 0x00000007291f7c24 */ /* 0x000fe2000f8e021f */
[----:B------:R-:W-:Y:S01]  /*0c80*/  LEA R38, P3, R30, UR8, 0x1 ;  /* 0x000000081e267c11 */ /* 0x000fe2000f8608ff */
[----:B------:R-:W-:-:S03]  /*0c90*/  IMAD R45, R45, UR13, R29 ;  /* 0x0000000d2d2d7c24 */ /* 0x000fc6000f8e021d */
[----:B------:R-:W-:Y:S02]  /*0ca0*/  LEA.HI.X R39, R30, UR9, R31, 0x1, P3 ;  /* 0x000000091e277c11 */ /* 0x000fe400098f0c1f */
[----:B------:R-:W-:-:S05]  /*0cb0*/  LEA.HI.X R37, R28, UR15, R45, 0x1, P2 ;  /* 0x0000000f1c257c11 */ /* 0x000fca00090f0c2d */
[----:B--2---:R1:W-:Y:S04]  /*0cc0*/  STG.E.U16 desc[UR10][R36.64], R35 ;  /* 0x0000002324007986 */ /* 0x0043e8000c10150a */
[----:B------:R-:W2:Y:S01]  /*0cd0*/  LDG.E.U16 R39, desc[UR10][R38.64] ;  /* 0x0000000a26277981 */ /* 0x000ea2000c1e1500 */
[----:B------:R-:W-:Y:S01]  /*0ce0*/  IMAD.WIDE.U32 R28, R41, UR12, R14 ;  /* 0x0000000c291c7c25 */ /* 0x000fe2000f8e000e */
[----:B------:R-:W-:-:S03]  /*0cf0*/  IADD3 R27, PT, PT, R27, 0x4, RZ ;  /* 0x000000041b1b7810 */ /* 0x000fc60007ffe0ff */
[----:B------:R-:W-:Y:S01]  /*0d00*/  IMAD R41, R41, UR13, R29 ;  /* 0x0000000d29297c24 */ /* 0x000fe2000f8e021d */
[----:B------:R-:W-:-:S04]  /*0d10*/  LEA R30, P2, R28, UR14, 0x1 ;  /* 0x0000000e1c1e7c11 */ /* 0x000fc8000f8408ff */
[----:B------:R-:W-:-:S05]  /*0d20*/  LEA.HI.X R31, R28, UR15, R41, 0x1, P2 ;  /* 0x0000000f1c1f7c11 */ /* 0x000fca00090f0c29 */
[----:B--2---:R1:W-:Y:S04]  /*0d30*/  STG.E.U16 desc[UR10][R30.64], R39 ;  /* 0x000000271e007986 */ /* 0x0043e8000c10150a */
.L_x_110:
[----:B------:R-:W-:Y:S05]  /*0d40*/  @!P1 BRA `(.L_x_109) ;  /* 0x0000000000c09947 */ /* 0x000fea0003800000 */
[----:B------:R-:W-:Y:S01]  /*0d50*/  ISETP.NE.AND P1, PT, R18, 0x1, PT ;  /* 0x000000011200780c */ /* 0x000fe20003f25270 */
[----:B------:R-:W-:-:S12]  /*0d60*/  ULOP3.LUT UP0, URZ, UR5, 0x1, URZ, 0xc0, !UPT ;  /* 0x0000000105ff7892 */ /* 0x000fd8000f80c0ff */
[----:B------:R-:W-:Y:S05]  /*0d70*/  @!P1 BRA `(.L_x_111) ;  /* 0x0000000000709947 */ /* 0x000fea0003800000 */
[----:B------:R-:W0:Y:S01]  /*0d80*/  LDCU.64 UR6, c[0x0][0x3c0] ;  /* 0x00007800ff0677ac */ /* 0x000e220008000a00 */
[----:B------:R-:W-:Y:S01]  /*0d90*/  IMAD.MOV.U32 R16, RZ, RZ, R10 ;  /* 0x000000ffff107224 */ /* 0x000fe200078e000a */
[----:B------:R-:W1:Y:S01]  /*0da0*/  LDCU.64 UR8, c[0x0][0x390] ;  /* 0x00007200ff0877ac */ /* 0x000e620008000a00 */
[----:B------:R-:W3:Y:S01]  /*0db0*/  LDCU.64 UR12, c[0x0][0x408] ;  /* 0x00008100ff0c77ac */ /* 0x000ee20008000a00 */
[----:B------:R-:W4:Y:S01]  /*0dc0*/  LDCU.64 UR14, c[0x0][0x3d8] ;  /* 0x00007b00ff0e77ac */ /* 0x000f220008000a00 */
[----:B0-----:R-:W-:-:S04]  /*0dd0*/  IMAD.WIDE.U32 R28, R27, UR6, R16 ;  /* 0x000000061b1c7c25 */ /* 0x001fc8000f8e0010 */
[----:B------:R-:W-:Y:S01]  /*0de0*/  IMAD R29, R27, UR7, R29 ;  /* 0x000000071b1d7c24 */ /* 0x000fe2000f8e021d */
[----:B-12---:R-:W-:-:S04]  /*0df0*/  LEA R30, P1, R28, UR8, 0x1 ;  /* 0x000000081c1e7c11 */ /* 0x006fc8000f8208ff */
[----:B------:R-:W-:-:S05]  /*0e00*/  LEA.HI.X R31, R28, UR9, R29, 0x1, P1 ;  /* 0x000000091c1f7c11 */ /* 0x000fca00088f0c1d */
[----:B------:R-:W2:Y:S01]  /*0e10*/  LDG.E.U16 R39, desc[UR10][R30.64] ;  /* 0x0000000a1e277981 */ /* 0x000ea2000c1e1500 */
[----:B------:R-:W-:Y:S02]  /*0e20*/  IADD3 R41, PT, PT, R27, 0x1, RZ ;  /* 0x000000011b297810 */ /* 0x000fe40007ffe0ff */
[----:B------:R-:W-:-:S03]  /*0e30*/  MOV R14, R12 ;  /* 0x0000000c000e7202 */ /* 0x000fc60000000f00 */
[----:B------:R-:W-:-:S04]  /*0e40*/  IMAD.WIDE.U32 R34, R41, UR6, R16 ;  /* 0x0000000629227c25 */ /* 0x000fc8000f8e0010 */
[----:B---3--:R-:W-:Y:S01]  /*0e50*/  IMAD.WIDE.U32 R28, R27, UR12, R14 ;  /* 0x0000000c1b1c7c25 */ /* 0x008fe2000f8e000e */
[----:B------:R-:W-:-:S03]  /*0e60*/  LEA R36, P2, R34, UR8, 0x1 ;  /* 0x0000000822247c11 */ /* 0x000fc6000f8408ff */
[----:B------:R-:W-:Y:S01]  /*0e70*/  IMAD R35, R41, UR7, R35 ;  /* 0x0000000729237c24 */ /* 0x000fe2000f8e0223 */
[----:B----4-:R-:W-:Y:S01]  /*0e80*/  LEA R32, P1, R28, UR14, 0x1 ;  /* 0x0000000e1c207c11 */ /* 0x010fe2000f8208ff */
[----:B------:R-:W-:-:S03]  /*0e90*/  IMAD R29, R27, UR13, R29 ;  /* 0x0000000d1b1d7c24 */ /* 0x000fc6000f8e021d */
[----:B------:R-:W-:Y:S02]  /*0ea0*/  LEA.HI.X R37, R34, UR9, R35, 0x1, P2 ;  /* 0x0000000922257c11 */ /* 0x000fe400090f0c23 */
[----:B------:R-:W-:-:S05]  /*0eb0*/  LEA.HI.X R33, R28, UR15, R29, 0x1, P1 ;  /* 0x0000000f1c217c11 */ /* 0x000fca00088f0c1d */
        /* <DEDUP_REMOVED lines=8> */
.L_x_111:
        /* <DEDUP_REMOVED lines=10> */
[----:B------:R-:W5:Y:S01]  /*0fe0*/  LDG.E.U16 R17, desc[UR10][R16.64] ;  /* 0x0000000a10117981 */ /* 0x000f62000c1e1500 */
[----:B------:R-:W-:-:S05]  /*0ff0*/  MOV R14, R12 ;  /* 0x0000000c000e7202 */ /* 0x000fca0000000f00 */
[----:B---3--:R-:W-:-:S04]  /*1000*/  IMAD.WIDE.U32 R10, R27, UR6, R14 ;  /* 0x000000061b0a7c25 */ /* 0x008fc8000f8e000e */
[----:B------:R-:W-:Y:S01]  /*1010*/  IMAD R11, R27, UR7, R11 ;  /* 0x000000071b0b7c24 */ /* 0x000fe2000f8e020b */
[----:B----4-:R-:W-:-:S04]  /*1020*/  LEA R12, P1, R10, UR8, 0x1 ;  /* 0x000000080a0c7c11 */ /* 0x010fc8000f8208ff */
[----:B------:R-:W-:-:S05]  /*1030*/  LEA.HI.X R13, R10, UR9, R11, 0x1, P1 ;  /* 0x000000090a0d7c11 */ /* 0x000fca00088f0c0b */
[----:B-----5:R3:W-:Y:S04]  /*1040*/  STG.E.U16 desc[UR10][R12.64], R17 ;  /* 0x000000110c007986 */ /* 0x0207e8000c10150a */
.L_x_109:
[----:B------:R-:W4:Y:S01]  /*1050*/  LDC R10, c[0x0][0x398] ;  /* 0x0000e600ff0a7b82 */ /* 0x000f220000000800 */
[----:B------:R-:W-:-:S06]  /*1060*/  UIADD3 UR4, UPT, UPT, UR4, 0x1, URZ ;  /* 0x0000000104047890 */ /* 0x000fcc000fffe0ff */
[----:B----4-:R-:W-:-:S13]  /*1070*/  ISETP.NE.AND P1, PT, R10, UR4, PT ;  /* 0x000000040a007c0c */ /* 0x010fda000bf25270 */
[----:B------:R-:W-:Y:S05]  /*1080*/  @!P1 EXIT ;  /* 0x000000000000994d */ /* 0x000fea0003800000 */
[----:B------:R-:W-:Y:S05]  /*1090*/  BRA `(.L_x_112) ;  /* 0xfffffff400287947 */ /* 0x000fea000383ffff */
.L_x_106:
[----:B------:R-:W0:Y:S01]  /*10a0*/  LDCU.U8 UR4, c[0x0][0x38c] ;  /* 0x00007180ff0477ac */ /* 0x000e220008000000 */
[----:B------:R-:W1:Y:S01]  /*10b0*/  LDC R0, c[0x0][0x398] ;  /* 0x0000e600ff007b82 */ /* 0x000e620000000800 */
[----:B------:R-:W-:-:S07]  /*10c0*/  I2FP.F32.S32 R2, R8 ;  /* 0x0000000800027245 */ /* 0x000fce0000201400 */
[----:B------:R-:W2:Y:S08]  /*10d0*/  LDC R6, c[0x0][0x384] ;  /* 0x0000e100ff067b82 */ /* 0x000eb00000000800 */
[----:B------:R-:W3:Y:S01]  /*10e0*/  LDC R5, c[0x0][0x388] ;  /* 0x0000e200ff057b82 */ /* 0x000ee20000000800 */
[----:B0-----:R-:W-:-:S06]  /*10f0*/  UPRMT UR4, UR4, 0x8880, URZ ;  /* 0x0000888004047896 */ /* 0x001fcc00080000ff */
[----:B------:R-:W-:Y:S02]  /*1100*/  ISETP.NE.AND P0, PT, RZ, UR4, PT ;  /* 0x00000004ff007c0c */ /* 0x000fe4000bf05270 */
[----:B-1----:R-:W-:Y:S02]  /*1110*/  ISETP.GE.AND P1, PT, R0, 0x1, PT ;  /* 0x000000010000780c */ /* 0x002fe40003f26270 */
[----:B------:R-:W-:-:S09]  /*1120*/  I2FP.F32.S32 R0, R13 ;  /* 0x0000000d00007245 */ /* 0x000fd20000201400 */
[C---:B------:R-:W-:Y:S01]  /*1130*/  @!P0 FADD.FTZ R3, R2.reuse, 0.5 ;  /* 0x3f00000002038421 */ /* 0x040fe20000010000 */
[-C--:B--2---:R-:W-:Y:S01]  /*1140*/  @P0 FMUL.FTZ R4, R2, R6.reuse ;  /* 0x0000000602040220 */ /* 0x084fe20000410000 */
[C---:B------:R-:W-:Y:S02]  /*1150*/  @!P0 FADD.FTZ R2, R0.reuse, 0.5 ;  /* 0x3f00000000028421 */ /* 0x040fe40000010000 */
[----:B------:R-:W-:Y:S01]  /*1160*/  @!P0 FFMA.FTZ R4, R3, R6, -0.5 ;  /* 0xbf00000003048423 */ /* 0x000fe20000010006 */
[----:B---3--:R-:W-:Y:S01]  /*1170*/  @P0 FMUL.FTZ R0, R0, R5 ;  /* 0x0000000500000220 */ /* 0x008fe20000410000 */
[----:B------:R-:W-:Y:S06]  /*1180*/  @!P1 EXIT ;  /* 0x000000000000994d */ /* 0x000fec0003800000 */
[----:B------:R-:W0:Y:S01]  /*1190*/  LDCU.128 UR4, c[0x0][0x410] ;  /* 0x00008200ff0477ac */ /* 0x000e220008000c00 */
[----:B------:R-:W-:Y:S01]  /*11a0*/  @!P0 FFMA.FTZ R0, R2, R5, -0.5 ;  /* 0xbf00000002008423 */ /* 0x000fe20000010005 */
[----:B------:R-:W1:Y:S01]  /*11b0*/  F2I.FTZ.FLOOR.NTZ R15, R4 ;  /* 0x00000004000f7305 */ /* 0x000e620000217100 */
[----:B------:R-:W-:Y:S01]  /*11c0*/  SHF.R.S32.HI R2, RZ, 0x1f, R13 ;  /* 0x0000001fff027819 */ /* 0x000fe2000001140d */
[----:B------:R-:W2:Y:S01]  /*11d0*/  LDC R14, c[0x0][0x3a0] ;  /* 0x0000e800ff0e7b82 */ /* 0x000ea20000000800 */
[----:B------:R-:W-:-:S05]  /*11e0*/  HFMA2 R10, -RZ, RZ, 1.90625, 0 ;  /* 0x3fa00000ff0a7431 */ /* 0x000fca00000001ff */
[----:B------:R-:W3:Y:S01]  /*11f0*/  F2I.FTZ.FLOOR.NTZ R16, R0 ;  /* 0x0000000000107305 */ /* 0x000ee20000217100 */
[----:B-1----:R-:W-:Y:S01]  /*1200*/  I2FP.F32.S32 R5, R15 ;  /* 0x0000000f00057245 */ /* 0x002fe20000201400 */
[----:B0-----:R-:W-:-:S04]  /*1210*/  IMAD R2, R2, UR6, RZ ;  /* 0x0000000602027c24 */ /* 0x001fc8000f8e02ff */
[----:B------:R-:W-:Y:S02]  /*1220*/  IMAD R17, R13, UR7, R2 ;  /* 0x000000070d117c24 */ /* 0x000fe4000f8e0202 */
[----:B------:R-:W-:Y:S01]  /*1230*/  FADD.FTZ R5, -R5, R4 ;  /* 0x0000000405057221 */ /* 0x000fe20000010100 */
[----:B------:R-:W-:Y:S01]  /*1240*/  IMAD.WIDE.U32 R2, R13, UR6, RZ ;  /* 0x000000060d027c25 */ /* 0x000fe2000f8e00ff */
[----:B---3--:R-:W-:Y:S02]  /*1250*/  I2FP.F32.S32 R11, R16 ;  /* 0x00000010000b7245 */ /* 0x008fe40000201400 */
[----:B------:R-:W-:Y:S01]  /*1260*/  SHF.R.S32.HI R4, RZ, 0x1f, R8 ;  /* 0x0000001fff047819 */ /* 0x000fe20000011408 */
[----:B------:R-:W-:Y:S01]  /*1270*/  IMAD.IADD R3, R3, 0x1, R17 ;  /* 0x0000000103037824 */ /* 0x000fe200078e0211 */
[----:B------:R-:W-:Y:S01]  /*1280*/  MOV R17, 0x3f400000 ;  /* 0x3f40000000117802 */ /* 0x000fe20000000f00 */
[----:B------:R-:W-:Y:S01]  /*1290*/  FADD.FTZ R11, -R11, R0 ;  /* 0x000000000b0b7221 */ /* 0x000fe20000010100 */
[----:B--2---:R-:W-:Y:S01]  /*12a0*/  ISETP.GE.AND P0, PT, R14, 0x1, PT ;  /* 0x000000010e00780c */ /* 0x004fe20003f06270 */
[----:B------:R-:W-:-:S02]  /*12b0*/  IMAD R13, R4, UR4, RZ ;  /* 0x00000004040d7c24 */ /* 0x000fc4000f8e02ff */
[----:B------:R-:W-:Y:S01]  /*12c0*/  FADD.FTZ R12, -R5, 1 ;  /* 0x3f800000050c7421 */ /* 0x000fe20000010100 */
[C---:B------:R-:W-:Y:S01]  /*12d0*/  FFMA.FTZ R0, R11.reuse, R10, -2.25 ;  /* 0xc01000000b007423 */ /* 0x040fe2000001000a */
[----:B------:R-:W-:Y:S01]  /*12e0*/  FADD.FTZ R4, R11, 1 ;  /* 0x3f8000000b047421 */ /* 0x000fe20000010000 */
[----:B------:R-:W-:-:S04]  /*12f0*/  IMAD.WIDE.U32 R20, R8, UR4, R2 ;  /* 0x0000000408147c25 */ /* 0x000fc8000f8e0002 */
[----:B------:R-:W-:Y:S01]  /*1300*/  FFMA.FTZ R2, R5, R10, -2.25 ;  /* 0xc010000005027423 */ /* 0x000fe2000001000a */
[C---:B------:R-:W-:Y:S01]  /*1310*/  FMUL.FTZ R0, R11.reuse, R0 ;  /* 0x000000000b007220 */ /* 0x040fe20000410000 */
[----:B------:R-:W-:Y:S01]  /*1320*/  FADD.FTZ R6, -R11, 1 ;  /* 0x3f8000000b067421 */ /* 0x000fe20000010100 */
[----:B------:R-:W-:Y:S02]  /*1330*/  IMAD R19, R8, UR5, R13 ;  /* 0x0000000508137c24 */ /* 0x000fe4000f8e020d */
[----:B------:R-:W-:Y:S01]  /*1340*/  FFMA.FTZ R13, R4, -R17, 3.75 ;  /* 0x40700000040d7423 */ /* 0x000fe20000010811 */
[----:B------:R-:W-:Y:S01]  /*1350*/  FMUL.FTZ R8, R5, R2 ;  /* 0x0000000205087220 */ /* 0x000fe20000410000 */
[----:B------:R-:W-:Y:S01]  /*1360*/  FFMA.FTZ R0, R11, R0, 1 ;  /* 0x3f8000000b007423 */ /* 0x000fe20000010000 */
[----:B------:R-:W-:Y:S01]  /*1370*/  FFMA.FTZ R11, R6, R10, -2.25 ;  /* 0xc0100000060b7423 */ /* 0x000fe2000001000a */
[----:B------:R-:W-:Y:S01]  /*1380*/  FFMA.FTZ R13, R4, R13, -6 ;  /* 0xc0c00000040d7423 */ /* 0x000fe2000001000d */
[C---:B------:R-:W-:Y:S01]  /*1390*/  FFMA.FTZ R3, R5.reuse, R8, 1 ;  /* 0x3f80000005037423 */ /* 0x040fe20000010008 */
[----:B------:R-:W-:Y:S01]  /*13a0*/  FADD.FTZ R5, R5, 1 ;  /* 0x3f80000005057421 */ /* 0x000fe20000010000 */
[----:B------:R-:W-:Y:S01]  /*13b0*/  FMUL.FTZ R11, R6, R11 ;  /* 0x0000000b060b7220 */ /* 0x000fe20000410000 */
[----:B------:R-:W-:Y:S01]  /*13c0*/  FFMA.FTZ R2, R4, R13, 3 ;  /* 0x4040000004027423 */ /* 0x000fe2000001000d */
[----:B------:R-:W-:Y:S01]  /*13d0*/  FFMA.FTZ R13, R12, R10, -2.25 ;  /* 0xc01000000c0d7423 */ /* 0x000fe2000001000a */
[----:B------:R-:W-:Y:S01]  /*13e0*/  FADD.FTZ R8, R6, 1 ;  /* 0x3f80000006087421 */ /* 0x000fe20000010000 */
[C---:B------:R-:W-:Y:S01]  /*13f0*/  FFMA.FTZ R10, R5.reuse, -R17, 3.75 ;  /* 0x40700000050a7423 */ /* 0x040fe20000010811 */
[----:B------:R-:W-:Y:S01]  /*1400*/  FADD.FTZ R14, R12, 1 ;  /* 0x3f8000000c0e7421 */ /* 0x000fe20000010000 */
[----:B------:R-:W-:Y:S01]  /*1410*/  FFMA.FTZ R4, R6, R11, 1 ;  /* 0x3f80000006047423 */ /* 0x000fe2000001000b */
[----:B------:R-:W-:Y:S01]  /*1420*/  FFMA.FTZ R11, R8, -R17, 3.75 ;  /* 0x40700000080b7423 */ /* 0x000fe20000010811 */
[C---:B------:R-:W-:Y:S01]  /*1430*/  FFMA.FTZ R10, R5.reuse, R10, -6 ;  /* 0xc0c00000050a7423 */ /* 0x040fe2000001000a */
[----:B------:R-:W-:Y:S01]  /*1440*/  FMUL.FTZ R13, R12, R13 ;  /* 0x0000000d0c0d7220 */ /* 0x000fe20000410000 */
[----:B------:R-:W-:Y:S01]  /*1450*/  FFMA.FTZ R17, R14, -R17, 3.75 ;  /* 0x407000000e117423 */ /* 0x000fe20000010811 */
[----:B------:R-:W-:Y:S01]  /*1460*/  FFMA.FTZ R11, R8, R11, -6 ;  /* 0xc0c00000080b7423 */ /* 0x000fe2000001000b */
[----:B------:R-:W-:Y:S01]  /*1470*/  FFMA.FTZ R5, R5, R10, 3 ;  /* 0x4040000005057423 */ /* 0x000fe2000001000a */
[----:B------:R-:W-:Y:S01]  /*1480*/  FFMA.FTZ R6, R12, R13, 1 ;  /* 0x3f8000000c067423 */ /* 0x000fe2000001000d */
[----:B------:R-:W-:Y:S01]  /*1490*/  FFMA.FTZ R17, R14, R17, -6 ;  /* 0xc0c000000e117423 */ /* 0x000fe20000010011 */
[----:B------:R-:W-:Y:S06]  /*14a0*/  @!P0 EXIT ;  /* 0x000000000000894d */ /* 0x000fec0003800000 */
[----:B------:R-:W-:Y:S02]  /*14b0*/  VIADD R10, R7, 0xffffffff ;  /* 0xffffffff070a7836 */ /* 0x000fe40000000000 */
[----:B------:R-:W-:Y:S01]  /*14c0*/  FFMA.FTZ R7, R8, R11, 3 ;  /* 0x4040000008077423 */ /* 0x000fe2000001000b */
[----:B------:R-:W-:Y:S01]  /*14d0*/  FFMA.FTZ R8, R14, R17, 3 ;  /* 0x404000000e087423 */ /* 0x000fe20000010011 */
[----:B------:R-:W-:Y:S01]  /*14e0*/  IADD3 R17, PT, PT, R9, -0x1, RZ ;  /* 0xffffffff09117810 */ /* 0x000fe20007ffe0ff */
[----:B------:R-:W-:Y:S01]  /*14f0*/  UMOV UR4, URZ ;  /* 0x000000ff00047c82 */ /* 0x000fe20008000000 */
[C-C-:B------:R-:W-:Y:S02]  /*1500*/  VIADDMNMX.RELU R9, R15.reuse, 0xffffffff, R10.reuse, PT ;  /* 0xffffffff0f097846 */ /* 0x140fe4000380110a */
[C---:B------:R-:W-:Y:S02]  /*1510*/  VIMNMX.RELU R11, PT, PT, R15.reuse, R10, PT ;  /* 0x0000000a0f0b7248 */ /* 0x040fe40003fe1100 */
[----:B------:R-:W-:-:S02]  /*1520*/  VIADDMNMX.RELU R13, R15, 0x1, R10, PT ;  /* 0x000000010f0d7846 */ /* 0x000fc4000380110a */
[----:B------:R-:W-:Y:S02]  /*1530*/  VIADDMNMX.RELU R15, R15, 0x2, R10, PT ;  /* 0x000000020f0f7846 */ /* 0x000fe4000380110a */
[C-C-:B------:R-:W-:Y:S02]  /*1540*/  VIADDMNMX.RELU R10, R16.reuse, 0x2, R17.reuse, PT ;  /* 0x00000002100a7846 */ /* 0x140fe40003801111 */
[C-C-:B------:R-:W-:Y:S02]  /*1550*/  VIADDMNMX.RELU R12, R16.reuse, 0x1, R17.reuse, PT ;  /* 0x00000001100c7846 */ /* 0x140fe40003801111 */
[C---:B------:R-:W-:Y:S02]  /*1560*/  VIMNMX.RELU R14, PT, PT, R16.reuse, R17, PT ;  /* 0x00000011100e7248 */ /* 0x040fe40003fe1100 */
[----:B------:R-:W-:Y:S02]  /*1570*/  VIADDMNMX.RELU R16, R16, 0xffffffff, R17, PT ;  /* 0xffffffff10107846 */ /* 0x000fe40003801111 */
[----:B------:R-:W-:-:S07]  /*1580*/  IADD3 R17, PT, PT, R19, R21, RZ ;  /* 0x0000001513117210 */ /* 0x000fce0007ffe0ff */
.L_x_114:
[----:B------:R-:W0:Y:S01]  /*1590*/  LDC.64 R24, c[0x0][0x400] ;  /* 0x00010000ff187b82 */ /* 0x000e220000000a00 */
[----:B------:R-:W1:Y:S01]  /*15a0*/  LDCU.64 UR8, c[0x0][0x3b8] ;  /* 0x00007700ff0877ac */ /* 0x000e620008000a00 */
[----:B------:R-:W-:Y:S01]  /*15b0*/  MOV R19, R17 ;  /* 0x0000001100137202 */ /* 0x000fe20000000f00 */
[----:B------:R-:W-:Y:S01]  /*15c0*/  IMAD.MOV.U32 R18, RZ, RZ, R20 ;  /* 0x000000ffff127224 */ /* 0x000fe200078e0014 */
[----:B------:R-:W2:Y:S04]  /*15d0*/  LDCU UR5, c[0x0][0x398] ;  /* 0x00007300ff0577ac */ /* 0x000ea80008000800 */
[----:B------:R-:W3:Y:S01]  /*15e0*/  LDC.64 R50, c[0x0][0x3d0] ;  /* 0x0000f400ff327b82 */ /* 0x000ee20000000a00 */
[----:B------:R-:W4:Y:S01]  /*15f0*/  LDCU UR14, c[0x0][0x3a0] ;  /* 0x00007400ff0e77ac */ /* 0x000f220008000800 */
[----:B------:R-:W0:Y:S01]  /*1600*/  LDCU.64 UR12, c[0x0][0x3d8] ;  /* 0x00007b00ff0c77ac */ /* 0x000e220008000a00 */
[----:B-1----:R-:W-:-:S04]  /*1610*/  UIMAD.WIDE.U32 UR6, UR4, UR8, URZ ;  /* 0x00000008040672a5 */ /* 0x002fc8000f8e00ff */
[----:B------:R-:W-:Y:S02]  /*1620*/  UIMAD UR7, UR4, UR9, UR7 ;  /* 0x00000009040772a4 */ /* 0x000fe4000f8e0207 */
[----:B0-----:R-:W-:Y:S01]  /*1630*/  IMAD.WIDE.U32 R22, R24, UR4, R18 ;  /* 0x0000000418167c25 */ /* 0x001fe2000f8e0012 */
[----:B------:R-:W0:Y:S03]  /*1640*/  LDCU.64 UR8, c[0x0][0x390] ;  /* 0x00007200ff0877ac */ /* 0x000e260008000a00 */
[----:B------:R-:W-:Y:S01]  /*1650*/  IMAD R19, R25, UR4, R23 ;  /* 0x0000000419137c24 */ /* 0x000fe2000f8e0217 */
[----:B------:R-:W-:Y:S01]  /*1660*/  UIADD3 UR4, UPT, UPT, UR4, 0x1, URZ ;  /* 0x0000000104047890 */ /* 0x000fe2000fffe0ff */
[----:B---3--:R-:W-:-:S03]  /*1670*/  IMAD.WIDE.U32 R24, R16, R50, UR6 ;  /* 0x0000000610187e25 */ /* 0x008fc6000f8e0032 */
[----:B--2---:R-:W-:Y:S01]  /*1680*/  UISETP.NE.AND UP1, UPT, UR4, UR5, UPT ;  /* 0x000000050400728c */ /* 0x004fe2000bf25270 */
[-C--:B------:R-:W-:Y:S02]  /*1690*/  IMAD.WIDE.U32 R26, R14, R50.reuse, UR6 ;  /* 0x000000060e1a7e25 */ /* 0x080fe4000f8e0032 */
[----:B------:R-:W-:Y:S02]  /*16a0*/  UMOV UR5, URZ ;  /* 0x000000ff00057c82 */ /* 0x000fe40008000000 */
[----:B------:R-:W-:-:S04]  /*16b0*/  IMAD.WIDE.U32 R28, R12, R50, UR6 ;  /* 0x000000060c1c7e25 */ /* 0x000fc8000f8e0032 */
[----:B------:R-:W-:-:S04]  /*16c0*/  IMAD.WIDE.U32 R30, R10, R50, UR6 ;  /* 0x000000060a1e7e25 */ /* 0x000fc8000f8e0032 */
[-C--:B------:R-:W-:Y:S02]  /*16d0*/  IMAD R45, R16, R51.reuse, R25 ;  /* 0x00000033102d7224 */ /* 0x080fe400078e0219 */
[-C--:B------:R-:W-:Y:S02]  /*16e0*/  IMAD R47, R14, R51.reuse, R27 ;  /* 0x000000330e2f7224 */ /* 0x080fe400078e021b */
[-C--:B------:R-:W-:Y:S02]  /*16f0*/  IMAD R49, R12, R51.reuse, R29 ;  /* 0x000000330c317224 */ /* 0x080fe400078e021d */
[----:B0---4-:R-:W-:-:S07]  /*1700*/  IMAD R51, R10, R51, R31 ;  /* 0x000000330a337224 */ /* 0x011fce00078e021f */
.L_x_113:
[----:B------:R-:W0:Y:S01]  /*1710*/  LDC.64 R36, c[0x0][0x3c0] ;  /* 0x0000f000ff247b82 */ /* 0x000e220000000a00 */
[----:B------:R-:W-:-:S07]  /*1720*/  MOV R44, R24 ;  /* 0x00000018002c7202 */ /* 0x000fce0000000f00 */
[----:B------:R-:W1:Y:S01]  /*1730*/  LDC.64 R32, c[0x0][0x3c8] ;  /* 0x0000f200ff207b82 */ /* 0x000e620000000a00 */
[----:B0-----:R-:W-:Y:S02]  /*1740*/  IMAD R18, R37, UR5, RZ ;  /* 0x0000000525127c24 */ /* 0x001fe4000f8e02ff */
[----:B------:R-:W-:-:S04]  /*1750*/  IMAD.WIDE.U32 R40, R36, UR5, R44 ;  /* 0x0000000524287c25 */ /* 0x000fc8000f8e002c */
[----:B------:R-:W-:Y:S02]  /*1760*/  IMAD.IADD R41, R41, 0x1, R18 ;  /* 0x0000000129297824 */ /* 0x000fe400078e0212 */
[C---:B-1----:R-:W-:Y:S02]  /*1770*/  IMAD R44, R9.reuse, R33, RZ ;  /* 0x00000021092c7224 */ /* 0x042fe400078e02ff */
[----:B------:R-:W-:-:S04]  /*1780*/  IMAD.WIDE.U32 R38, R9, R32, R40 ;  /* 0x0000002009267225 */ /* 0x000fc800078e0028 */
[----:B------:R-:W-:Y:S01]  /*1790*/  IMAD R53, R11, R33, RZ ;  /* 0x000000210b357224 */ /* 0x000fe200078e02ff */
[----:B------:R-:W-:Y:S01]  /*17a0*/  IADD3 R37, PT, PT, R39, R44, RZ ;  /* 0x0000002c27257210 */ /* 0x000fe20007ffe0ff */
[----:B------:R-:W-:Y:S01]  /*17b0*/  IMAD.WIDE.U32 R34, R11, R32, R40 ;  /* 0x000000200b227225 */ /* 0x000fe200078e0028 */
[----:B------:R-:W-:-:S04]  /*17c0*/  LEA R54, P0, R38, UR8, 0x1 ;  /* 0x0000000826367c11 */ /* 0x000fc8000f8008ff */
[----:B------:R-:W-:Y:S01]  /*17d0*/  LEA.HI.X R55, R38, UR9, R37, 0x1, P0 ;  /* 0x0000000926377c11 */ /* 0x000fe200080f0c25 */
[----:B------:R-:W-:Y:S01]  /*17e0*/  IMAD R37, R13, R33, RZ ;  /* 0x000000210d257224 */ /* 0x000fe200078e02ff */
[----:B------:R-:W-:Y:S01]  /*17f0*/  IADD3 R35, PT, PT, R35, R53, RZ ;  /* 0x0000003523237210 */ /* 0x000fe20007ffe0ff */
[----:B------:R-:W-:Y:S01]  /*1800*/  IMAD.WIDE.U32 R42, R13, R32, R40 ;  /* 0x000000200d2a7225 */ /* 0x000fe200078e0028 */
[C---:B------:R-:W-:Y:S01]  /*1810*/  LEA R38, P0, R34.reuse, UR8, 0x1 ;  /* 0x0000000822267c11 */ /* 0x040fe2000f8008ff */
[----:B------:R-:W2:Y:S03]  /*1820*/  LDG.E.U16 R46, desc[UR10][R54.64] ;  /* 0x0000000a362e7981 */ /* 0x000ea6000c1e1500 */
[----:B------:R-:W-:Y:S01]  /*1830*/  LEA.HI.X R39, R34, UR9, R35, 0x1, P0 ;  /* 0x0000000922277c11 */ /* 0x000fe200080f0c23 */
[----:B------:R-:W-:Y:S01]  /*1840*/  IMAD.IADD R35, R43, 0x1, R37 ;  /* 0x000000012b237824 */ /* 0x000fe200078e0225 */
[----:B------:R-:W-:Y:S01]  /*1850*/  LEA R34, P0, R42, UR8, 0x1 ;  /* 0x000000082a227c11 */ /* 0x000fe2000f8008ff */
[----:B------:R-:W-:-:S02]  /*1860*/  IMAD R33, R15, R33, RZ ;  /* 0x000000210f217224 */ /* 0x000fc400078e02ff */
[----:B------:R-:W-:Y:S01]  /*1870*/  IMAD.WIDE.U32 R40, R15, R32, R40 ;  /* 0x000000200f287225 */ /* 0x000fe200078e0028 */
[----:B------:R-:W-:Y:S01]  /*1880*/  LEA.HI.X R35, R42, UR9, R35, 0x1, P0 ;  /* 0x000000092a237c11 */ /* 0x000fe200080f0c23 */
[----:B------:R-:W3:Y:S03]  /*1890*/  LDG.E.U16 R52, desc[UR10][R38.64] ;  /* 0x0000000a26347981 */ /* 0x000ee6000c1e1500 */
[----:B------:R-:W-:Y:S01]  /*18a0*/  IADD3 R41, PT, PT, R41, R33, RZ ;  /* 0x0000002129297210 */ /* 0x000fe20007ffe0ff */
[----:B------:R0:W4:Y:S01]  /*18b0*/  LDG.E.U16 R48, desc[UR10][R34.64] ;  /* 0x0000000a22307981 */ /* 0x000122000c1e1500 */
[----:B------:R-:W-:-:S04]  /*18c0*/  LEA R42, P0, R40, UR8, 0x1 ;  /* 0x00000008282a7c11 */ /* 0x000fc8000f8008ff */
[----:B------:R-:W-:Y:S02]  /*18d0*/  LEA.HI.X R43, R40, UR9, R41, 0x1, P0 ;  /* 0x00000009282b7c11 */ /* 0x000fe400080f0c29 */
[----:B0-----:R-:W-:Y:S01]  /*18e0*/  MOV R34, R26 ;  /* 0x0000001a00227202 */ /* 0x001fe20000000f00 */
[----:B------:R-:W-:Y:S02]  /*18f0*/  IMAD.MOV.U32 R35, RZ, RZ, R47 ;  /* 0x000000ffff237224 */ /* 0x000fe400078e002f */
[----:B------:R0:W5:Y:S02]  /*1900*/  LDG.E.U16 R50, desc[UR10][R42.64] ;  /* 0x0000000a2a327981 */ /* 0x000164000c1e1500 */
[----:B------:R-:W-:-:S05]  /*1910*/  IMAD.WIDE.U32 R40, R36, UR5, R34 ;  /* 0x0000000524287c25 */ /* 0x000fca000f8e0022 */
[----:B------:R-:W-:-:S03]  /*1920*/  IADD3 R41, PT, PT, R18, R41, RZ ;  /* 0x0000002912297210 */ /* 0x000fc60007ffe0ff */
[----:B------:R-:W-:-:S05]  /*1930*/  IMAD.WIDE.U32 R56, R9, R32, R40 ;  /* 0x0000002009387225 */ /* 0x000fca00078e0028 */
[----:B------:R-:W-:Y:S02]  /*1940*/  IADD3 R55, PT, PT, R44, R57, RZ ;  /* 0x000000392c377210 */ /* 0x000fe40007ffe0ff */
[----:B------:R-:W-:-:S04]  /*1950*/  LEA R54, P0, R56, UR8, 0x1 ;  /* 0x0000000838367c11 */ /* 0x000fc8000f8008ff */
[----:B------:R-:W-:-:S05]  /*1960*/  LEA.HI.X R55, R56, UR9, R55, 0x1, P0 ;  /* 0x0000000938377c11 */ /* 0x000fca00080f0c37 */
[----:B------:R-:W3:Y:S01]  /*1970*/  LDG.E.U16 R54, desc[UR10][R54.64] ;  /* 0x0000000a36367981 */ /* 0x000ee2000c1e1500 */
[----:B--2---:R-:W-:Y:S01]  /*1980*/  SHF.L.U32 R57, R46, 0x10, RZ ;  /* 0x000000102e397819 */ /* 0x004fe200000006ff */
[----:B---3--:R-:W-:-:S04]  /*1990*/  IMAD.U32 R35, R54, 0x10000, RZ ;  /* 0x0001000036237824 */ /* 0x008fc800078e00ff */
[----:B------:R-:W-:-:S04]  /*19a0*/  FMUL.FTZ R35, R0, R35 ;  /* 0x0000002300237220 */ /* 0x000fc80000410000 */
[----:B------:R-:W-:Y:S01]  /*19b0*/  FFMA.FTZ R57, R2, R57, R35 ;  /* 0x0000003902397223 */ /* 0x000fe20000010023 */
[----:B------:R-:W-:-:S05]  /*19c0*/  IMAD.WIDE.U32 R34, R11, R32, R40 ;  /* 0x000000200b227225 */ /* 0x000fca00078e0028 */
[----:B------:R-:W-:Y:S02]  /*19d0*/  IADD3 R35, PT, PT, R53, R35, RZ ;  /* 0x0000002335237210 */ /* 0x000fe40007ffe0ff */
[----:B------:R-:W-:-:S04]  /*19e0*/  LEA R38, P0, R34, UR8, 0x1 ;  /* 0x0000000822267c11 */ /* 0x000fc8000f8008ff */
[----:B------:R-:W-:-:S05]  /*19f0*/  LEA.HI.X R39, R34, UR9, R35, 0x1, P0 ;  /* 0x0000000922277c11 */ /* 0x000fca00080f0c23 */
[----:B------:R-:W2:Y:S01]  /*1a00*/  LDG.E.U16 R38, desc[UR10][R38.64] ;  /* 0x0000000a26267981 */ /* 0x000ea2000c1e1500 */
[----:B------:R-:W-:Y:S01]  /*1a10*/  SHF.L.U32 R55, R52, 0x10, RZ ;  /* 0x0000001034377819 */ /* 0x000fe200000006ff */
[----:B--2---:R-:W-:-:S04]  /*1a20*/  IMAD.U32 R35, R38, 0x10000, RZ ;  /* 0x0001000026237824 */ /* 0x004fc800078e00ff */
[----:B------:R-:W-:-:S04]  /*1a30*/  FMUL.FTZ R35, R0, R35 ;  /* 0x0000002300237220 */ /* 0x000fc80000410000 */
[----:B------:R-:W-:Y:S01]  /*1a40*/  FFMA.FTZ R55, R2, R55, R35 ;  /* 0x0000003702377223 */ /* 0x000fe20000010023 */
[----:B------:R-:W-:-:S04]  /*1a50*/  IMAD.WIDE.U32 R34, R13, R32, R40 ;  /* 0x000000200d227225 */ /* 0x000fc800078e0028 */
[----:B------:R-:W-:Y:S01]  /*1a60*/  IMAD.WIDE.U32 R40, R15, R32, R40 ;  /* 0x000000200f287225 */ /* 0x000fe200078e0028 */
[----:B------:R-:W-:Y:S02]  /*1a70*/  IADD3 R35, PT, PT, R37, R35, RZ ;  /* 0x0000002325237210 */ /* 0x000fe40007ffe0ff */
[----:B0-----:R-:W-:-:S04]  /*1a80*/  LEA R42, P0, R34, UR8, 0x1 ;  /* 0x00000008222a7c11 */ /* 0x001fc8000f8008ff */
[----:B------:R-:W-:Y:S01]  /*1a90*/  LEA.HI.X R43, R34, UR9, R35, 0x1, P0 ;  /* 0x00000009222b7c11 */ /* 0x000fe200080f0c23 */
[----:B------:R-:W-:Y:S01]  /*1aa0*/  IMAD.IADD R35, R33, 0x1, R41 ;  /* 0x0000000121237824 */ /* 0x000fe200078e0229 */
[----:B------:R-:W-:-:S03]  /*1ab0*/  LEA R34, P0, R40, UR8, 0x1 ;  /* 0x0000000828227c11 */ /* 0x000fc6000f8008ff */
[----:B------:R-:W2:Y:S01]  /*1ac0*/  LDG.E.U16 R42, desc[UR10][R42.64] ;  /* 0x0000000a2a2a7981 */ /* 0x000ea2000c1e1500 */
[----:B------:R-:W-:-:S05]  /*1ad0*/  LEA.HI.X R35, R40, UR9, R35, 0x1, P0 ;  /* 0x0000000928237c11 */ /* 0x000fca00080f0c23 */
[----:B------:R0:W3:Y:S01]  /*1ae0*/  LDG.E.U16 R34, desc[UR10][R34.64] ;  /* 0x0000000a22227981 */ /* 0x0000e2000c1e1500 */
[----:B----4-:R-:W-:Y:S02]  /*1af0*/  SHF.L.U32 R59, R48, 0x10, RZ ;  /* 0x00000010303b7819 */ /* 0x010fe400000006ff */
[----:B0-----:R-:W-:Y:S01]  /*1b00*/  MOV R35, R49 ;  /* 0x0000003100237202 */ /* 0x001fe20000000f00 */
[----:B-----5:R-:W-:Y:S01]  /*1b10*/  IMAD.U32 R61, R50, 0x10000, RZ ;  /* 0x00010000323d7824 */ /* 0x020fe200078e00ff */
[----:B--2---:R-:W-:Y:S02]  /*1b20*/  SHF.L.U32 R41, R42, 0x10, RZ ;  /* 0x000000102a297819 */ /* 0x004fe400000006ff */
[----:B---3--:R-:W-:Y:S01]  /*1b30*/  SHF.L.U32 R40, R34, 0x10, RZ ;  /* 0x0000001022287819 */ /* 0x008fe200000006ff */
[----:B------:R-:W-:-:S04]  /*1b40*/  IMAD.MOV.U32 R34, RZ, RZ, R28 ;  /* 0x000000ffff227224 */ /* 0x000fc800078e001c */
[----:B------:R-:W-:-:S04]  /*1b50*/  IMAD.WIDE.U32 R38, R36, UR5, R34 ;  /* 0x0000000524267c25 */ /* 0x000fc8000f8e0022 */
[C---:B------:R-:W-:Y:S01]  /*1b60*/  FMUL.FTZ R41, R0.reuse, R41 ;  /* 0x0000002900297220 */ /* 0x040fe20000410000 */
[----:B------:R-:W-:Y:S01]  /*1b70*/  FMUL.FTZ R40, R0, R40 ;  /* 0x0000002800287220 */ /* 0x000fe20000410000 */
[----:B------:R-:W-:Y:S02]  /*1b80*/  IADD3 R39, PT, PT, R18, R39, RZ ;  /* 0x0000002712277210 */ /* 0x000fe40007ffe0ff */
[C---:B------:R-:W-:Y:S01]  /*1b90*/  FFMA.FTZ R59, R2.reuse, R59, R41 ;  /* 0x0000003b023b7223 */ /* 0x040fe20000010029 */
[----:B------:R-:W-:Y:S01]  /*1ba0*/  FFMA.FTZ R43, R2, R61, R40 ;  /* 0x0000003d022b7223 */ /* 0x000fe20000010028 */
[----:B------:R-:W-:-:S05]  /*1bb0*/  IMAD.WIDE.U32 R40, R9, R32, R38 ;  /* 0x0000002009287225 */ /* 0x000fca00078e0026 */
[----:B------:R-:W-:Y:S02]  /*1bc0*/  IADD3 R35, PT, PT, R44, R41, RZ ;  /* 0x000000292c237210 */ /* 0x000fe40007ffe0ff */
[----:B------:R-:W-:-:S04]  /*1bd0*/  LEA R34, P0, R40, UR8, 0x1 ;  /* 0x0000000828227c11 */ /* 0x000fc8000f8008ff */
[----:B------:R-:W-:-:S05]  /*1be0*/  LEA.HI.X R35, R40, UR9, R35, 0x1, P0 ;  /* 0x0000000928237c11 */ /* 0x000fca00080f0c23 */
[----:B------:R-:W2:Y:S01]  /*1bf0*/  LDG.E.U16 R34, desc[UR10][R34.64] ;  /* 0x0000000a22227981 */ /* 0x000ea2000c1e1500 */
[----:B------:R-:W-:-:S04]  /*1c00*/  IMAD.MOV.U32 R50, RZ, RZ, R30 ;  /* 0x000000ffff327224 */ /* 0x000fc800078e001e */
[----:B------:R-:W-:-:S05]  /*1c10*/  IMAD.WIDE.U32 R40, R36, UR5, R50 ;  /* 0x0000000524287c25 */ /* 0x000fca000f8e0032 */
[----:B------:R-:W-:Y:S02]  /*1c20*/  IADD3 R41, PT, PT, R18, R41, RZ ;  /* 0x0000002912297210 */ /* 0x000fe40007ffe0ff */
[----:B--2---:R-:W-:-:S05]  /*1c30*/  SHF.L.U32 R18, R34, 0x10, RZ ;  /* 0x0000001022127819 */ /* 0x004fca00000006ff */
[----:B------:R-:W-:Y:S01]  /*1c40*/  FFMA.FTZ R18, R4, R18, R57 ;  /* 0x0000001204127223 */ /* 0x000fe20000010039 */
[----:B------:R-:W-:-:S04]  /*1c50*/  IMAD.WIDE.U32 R56, R9, R32, R40 ;  /* 0x0000002009387225 */ /* 0x000fc800078e0028 */
[----:B------:R-:W-:Y:S01]  /*1c60*/  IMAD.IADD R57, R44, 0x1, R57 ;  /* 0x000000012c397824 */ /* 0x000fe200078e0239 */
[----:B------:R-:W-:-:S04]  /*1c70*/  LEA R60, P0, R56, UR8, 0x1 ;  /* 0x00000008383c7c11 */ /* 0x000fc8000f8008ff */
[----:B------:R-:W-:-:S05]  /*1c80*/  LEA.HI.X R61, R56, UR9, R57, 0x1, P0 ;  /* 0x00000009383d7c11 */ /* 0x000fca00080f0c39 */
[----:B------:R-:W2:Y:S01]  /*1c90*/  LDG.E.U16 R60, desc[UR10][R60.64] ;  /* 0x0000000a3c3c7981 */ /* 0x000ea2000c1e1500 */
[----:B------:R-:W-:-:S05]  /*1ca0*/  IMAD.WIDE.U32 R56, R11, R32, R38 ;  /* 0x000000200b387225 */ /* 0x000fca00078e0026 */
[----:B------:R-:W-:Y:S02]  /*1cb0*/  IADD3 R35, PT, PT, R53, R57, RZ ;  /* 0x0000003935237210 */ /* 0x000fe40007ffe0ff */
[----:B--2---:R-:W-:-:S05]  /*1cc0*/  SHF.L.U32 R34, R60, 0x10, RZ ;  /* 0x000000103c227819 */ /* 0x004fca00000006ff */
[----:B------:R-:W-:Y:S01]  /*1cd0*/  FFMA.FTZ R18, R7, R34, R18 ;  /* 0x0000002207127223 */ /* 0x000fe20000010012 */
[----:B------:R-:W-:-:S04]  /*1ce0*/  LEA R34, P0, R56, UR8, 0x1 ;  /* 0x0000000838227c11 */ /* 0x000fc8000f8008ff */
[----:B------:R-:W-:-:S05]  /*1cf0*/  LEA.HI.X R35, R56, UR9, R35, 0x1, P0 ;  /* 0x0000000938237c11 */ /* 0x000fca00080f0c23 */
[----:B------:R-:W2:Y:S01]  /*1d00*/  LDG.E.U16 R34, desc[UR10][R34.64] ;  /* 0x0000000a22227981 */ /* 0x000ea2000c1e1500 */
[----:B------:R-:W-:-:S04]  /*1d10*/  IMAD.WIDE.U32 R56, R11, R32, R40 ;  /* 0x000000200b387225 */ /* 0x000fc800078e0028 */
[----:B------:R-:W-:Y:S01]  /*1d20*/  IMAD.IADD R53, R53, 0x1, R57 ;  /* 0x0000000135357824 */ /* 0x000fe200078e0239 */
[----:B------:R-:W-:-:S04]  /*1d30*/  LEA R60, P0, R56, UR8, 0x1 ;  /* 0x00000008383c7c11 */ /* 0x000fc8000f8008ff */
[----:B------:R-:W-:-:S05]  /*1d40*/  LEA.HI.X R61, R56, UR9, R53, 0x1, P0 ;  /* 0x00000009383d7c11 */ /* 0x000fca00080f0c35 */
[----:B------:R-:W3:Y:S01]  /*1d50*/  LDG.E.U16 R42, desc[UR10][R60.64] ;  /* 0x0000000a3c2a7981 */ /* 0x000ee2000c1e1500 */
[----:B--2---:R-:W-:-:S05]  /*1d60*/  SHF.L.U32 R44, R34, 0x10, RZ ;  /* 0x00000010222c7819 */ /* 0x004fca00000006ff */
[----:B------:R-:W-:Y:S01]  /*1d70*/  FFMA.FTZ R44, R4, R44, R55 ;  /* 0x0000002c042c7223 */ /* 0x000fe20000010037 */
[----:B------:R-:W-:-:S04]  /*1d80*/  IMAD.WIDE.U32 R54, R13, R32, R38 ;  /* 0x000000200d367225 */ /* 0x000fc800078e0026 */
[-C--:B------:R-:W-:Y:S01]  /*1d90*/  IMAD.WIDE.U32 R34, R13, R32.reuse, R40 ;  /* 0x000000200d227225 */ /* 0x080fe200078e0028 */
[C---:B------:R-:W-:Y:S02]  /*1da0*/  IADD3 R53, PT, PT, R37.reuse, R55, RZ ;  /* 0x0000003725357210 */ /* 0x040fe40007ffe0ff */
[C---:B------:R-:W-:Y:S01]  /*1db0*/  LEA R52, P0, R54.reuse, UR8, 0x1 ;  /* 0x0000000836347c11 */ /* 0x040fe2000f8008ff */
[----:B------:R-:W-:Y:S02]  /*1dc0*/  IMAD.IADD R37, R37, 0x1, R35 ;  /* 0x0000000125257824 */ /* 0x000fe400078e0223 */
[CC--:B------:R-:W-:Y:S01]  /*1dd0*/  IMAD.WIDE.U32 R38, R15.reuse, R32.reuse, R38 ;  /* 0x000000200f267225 */ /* 0x0c0fe200078e0026 */
[----:B------:R-:W-:Y:S02]  /*1de0*/  LEA.HI.X R53, R54, UR9, R53, 0x1, P0 ;  /* 0x0000000936357c11 */ /* 0x000fe400080f0c35 */
[C---:B------:R-:W-:Y:S01]  /*1df0*/  LEA R36, P0, R34.reuse, UR8, 0x1 ;  /* 0x0000000822247c11 */ /* 0x040fe2000f8008ff */
[----:B------:R-:W-:Y:S01]  /*1e00*/  IMAD.WIDE.U32 R40, R15, R32, R40 ;  /* 0x000000200f287225 */ /* 0x000fe200078e0028 */
[----:B------:R-:W-:Y:S01]  /*1e10*/  IADD3 R35, PT, PT, R33, R39, RZ ;  /* 0x0000002721237210 */ /* 0x000fe20007ffe0ff */
[----:B------:R0:W2:Y:S01]  /*1e20*/  LDG.E.U16 R52, desc[UR10][R52.64] ;  /* 0x0000000a34347981 */ /* 0x0000a2000c1e1500 */
[----:B------:R-:W-:-:S02]  /*1e30*/  LEA.HI.X R37, R34, UR9, R37, 0x1, P0 ;  /* 0x0000000922257c11 */ /* 0x000fc400080f0c25 */
[C---:B------:R-:W-:Y:S02]  /*1e40*/  LEA R34, P0, R38.reuse, UR8, 0x1 ;  /* 0x0000000826227c11 */ /* 0x040fe4000f8008ff */
[----:B------:R-:W-:Y:S01]  /*1e50*/  IADD3 R33, PT, PT, R33, R41, RZ ;  /* 0x0000002921217210 */ /* 0x000fe20007ffe0ff */
[----:B------:R-:W4:Y:S01]  /*1e60*/  LDG.E.U16 R36, desc[UR10][R36.64] ;  /* 0x0000000a24247981 */ /* 0x000f22000c1e1500 */
[----:B------:R-:W-:Y:S02]  /*1e70*/  LEA.HI.X R35, R38, UR9, R35, 0x1, P0 ;  /* 0x0000000926237c11 */ /* 0x000fe400080f0c23 */
[----:B------:R-:W-:-:S03]  /*1e80*/  LEA R38, P0, R40, UR8, 0x1 ;  /* 0x0000000828267c11 */ /* 0x000fc6000f8008ff */
[----:B------:R-:W5:Y:S01]  /*1e90*/  LDG.E.U16 R34, desc[UR10][R34.64] ;  /* 0x0000000a22227981 */ /* 0x000f62000c1e1500 */
[----:B------:R-:W-:Y:S02]  /*1ea0*/  LEA.HI.X R39, R40, UR9, R33, 0x1, P0 ;  /* 0x0000000928277c11 */ /* 0x000fe400080f0c21 */
[----:B------:R-:W1:Y:S03]  /*1eb0*/  LDC.64 R32, c[0x0][0x408] ;  /* 0x00010200ff207b82 */ /* 0x000e660000000a00 */
[----:B------:R-:W5:Y:S01]  /*1ec0*/  LDG.E.U16 R38, desc[UR10][R38.64] ;  /* 0x0000000a26267981 */ /* 0x000f62000c1e1500 */
[----:B---3--:R-:W-:-:S04]  /*1ed0*/  IMAD.U32 R42, R42, 0x10000, RZ ;  /* 0x000100002a2a7824 */ /* 0x008fc800078e00ff */
[----:B------:R-:W-:-:S04]  /*1ee0*/  FFMA.FTZ R42, R7, R42, R44 ;  /* 0x0000002a072a7223 */ /* 0x000fc8000001002c */
[----:B------:R-:W-:-:S04]  /*1ef0*/  FMUL.FTZ R44, R3, R42 ;  /* 0x0000002a032c7220 */ /* 0x000fc80000410000 */
[----:B0-----:R-:W-:Y:S01]  /*1f00*/  FFMA.FTZ R53, R5, R18, R44 ;  /* 0x0000001205357223 */ /* 0x001fe2000001002c */
[----:B------:R-:W-:Y:S02]  /*1f10*/  MOV R18, R22 ;  /* 0x0000001600127202 */ /* 0x000fe40000000f00 */
[----:B--2---:R-:W-:-:S05]  /*1f20*/  SHF.L.U32 R40, R52, 0x10, RZ ;  /* 0x0000001034287819 */ /* 0x004fca00000006ff */
[----:B------:R-:W-:Y:S01]  /*1f30*/  FFMA.FTZ R40, R4, R40, R59 ;  /* 0x0000002804287223 */ /* 0x000fe2000001003b */
[----:B----4-:R-:W-:Y:S01]  /*1f40*/  IMAD.U32 R41, R36, 0x10000, RZ ;  /* 0x0001000024297824 */ /* 0x010fe200078e00ff */
[----:B-----5:R-:W-:-:S03]  /*1f50*/  SHF.L.U32 R42, R34, 0x10, RZ ;  /* 0x00000010222a7819 */ /* 0x020fc600000006ff */
[----:B------:R-:W-:Y:S02]  /*1f60*/  FFMA.FTZ R41, R7, R41, R40 ;  /* 0x0000002907297223 */ /* 0x000fe40000010028 */
[----:B------:R-:W-:Y:S01]  /*1f70*/  FFMA.FTZ R42, R4, R42, R43 ;  /* 0x0000002a042a7223 */ /* 0x000fe2000001002b */
[----:B------:R-:W-:Y:S01]  /*1f80*/  SHF.L.U32 R35, R38, 0x10, RZ ;  /* 0x0000001026237819 */ /* 0x000fe200000006ff */
[----:B------:R-:W-:-:S04]  /*1f90*/  FFMA.FTZ R41, R6, R41, R53 ;  /* 0x0000002906297223 */ /* 0x000fc80000010035 */
[----:B------:R-:W-:Y:S01]  /*1fa0*/  FFMA.FTZ R37, R7, R35, R42 ;  /* 0x0000002307257223 */ /* 0x000fe2000001002a */
[----:B-1----:R-:W-:-:S04]  /*1fb0*/  IMAD.WIDE.U32 R34, R32, UR5, R18 ;  /* 0x0000000520227c25 */ /* 0x002fc8000f8e0012 */
[----:B------:R-:W-:Y:S01]  /*1fc0*/  FFMA.FTZ R37, R8, R37, R41 ;  /* 0x0000002508257223 */ /* 0x000fe20000010029 */
[----:B------:R-:W-:Y:S01]  /*1fd0*/  IMAD R33, R33, UR5, R35 ;  /* 0x0000000521217c24 */ /* 0x000fe2000f8e0223 */
[----:B------:R-:W-:-:S03]  /*1fe0*/  LEA R32, P0, R34, UR12, 0x1 ;  /* 0x0000000c22207c11 */ /* 0x000fc6000f8008ff */
[----:B------:R-:W-:Y:S02]  /*1ff0*/  F2FP.BF16.F32.PACK_AB R37, RZ, R37 ;  /* 0x00000025ff25723e */ /* 0x000fe400000010ff */
[----:B------:R-:W-:-:S05]  /*2000*/  LEA.HI.X R33, R34, UR13, R33, 0x1, P0 ;  /* 0x0000000d22217c11 */ /* 0x000fca00080f0c21 */
[----:B------:R0:W-:Y:S01]  /*2010*/  STG.E.U16 desc[UR10][R32.64], R37 ;  /* 0x0000002520007986 */ /* 0x0001e2000c10150a */
[----:B------:R-:W-:-:S04]  /*2020*/  UIADD3 UR5, UPT, UPT, UR5, 0x1, URZ ;  /* 0x0000000105057890 */ /* 0x000fc8000fffe0ff */
[----:B------:R-:W-:-:S09]  /*2030*/  UISETP.NE.AND UP0, UPT, UR5, UR14, UPT ;  /* 0x0000000e0500728c */ /* 0x000fd2000bf05270 */
[----:B0-----:R-:W-:Y:S05]  /*2040*/  BRA.U UP0, `(.L_x_113) ;  /* 0xfffffff500b07547 */ /* 0x001fea000b83ffff */
[----:B------:R-:W-:Y:S05]  /*2050*/  BRA.U UP1, `(.L_x_114) ;  /* 0xfffffff5014c7547 */ /* 0x000fea000b83ffff */
[----:B------:R-:W-:Y:S05]  /*2060*/  EXIT ;  /* 0x000000000000794d */ /* 0x000fea0003800000 */
.L_x_115:
        /* <DEDUP_REMOVED lines=9> */
.L_x_166:


//--------------------- .text._ZN2at6native53_GLOBAL__N__83c2e5dd_20_UpSampleBicubic2d_cu_80ee57ca37upsample_bicubic2d_out_frame_parallelIN3c108BFloat16EfEEviT0_S5_bNS_27GenericPackedTensorAccessorIKT_Lm4ENS_16DefaultPtrTraitsElEENS6_IS7_Lm4ES9_lEE --------------------------
	.section	.text._ZN2at6native53_GLOBAL__N__83c2e5dd_20_UpSampleBicubic2d_cu_80ee57ca37upsample_bicubic2d_out_frame_parallelIN3c108BFloat16EfEEviT0_S5_bNS_27GenericPackedTensorAccessorIKT_Lm4ENS_16DefaultPtrTraitsElEENS6_IS7_Lm4ES9_lEE,"ax",@progbits
	.align	128
.text._ZN2at6native53_GLOBAL__N__83c2e5dd_20_UpSampleBicubic2d_cu_80ee57ca37upsample_bicubic2d_out_frame_parallelIN3c108BFloat16EfEEviT0_S5_bNS_27GenericPackedTensorAccessorIKT_Lm4ENS_16DefaultPtrTraitsElEENS6_IS7_Lm4ES9_lEE:
        .type           _ZN2at6native53_GLOBAL__N__83c2e5dd_20_UpSampleBicubic2d_cu_80ee57ca37upsample_bicubic2d_out_frame_parallelIN3c108BFloat16EfEEviT0_S5_bNS_27GenericPackedTensorAccessorIKT_Lm4ENS_16DefaultPtrTraitsElEENS6_IS7_Lm4ES9_lEE,@function
        .size           _ZN2at6native53_GLOBAL__N__83c2e5dd_20_UpSampleBicubic2d_cu_80ee57ca37upsample_bicubic2d_out_frame_parallelIN3c108BFloat16EfEEviT0_S5_bNS_27GenericPackedTensorAccessorIKT_Lm4ENS_16DefaultPtrTraitsElEENS6_IS7_Lm4ES9_lEE,(.L_x_167 - _ZN2at6native53_GLOBAL__N__83c2e5dd_20_UpSampleBicubic2d_cu_80ee57ca37upsample_bicubic2d_out_frame_parallelIN3c108BFloat16EfEEviT0_S5_bNS_27GenericPackedTensorAccessorIKT_Lm4ENS_16DefaultPtrTraitsElEENS6_IS7_Lm4ES9_lEE)
        .other          _ZN2at6native53_GLOBAL__N__83c2e5dd_20_UpSampleBicubic2d_cu_80ee57ca37upsample_bicubic2d_out_frame_parallelIN3c108BFloat16EfEEviT0_S5_bNS_27GenericPackedTensorAccessorIKT_Lm4ENS_16DefaultPtrTraitsElEENS6_IS7_Lm4ES9_lEE,@"STO_CUDA_ENTRY STV_DEFAULT"
_ZN2at6native53_GLOBAL__N__83c2e5dd_20_UpSampleBicubic2d_cu_80ee57ca37upsample_bicubic2d_out_frame_parallelIN3c108BFloat16EfEEviT0_S5_bNS_27GenericPackedTensorAccessorIKT_Lm4ENS_16DefaultPtrTraitsElEENS6_IS7_Lm4ES9_lEE:
        /* <DEDUP_REMOVED lines=9> */
[----:B------:R-:W1:Y:S07]  /*0090*/  LDCU.64 UR24, c[0x0][0x358] ;  /* 0x00006b00ff1877ac */ /* 0x000e6e0008000a00 */
[----:B------:R-:W2:Y:S01]  /*00a0*/  LDC R8, c[0x0][0x3b0] ;  /* 0x0000ec00ff087b82 */ /* 0x000ea20000000800 */
[----:B0-----:R-:W-:-:S04]  /*00b0*/  IABS R5, R7 ;  /* 0x0000000700057213 */ /* 0x001fc80000000000 */
[----:B------:R-:W0:Y:S08]  /*00c0*/  I2F.RP R4, R5 ;  /* 0x0000000500047306 */ /* 0x000e300000209400 */
[----:B0-----:R-:W0:Y:S02]  /*00d0*/  MUFU.RCP R4, R4 ;  /* 0x0000000400047308 */ /* 0x001e240000001000 */
[----:B0-----:R-:W-:-:S06]  /*00e0*/  IADD3 R2, PT, PT, R4, 0xffffffe, RZ ;  /* 0x0ffffffe04027810 */ /* 0x001fcc0007ffe0ff */
[----:B------:R0:W3:Y:S02]  /*00f0*/  F2I.FTZ.U32.TRUNC.NTZ R3, R2 ;  /* 0x0000000200037305 */ /* 0x0000e4000021f000 */
[----:B0-----:R-:W-:Y:S01]  /*0100*/  HFMA2 R2, -RZ, RZ, 0, 0 ;  /* 0x00000000ff027431 */ /* 0x001fe200000001ff */
[----:B---3--:R-:W-:-:S05]  /*0110*/  IADD3 R6, PT, PT, RZ, -R3, RZ ;  /* 0x80000003ff067210 */ /* 0x008fca0007ffe0ff */
[----:B------:R-:W-:Y:S01]  /*0120*/  IMAD R9, R6, R5, RZ ;  /* 0x0000000506097224 */ /* 0x000fe200078e02ff */
[----:B------:R-:W-:-:S03]  /*0130*/  IABS R6, R0 ;  /* 0x0000000000067213 */ /* 0x000fc60000000000 */
[----:B------:R-:W-:Y:S02]  /*0140*/  IMAD.HI.U32 R3, R3, R9, R2 ;  /* 0x0000000903037227 */ /* 0x000fe400078e0002 */
[----:B------:R-:W0:Y:S04]  /*0150*/  LDC R2, c[0x0][0x3f0] ;  /* 0x0000fc00ff027b82 */ /* 0x000e280000000800 */
[----:B------:R-:W-:-:S04]  /*0160*/  IMAD.HI.U32 R3, R3, R6, RZ ;  /* 0x0000000603037227 */ /* 0x000fc800078e00ff */
[----:B------:R-:W-:-:S04]  /*0170*/  IMAD.MOV R4, RZ, RZ, -R3 ;  /* 0x000000ffff047224 */ /* 0x000fc800078e0a03 */
[----:B------:R-:W-:-:S05]  /*0180*/  IMAD R4, R5, R4, R6 ;  /* 0x0000000405047224 */ /* 0x000fca00078e0206 */
[----:B------:R-:W-:-:S13]  /*0190*/  ISETP.GT.U32.AND P1, PT, R5, R4, PT ;  /* 0x000000040500720c */ /* 0x000fda0003f24070 */
[-C--:B------:R-:W-:Y:S02]  /*01a0*/  @!P1 IADD3 R4, PT, PT, R4, -R5.reuse, RZ ;  /* 0x8000000504049210 */ /* 0x080fe40007ffe0ff */
[----:B------:R-:W-:Y:S02]  /*01b0*/  @!P1 IADD3 R3, PT, PT, R3, 0x1, RZ ;  /* 0x0000000103039810 */ /* 0x000fe40007ffe0ff */
[----:B------:R-:W-:Y:S02]  /*01c0*/  ISETP.GE.U32.AND P0, PT, R4, R5, PT ;  /* 0x000000050400720c */ /* 0x000fe40003f06070 */
[----:B------:R-:W0:Y:S01]  /*01d0*/  LDC R5, c[0x0][0x3a8] ;  /* 0x0000ea00ff057b82 */ /* 0x000e220000000800 */
[----:B------:R-:W-:Y:S02]  /*01e0*/  LOP3.LUT R4, R0, R7, RZ, 0x3c, !PT ;  /* 0x0000000700047212 */ /* 0x000fe400078e3cff */
[----:B------:R-:W-:Y:S02]  /*01f0*/  ISETP.NE.AND P1, PT, R7, RZ, PT ;  /* 0x000000ff0700720c */ /* 0x000fe40003f25270 */
[----:B------:R-:W-:-:S06]  /*0200*/  ISETP.GE.AND P2, PT, R4, RZ, PT ;  /* 0x000000ff0400720c */ /* 0x000fcc0003f46270 */
[----:B------:R-:W-:Y:S01]  /*0210*/  @P0 VIADD R3, R3, 0x1 ;  /* 0x0000000103030836 */ /* 0x000fe20000000000 */
[----:B--2---:R-:W-:-:S04]  /*0220*/  ISETP.NE.AND P0, PT, R8, R7, PT ;  /* 0x000000070800720c */ /* 0x004fc80003f05270 */
[----:B------:R-:W-:-:S04]  /*0230*/  MOV R4, R3 ;  /* 0x0000000300047202 */ /* 0x000fc80000000f00 */
[----:B------:R-:W-:Y:S02]  /*0240*/  @!P2 IADD3 R4, PT, PT, -R4, RZ, RZ ;  /* 0x000000ff0404a210 */ /* 0x000fe40007ffe1ff */
[----:B------:R-:W-:Y:S02]  /*0250*/  @!P1 LOP3.LUT R4, RZ, R7, RZ, 0x33, !PT ;  /* 0x00000007ff049212 */ /* 0x000fe400078e33ff */
[----:B0-----:R-:W-:-:S03]  /*0260*/  ISETP.NE.OR P0, PT, R5, R2, P0 ;  /* 0x000000020500720c */ /* 0x001fc60000705670 */
[----:B------:R-:W-:-:S04]  /*0270*/  IMAD.MOV R2, RZ, RZ, -R4 ;  /* 0x000000ffff027224 */ /* 0x000fc800078e0a04 */
[----:B------:R-:W-:-:S06]  /*0280*/  IMAD R9, R7, R2, R0 ;  /* 0x0000000207097224 */ /* 0x000fcc00078e0200 */
[----:B-1----:R-:W-:Y:S05]  /*0290*/  @P0 BRA `(.L_x_116) ;  /* 0x00000004007c0947 */ /* 0x002fea0003800000 */
[----:B------:R-:W0:Y:S01]  /*02a0*/  LDC R15, c[0x0][0x3a0] ;  /* 0x0000e800ff0f7b82 */ /* 0x000e220000000800 */
[----:B------:R-:W0:Y:S07]  /*02b0*/  LDCU UR5, c[0x0][0x398] ;  /* 0x00007300ff0577ac */ /* 0x000e2e0008000800 */
[----:B------:R-:W1:Y:S01]  /*02c0*/  S2UR UR4, SR_CTAID.Z ;  /* 0x00000000000479c3 */ /* 0x000e620000002700 */
[----:B0-----:R-:W-:-:S05]  /*02d0*/  IMAD R0, R15, UR5, RZ ;  /* 0x000000050f007c24 */ /* 0x001fca000f8e02ff */
[----:B-1----:R-:W-:-:S13]  /*02e0*/  ISETP.LE.AND P0, PT, R0, UR4, PT ;  /* 0x0000000400007c0c */ /* 0x002fda000bf03270 */
[----:B------:R-:W-:Y:S05]  /*02f0*/  @P0 EXIT ;  /* 0x000000000000094d */ /* 0x000fea0003800000 */
[-C--:B------:R-:W-:Y:S01]  /*0300*/  IABS R6, R15.reuse ;  /* 0x0000000f00067213 */ /* 0x080fe20000000000 */
[----:B------:R-:W0:Y:S01]  /*0310*/  LDCU.64 UR6, c[0x0][0x3d0] ;  /* 0x00007a00ff0677ac */ /* 0x000e220008000a00 */
[----:B------:R-:W-:Y:S02]  /*0320*/  SHF.R.S32.HI R2, RZ, 0x1f, R9 ;  /* 0x0000001fff027819 */ /* 0x000fe40000011409 */
[----:B------:R-:W1:Y:S01]  /*0330*/  I2F.RP R5, R6 ;  /* 0x0000000600057306 */ /* 0x000e620000209400 */
[----:B------:R-:W2:Y:S01]  /*0340*/  LDCU.128 UR8, c[0x0][0x410] ;  /* 0x00008200ff0877ac */ /* 0x000ea20008000c00 */
[----:B------:R-:W-:Y:S02]  /*0350*/  ISETP.NE.AND P0, PT, R15, RZ, PT ;  /* 0x000000ff0f00720c */ /* 0x000fe40003f05270 */
[----:B------:R-:W-:Y:S01]  /*0360*/  LOP3.LUT R15, RZ, R15, RZ, 0x33, !PT ;  /* 0x0000000fff0f7212 */ /* 0x000fe200078e33ff */
[----:B------:R-:W3:Y:S01]  /*0370*/  LDCU.64 UR14, c[0x0][0x390] ;  /* 0x00007200ff0e77ac */ /* 0x000ee20008000a00 */
[----:B------:R-:W4:Y:S01]  /*0380*/  LDCU.64 UR12, c[0x0][0x3c0] ;  /* 0x00007800ff0c77ac */ /* 0x000f220008000a00 */
[----:B------:R-:W3:Y:S01]  /*0390*/  LDCU.64 UR20, c[0x0][0x3d8] ;  /* 0x00007b00ff1477ac */ /* 0x000ee20008000a00 */
[----:B-1----:R-:W1:Y:S01]  /*03a0*/  MUFU.RCP R5, R5 ;  /* 0x0000000500057308 */ /* 0x002e620000001000 */
[C---:B0-----:R-:W-:Y:S01]  /*03b0*/  IMAD R7, R2.reuse, UR6, RZ ;  /* 0x0000000602077c24 */ /* 0x041fe2000f8e02ff */
[----:B------:R-:W0:Y:S01]  /*03c0*/  LDCU.128 UR16, c[0x0][0x400] ;  /* 0x00008000ff1077ac */ /* 0x000e220008000c00 */
[----:B--2---:R-:W-:-:S02]  /*03d0*/  IMAD R8, R2, UR10, RZ ;  /* 0x0000000a02087c24 */ /* 0x004fc4000f8e02ff */
[----:B------:R-:W-:-:S04]  /*03e0*/  IMAD.WIDE.U32 R2, R9, UR6, RZ ;  /* 0x0000000609027c25 */ /* 0x000fc8000f8e00ff */
[C---:B------:R-:W-:Y:S01]  /*03f0*/  IMAD R7, R9.reuse, UR7, R7 ;  /* 0x0000000709077c24 */ /* 0x040fe2000f8e0207 */
[----:B------:R-:W2:Y:S01]  /*0400*/  LDCU.64 UR6, c[0x0][0x3c8] ;  /* 0x00007900ff0677ac */ /* 0x000ea20008000a00 */
[C---:B------:R-:W-:Y:S02]  /*0410*/  IMAD R11, R9.reuse, UR11, R8 ;  /* 0x0000000b090b7c24 */ /* 0x040fe4000f8e0208 */
[----:B------:R-:W-:Y:S01]  /*0420*/  IMAD.WIDE.U32 R8, R9, UR10, RZ ;  /* 0x0000000a09087c25 */ /* 0x000fe2000f8e00ff */
[----:B------:R-:W-:Y:S01]  /*0430*/  IADD3 R3, PT, PT, R3, R7, RZ ;  /* 0x0000000703037210 */ /* 0x000fe20007ffe0ff */
[----:B------:R-:W0:Y:S01]  /*0440*/  LDCU.64 UR10, c[0x0][0x3b8] ;  /* 0x00007700ff0a77ac */ /* 0x000e220008000a00 */
[----:B-1----:R-:W-:Y:S01]  /*0450*/  IADD3 R12, PT, PT, R5, 0xffffffe, RZ ;  /* 0x0ffffffe050c7810 */ /* 0x002fe20007ffe0ff */
[----:B------:R-:W-:Y:S01]  /*0460*/  IMAD.MOV.U32 R10, RZ, RZ, R8 ;  /* 0x000000ffff0a7224 */ /* 0x000fe200078e0008 */
[----:B------:R-:W1:Y:S01]  /*0470*/  LDC R7, c[0x0][0x378] ;  /* 0x0000de00ff077b82 */ /* 0x000e620000000800 */
[----:B------:R-:W-:Y:S01]  /*0480*/  SHF.R.S32.HI R5, RZ, 0x1f, R4 ;  /* 0x0000001fff057819 */ /* 0x000fe20000011404 */
[----:B------:R5:W4:Y:S01]  /*0490*/  F2I.FTZ.U32.TRUNC.NTZ R13, R12 ;  /* 0x0000000c000d7305 */ /* 0x000b22000021f000 */
[----:B------:R-:W-:-:S05]  /*04a0*/  IADD3 R11, PT, PT, R9, R11, RZ ;  /* 0x0000000b090b7210 */ /* 0x000fca0007ffe0ff */
[----:B------:R-:W0:Y:S01]  /*04b0*/  LDC R8, c[0x0][0x3a0] ;  /* 0x0000e800ff087b82 */ /* 0x000e220000000800 */
[C---:B--2---:R-:W-:Y:S02]  /*04c0*/  IMAD R9, R5.reuse, UR6, RZ ;  /* 0x0000000605097c24 */ /* 0x044fe4000f8e02ff */
[----:B-----5:R-:W-:Y:S02]  /*04d0*/  HFMA2 R12, -RZ, RZ, 0, 0 ;  /* 0x00000000ff0c7431 */ /* 0x020fe400000001ff */
[----:B------:R-:W-:Y:S02]  /*04e0*/  IMAD R5, R5, UR8, RZ ;  /* 0x0000000805057c24 */ /* 0x000fe4000f8e02ff */
[C---:B------:R-:W-:Y:S02]  /*04f0*/  IMAD R17, R4.reuse, UR7, R9 ;  /* 0x0000000704117c24 */ /* 0x040fe4000f8e0209 */
[----:B------:R-:W-:Y:S01]  /*0500*/  IMAD.WIDE.U32 R2, R4, UR6, R2 ;  /* 0x0000000604027c25 */ /* 0x000fe2000f8e0002 */
[----:B----4-:R-:W-:-:S03]  /*0510*/  IADD3 R21, PT, PT, RZ, -R13, RZ ;  /* 0x8000000dff157210 */ /* 0x010fc60007ffe0ff */
[C---:B------:R-:W-:Y:S02]  /*0520*/  IMAD R19, R4.reuse, UR9, R5 ;  /* 0x0000000904137c24 */ /* 0x040fe4000f8e0205 */
[----:B------:R-:W-:Y:S02]  /*0530*/  IMAD R9, R21, R6, RZ ;  /* 0x0000000615097224 */ /* 0x000fe400078e02ff */
[----:B------:R-:W-:-:S04]  /*0540*/  IMAD.WIDE.U32 R4, R4, UR8, R10 ;  /* 0x0000000804047c25 */ /* 0x000fc8000f8e000a */
[----:B------:R-:W-:Y:S01]  /*0550*/  IMAD.HI.U32 R14, R13, R9, R12 ;  /* 0x000000090d0e7227 */ /* 0x000fe200078e000c */
[----:B------:R-:W-:Y:S02]  /*0560*/  MOV R9, UR4 ;  /* 0x0000000400097c02 */ /* 0x000fe40008000f00 */
[----:B------:R-:W-:Y:S01]  /*0570*/  IADD3 R25, PT, PT, R5, R19, RZ ;  /* 0x0000001305197210 */ /* 0x000fe20007ffe0ff */
[----:B---3--:R-:W-:-:S07]  /*0580*/  IMAD.IADD R23, R3, 0x1, R17 ;  /* 0x0000000103177824 */ /* 0x008fce00078e0211 */
.L_x_117:
[----:B------:R-:W-:Y:S02]  /*0590*/  IABS R11, R9 ;  /* 0x00000009000b7213 */ /* 0x000fe40000000000 */
[----:B0-----:R-:W-:-:S03]  /*05a0*/  IABS R16, R8 ;  /* 0x0000000800107213 */ /* 0x001fc60000000000 */
[----:B------:R-:W-:-:S05]  /*05b0*/  IMAD.HI.U32 R10, R14, R11, RZ ;  /* 0x0000000b0e0a7227 */ /* 0x000fca00078e00ff */
[----:B--2---:R-:W-:-:S05]  /*05c0*/  IADD3 R12, PT, PT, -R10, RZ, RZ ;  /* 0x000000ff0a0c7210 */ /* 0x004fca0007ffe1ff */
[----:B------:R-:W-:-:S05]  /*05d0*/  IMAD R11, R16, R12, R11 ;  /* 0x0000000c100b7224 */ /* 0x000fca00078e020b */
[----:B------:R-:W-:-:S13]  /*05e0*/  ISETP.GT.U32.AND P2, PT, R6, R11, PT ;  /* 0x0000000b0600720c */ /* 0x000fda0003f44070 */
[----:B------:R-:W-:Y:S01]  /*05f0*/  @!P2 IADD3 R11, PT, PT, R11, -R16, RZ ;  /* 0x800000100b0ba210 */ /* 0x000fe20007ffe0ff */
[----:B------:R-:W-:-:S03]  /*0600*/  @!P2 VIADD R10, R10, 0x1 ;  /* 0x000000010a0aa836 */ /* 0x000fc60000000000 */
[----:B------:R-:W-:Y:S02]  /*0610*/  ISETP.GE.U32.AND P1, PT, R11, R6, PT ;  /* 0x000000060b00720c */ /* 0x000fe40003f26070 */
[----:B------:R-:W-:-:S04]  /*0620*/  LOP3.LUT R11, R9, R8, RZ, 0x3c, !PT ;  /* 0x00000008090b7212 */ /* 0x000fc800078e3cff */
[----:B------:R-:W-:Y:S02]  /*0630*/  ISETP.GE.AND P3, PT, R11, RZ, PT ;  /* 0x000000ff0b00720c */ /* 0x000fe40003f66270 */
[----:B------:R-:W-:-:S05]  /*0640*/  MOV R11, R23 ;  /* 0x00000017000b7202 */ /* 0x000fca0000000f00 */
[----:B------:R-:W-:-:S06]  /*0650*/  @P1 IADD3 R10, PT, PT, R10, 0x1, RZ ;  /* 0x000000010a0a1810 */ /* 0x000fcc0007ffe0ff */
[----:B------:R-:W-:-:S04]  /*0660*/  @!P3 IADD3 R10, PT, PT, -R10, RZ, RZ ;  /* 0x000000ff0a0ab210 */ /* 0x000fc80007ffe1ff */
[----:B------:R-:W-:Y:S01]  /*0670*/  SEL R17, R15, R10, !P0 ;  /* 0x0000000a0f117207 */ /* 0x000fe20004000000 */
[----:B------:R-:W-:-:S03]  /*0680*/  IMAD.MOV.U32 R10, RZ, RZ, R2 ;  /* 0x000000ffff0a7224 */ /* 0x000fc600078e0002 */
[----:B------:R-:W-:Y:S01]  /*0690*/  SHF.R.S32.HI R16, RZ, 0x1f, R17 ;  /* 0x0000001fff107819 */ /* 0x000fe20000011411 */
[C---:B------:R-:W-:Y:S01]  /*06a0*/  IMAD.WIDE.U32 R10, R17.reuse, UR10, R10 ;  /* 0x0000000a110a7c25 */ /* 0x040fe2000f8e000a */
[----:B------:R-:W-:-:S03]  /*06b0*/  IADD3 R19, PT, PT, -R17, RZ, RZ ;  /* 0x000000ff11137210 */ /* 0x000fc60007ffe1ff */
[----:B------:R-:W-:Y:S02]  /*06c0*/  IMAD R12, R16, UR10, RZ ;  /* 0x0000000a100c7c24 */ /* 0x000fe4000f8e02ff */
[----:B------:R-:W-:Y:S02]  /*06d0*/  IMAD R19, R8, R19, R9 ;  /* 0x0000001308137224 */ /* 0x000fe400078e0209 */
[----:B------:R-:W-:-:S03]  /*06e0*/  IMAD R13, R17, UR11, R12 ;  /* 0x0000000b110d7c24 */ /* 0x000fc6000f8e020c */
[----:B------:R-:W-:Y:S02]  /*06f0*/  SHF.R.S32.HI R18, RZ, 0x1f, R19 ;  /* 0x0000001fff127819 */ /* 0x000fe40000011413 */
[----:B------:R-:W-:-:S03]  /*0700*/  IADD3 R11, PT, PT, R11, R13, RZ ;  /* 0x0000000d0b0b7210 */ /* 0x000fc60007ffe0ff */
[----:B------:R-:W-:Y:S02]  /*0710*/  IMAD R12, R18, UR12, RZ ;  /* 0x0000000c120c7c24 */ /* 0x000fe4000f8e02ff */
[----:B------:R-:W-:-:S04]  /*0720*/  IMAD.WIDE.U32 R10, R19, UR12, R10 ;  /* 0x0000000c130a7c25 */ /* 0x000fc8000f8e000a */
[----:B------:R-:W-:Y:S01]  /*0730*/  IMAD R13, R19, UR13, R12 ;  /* 0x0000000d130d7c24 */ /* 0x000fe2000f8e020c */
[----:B------:R-:W-:-:S04]  /*0740*/  LEA R12, P1, R10, UR14, 0x1 ;  /* 0x0000000e0a0c7c11 */ /* 0x000fc8000f8208ff */
[----:B------:R-:W-:-:S04]  /*0750*/  IADD3 R11, PT, PT, R11, R13, RZ ;  /* 0x0000000d0b0b7210 */ /* 0x000fc80007ffe0ff */
[----:B------:R-:W-:-:S05]  /*0760*/  LEA.HI.X R13, R10, UR15, R11, 0x1, P1 ;  /* 0x0000000f0a0d7c11 */ /* 0x000fca00088f0c0b */
[----:B------:R0:W2:Y:S01]  /*0770*/  LDG.E.U16 R21, desc[UR24][R12.64] ;  /* 0x000000180c157981 */ /* 0x0000a2000c1e1500 */
[----:B------:R-:W-:Y:S01]  /*0780*/  MOV R11, R25 ;  /* 0x00000019000b7202 */ /* 0x000fe20000000f00 */
[----:B------:R-:W-:Y:S02]  /*0790*/  IMAD.MOV.U32 R10, RZ, RZ, R4 ;  /* 0x000000ffff0a7224 */ /* 0x000fe400078e0004 */
[----:B------:R-:W-:Y:S02]  /*07a0*/  IMAD R16, R16, UR16, RZ ;  /* 0x0000001010107c24 */ /* 0x000fe4000f8e02ff */
[----:B------:R-:W-:-:S04]  /*07b0*/  IMAD.WIDE.U32 R10, R17, UR16, R10 ;  /* 0x00000010110a7c25 */ /* 0x000fc8000f8e000a */
[----:B------:R-:W-:Y:S02]  /*07c0*/  IMAD R17, R17, UR17, R16 ;  /* 0x0000001111117c24 */ /* 0x000fe4000f8e0210 */
[----:B------:R-:W-:Y:S02]  /*07d0*/  IMAD R18, R18, UR18, RZ ;  /* 0x0000001212127c24 */ /* 0x000fe4000f8e02ff */
[----:B-1----:R-:W-:Y:S01]  /*07e0*/  IMAD.IADD R9, R7, 0x1, R9 ;  /* 0x0000000107097824 */ /* 0x002fe200078e0209 */
[----:B------:R-:W-:Y:S01]  /*07f0*/  IADD3 R11, PT, PT, R11, R17, RZ ;  /* 0x000000110b0b7210 */ /* 0x000fe20007ffe0ff */
[C---:B------:R-:W-:Y:S02]  /*0800*/  IMAD R17, R19.reuse, UR19, R18 ;  /* 0x0000001313117c24 */ /* 0x040fe4000f8e0212 */
[----:B------:R-:W-:-:S05]  /*0810*/  IMAD.WIDE.U32 R10, R19, UR18, R10 ;  /* 0x00000012130a7c25 */ /* 0x000fca000f8e000a */
[----:B------:R-:W-:Y:S02]  /*0820*/  IADD3 R11, PT, PT, R11, R17, RZ ;  /* 0x000000110b0b7210 */ /* 0x000fe40007ffe0ff */
[----:B0-----:R-:W-:-:S04]  /*0830*/  LEA R12, P1, R10, UR20, 0x1 ;  /* 0x000000140a0c7c11 */ /* 0x001fc8000f8208ff */
[----:B------:R-:W-:Y:S02]  /*0840*/  LEA.HI.X R13, R10, UR21, R11, 0x1, P1 ;  /* 0x000000150a0d7c11 */ /* 0x000fe400088f0c0b */
[----:B------:R-:W-:-:S03]  /*0850*/  ISETP.GE.AND P1, PT, R9, R0, PT ;  /* 0x000000000900720c */ /* 0x000fc60003f26270 */
[----:B--2---:R2:W-:Y:S10]  /*0860*/  STG.E.U16 desc[UR24][R12.64], R21 ;  /* 0x000000150c007986 */ /* 0x0045f4000c101518 */
[----:B------:R-:W-:Y:S05]  /*0870*/  @!P1 BRA `(.L_x_117) ;  /* 0xfffffffc00449947 */ /* 0x000fea000383ffff */
[----:B------:R-:W-:Y:S05]  /*0880*/  EXIT ;  /* 0x000000000000794d */ /* 0x000fea0003800000 */
.L_x_116:
[----:B------:R-:W0:Y:S01]  /*0890*/  S2UR UR6, SR_CTAID.Z ;  /* 0x00000000000679c3 */ /* 0x000e220000002700 */
[----:B------:R-:W1:Y:S01]  /*08a0*/  LDCU UR4, c[0x0][0x398] ;  /* 0x00007300ff0477ac */ /* 0x000e620008000800 */
[----:B------:R-:W1:Y:S02]  /*08b0*/  LDCU UR5, c[0x0][0x3a0] ;  /* 0x00007400ff0577ac */ /* 0x000e640008000800 */
[----:B-1----:R-:W-:-:S04]  /*08c0*/  UIMAD UR10, UR4, UR5, URZ ;  /* 0x00000005040a72a4 */ /* 0x002fc8000f8e02ff */
[----:B0-----:R-:W-:-:S06]  /*08d0*/  UISETP.GE.AND UP0, UPT, UR6, UR10, UPT ;  /* 0x0000000a0600728c */ /* 0x001fcc000bf06270 */
[----:B------:R-:W-:-:S13]  /*08e0*/  PLOP3.LUT P0, PT, PT, PT, UP0, 0x80, 0x8 ;  /* 0x000000000008781c */ /* 0x000fda0003f0f008 */
[----:B------:R-:W-:Y:S05]  /*08f0*/  @P0 EXIT ;  /* 0x000000000000094d */ /* 0x000fea0003800000 */
[----:B------:R-:W0:Y:S01]  /*0900*/  LDCU.U8 UR4, c[0x0][0x38c] ;  /* 0x00007180ff0477ac */ /* 0x000e220008000000 */
[----:B------:R-:W-:Y:S01]  /*0910*/  MOV R0, UR5 ;  /* 0x0000000500007c02 */ /* 0x000fe20008000f00 */
[----:B------:R-:W1:Y:S01]  /*0920*/  LDC R3, c[0x0][0x388] ;  /* 0x0000e200ff037b82 */ /* 0x000e620000000800 */
[----:B------:R-:W-:Y:S01]  /*0930*/  SHF.R.S32.HI R7, RZ, 0x1f, R4 ;  /* 0x0000001fff077819 */ /* 0x000fe20000011404 */
[----:B------:R-:W2:Y:S01]  /*0940*/  LDCU.128 UR12, c[0x0][0x410] ;  /* 0x00008200ff0c77ac */ /* 0x000ea20008000c00 */
[----:B------:R-:W-:Y:S01]  /*0950*/  IABS R0, R0 ;  /* 0x0000000000007213 */ /* 0x000fe20000000000 */
[----:B------:R-:W-:Y:S01]  /*0960*/  HFMA2 R29, -RZ, RZ, 1.8125, 0 ;  /* 0x3f400000ff1d7431 */ /* 0x000fe200000001ff */
[----:B------:R-:W-:Y:S01]  /*0970*/  MOV R27, 0x3fa00000 ;  /* 0x3fa00000001b7802 */ /* 0x000fe20000000f00 */
[----:B------:R-:W3:Y:S01]  /*0980*/  LDCU UR33, c[0x0][0x3a0] ;  /* 0x00007400ff2177ac */ /* 0x000ee20008000800 */
[----:B------:R-:W-:Y:S01]  /*0990*/  R2UR UR32, R0 ;  /* 0x00000000002072ca */ /* 0x000fe200000e0000 */
[----:B------:R-:W4:Y:S01]  /*09a0*/  LDC R10, c[0x0][0x384] ;  /* 0x0000e100ff0a7b82 */ /* 0x000f220000000800 */
[----:B------:R-:W-:Y:S01]  /*09b0*/  I2FP.F32.S32 R0, R9 ;  /* 0x0000000900007245 */ /* 0x000fe20000201400 */
[----:B------:R-:W1:Y:S01]  /*09c0*/  LDCU.64 UR26, c[0x0][0x3b8] ;  /* 0x00007700ff1a77ac */ /* 0x000e620008000a00 */
[----:B------:R-:W1:Y:S01]  /*09d0*/  LDCU.64 UR28, c[0x0][0x390] ;  /* 0x00007200ff1c77ac */ /* 0x000e620008000a00 */
[----:B0-----:R-:W-:-:S08]  /*09e0*/  UPRMT UR4, UR4, 0x8880, URZ ;  /* 0x0000888004047896 */ /* 0x001fd000080000ff */
[----:B------:R-:W0:Y:S01]  /*09f0*/  I2F.RP R6, UR32 ;  /* 0x0000002000067d06 */ /* 0x000e220008209400 */
[----:B--2---:R-:W-:Y:S01]  /*0a00*/  IMAD R25, R7, UR12, RZ ;  /* 0x0000000c07197c24 */ /* 0x004fe2000f8e02ff */
[----:B------:R-:W2:Y:S01]  /*0a10*/  LDCU.128 UR16, c[0x0][0x3c0] ;  /* 0x00007800ff1077ac */ /* 0x000ea20008000c00 */
[----:B------:R-:W-:Y:S02]  /*0a20*/  ISETP.NE.AND P0, PT, RZ, UR4, PT ;  /* 0x00000004ff007c0c */ /* 0x000fe4000bf05270 */
[----:B------:R-:W-:Y:S01]  /*0a30*/  IMAD R25, R4, UR13, R25 ;  /* 0x0000000d04197c24 */ /* 0x000fe2000f8e0219 */
[----:B------:R-:W-:Y:S01]  /*0a40*/  UMOV UR4, URZ ;  /* 0x000000ff00047c82 */ /* 0x000fe20008000000 */
[----:B------:R-:W1:Y:S01]  /*0a50*/  LDCU.128 UR20, c[0x0][0x3d0] ;  /* 0x00007a00ff1477ac */ /* 0x000e620008000c00 */
[----:B0-----:R-:W0:Y:S08]  /*0a60*/  MUFU.RCP R6, R6 ;  /* 0x0000000600067308 */ /* 0x001e300000001000 */
[C---:B------:R-:W-:Y:S01]  /*0a70*/  @!P0 FADD.FTZ R2, R0.reuse, 0.5 ;  /* 0x3f00000000028421 */ /* 0x040fe20000010000 */
[----:B-1----:R-:W-:-:S03]  /*0a80*/  @P0 FMUL.FTZ R0, R0, R3 ;  /* 0x0000000300000220 */ /* 0x002fc60000410000 */
[----:B------:R-:W-:Y:S01]  /*0a90*/  @!P0 FFMA.FTZ R0, R2, R3, -0.5 ;  /* 0xbf00000002008423 */ /* 0x000fe20000010003 */
[----:B------:R-:W-:-:S03]  /*0aa0*/  SHF.R.S32.HI R2, RZ, 0x1f, R9 ;  /* 0x0000001fff027819 */ /* 0x000fc60000011409 */
[----:B------:R-:W1:Y:S02]  /*0ab0*/  F2I.FTZ.FLOOR.NTZ R15, R0 ;  /* 0x00000000000f7305 */ /* 0x000e640000217100 */
[----:B------:R-:W-:-:S04]  /*0ac0*/  IMAD R2, R2, UR14, RZ ;  /* 0x0000000e02027c24 */ /* 0x000fc8000f8e02ff */
[C---:B------:R-:W-:Y:S01]  /*0ad0*/  IMAD R11, R9.reuse, UR15, R2 ;  /* 0x0000000f090b7c24 */ /* 0x040fe2000f8e0202 */
[----:B0-----:R-:W-:Y:S01]  /*0ae0*/  IADD3 R12, PT, PT, R6, 0xffffffe, RZ ;  /* 0x0ffffffe060c7810 */ /* 0x001fe20007ffe0ff */
[----:B------:R-:W-:Y:S01]  /*0af0*/  IMAD.WIDE.U32 R2, R9, UR14, RZ ;  /* 0x0000000e09027c25 */ /* 0x000fe2000f8e00ff */
[----:B------:R-:W-:-:S04]  /*0b00*/  I2FP.F32.S32 R6, R4 ;  /* 0x0000000400067245 */ /* 0x000fc80000201400 */
[----:B------:R-:W-:Y:S01]  /*0b10*/  IADD3 R3, PT, PT, R3, R11, RZ ;  /* 0x0000000b03037210 */ /* 0x000fe20007ffe0ff */
[C---:B------:R-:W-:Y:S01]  /*0b20*/  @!P0 FADD.FTZ R7, R6.reuse, 0.5 ;  /* 0x3f00000006078421 */ /* 0x040fe20000010000 */
[----:B-1----:R-:W-:Y:S01]  /*0b30*/  I2FP.F32.S32 R9, R15 ;  /* 0x0000000f00097245 */ /* 0x002fe20000201400 */
[-C--:B----4-:R-:W-:Y:S01]  /*0b40*/  @P0 FMUL.FTZ R6, R6, R10.reuse ;  /* 0x0000000a06060220 */ /* 0x090fe20000410000 */
[----:B------:R-:W0:Y:S01]  /*0b50*/  F2I.FTZ.U32.TRUNC.NTZ R12, R12 ;  /* 0x0000000c000c7305 */ /* 0x000e22000021f000 */
[----:B------:R-:W-:Y:S01]  /*0b60*/  @!P0 FFMA.FTZ R6, R7, R10, -0.5 ;  /* 0xbf00000007068423 */ /* 0x000fe2000001000a */
[----:B------:R-:W-:-:S04]  /*0b70*/  IMAD.WIDE.U32 R2, R4, UR12, R2 ;  /* 0x0000000c04027c25 */ /* 0x000fc8000f8e0002 */
[----:B------:R-:W-:Y:S01]  /*0b80*/  FADD.FTZ R0, -R9, R0 ;  /* 0x0000000009007221 */ /* 0x000fe20000010100 */
[----:B------:R-:W1:Y:S01]  /*0b90*/  LDCU.128 UR12, c[0x0][0x400] ;  /* 0x00008000ff0c77ac */ /* 0x000e620008000c00 */
[----:B------:R-:W-:Y:S02]  /*0ba0*/  VIADD R4, R8, 0xffffffff ;  /* 0xffffffff08047836 */ /* 0x000fe40000000000 */
[C---:B------:R-:W-:Y:S01]  /*0bb0*/  FFMA.FTZ R7, R0.reuse, R27, -2.25 ;  /* 0xc010000000077423 */ /* 0x040fe2000001001b */
[----:B------:R-:W4:Y:S01]  /*0bc0*/  F2I.FTZ.FLOOR.NTZ R21, R6 ;  /* 0x0000000600157305 */ /* 0x000f220000217100 */
[C---:B------:R-:W-:Y:S01]  /*0bd0*/  FADD.FTZ R8, R0.reuse, 1 ;  /* 0x3f80000000087421 */ /* 0x040fe20000010000 */
[C---:B------:R-:W-:Y:S01]  /*0be0*/  FADD.FTZ R10, -R0.reuse, 1 ;  /* 0x3f800000000a7421 */ /* 0x040fe20000010100 */
[----:B------:R-:W-:Y:S01]  /*0bf0*/  FMUL.FTZ R17, R0, R7 ;  /* 0x0000000700117220 */ /* 0x000fe20000410000 */
[C-C-:B------:R-:W-:Y:S01]  /*0c00*/  VIADDMNMX.RELU R9, R15.reuse, 0xffffffff, R4.reuse, PT ;  /* 0xffffffff0f097846 */ /* 0x140fe20003801104 */
[----:B------:R-:W-:Y:S01]  /*0c10*/  FFMA.FTZ R7, R8, -R29, 3.75 ;  /* 0x4070000008077423 */ /* 0x000fe2000001081d */
[C---:B------:R-:W-:Y:S01]  /*0c20*/  VIMNMX.RELU R11, PT, PT, R15.reuse, R4, PT ;  /* 0x000000040f0b7248 */ /* 0x040fe20003fe1100 */
[----:B------:R-:W-:Y:S01]  /*0c30*/  FFMA.FTZ R0, R0, R17, 1 ;  /* 0x3f80000000007423 */ /* 0x000fe20000010011 */
[----:B0-----:R-:W-:Y:S01]  /*0c40*/  R2UR UR5, R12 ;  /* 0x000000000c0572ca */ /* 0x001fe200000e0000 */
[----:B------:R-:W-:Y:S01]  /*0c50*/  FFMA.FTZ R7, R8, R7, -6 ;  /* 0xc0c0000008077423 */ /* 0x000fe20000010007 */
[C---:B------:R-:W-:Y:S01]  /*0c60*/  FADD.FTZ R12, R10.reuse, 1 ;  /* 0x3f8000000a0c7421 */ /* 0x040fe20000010000 */
[----:B------:R-:W-:Y:S01]  /*0c70*/  FFMA.FTZ R17, R10, R27, -2.25 ;  /* 0xc01000000a117423 */ /* 0x000fe2000001001b */
[C-C-:B------:R-:W-:Y:S01]  /*0c80*/  VIADDMNMX.RELU R13, R15.reuse, 0x1, R4.reuse, PT ;  /* 0x000000010f0d7846 */ /* 0x140fe20003801104 */
[----:B------:R-:W-:Y:S01]  /*0c90*/  FFMA.FTZ R8, R8, R7, 3 ;  /* 0x4040000008087423 */ /* 0x000fe20000010007 */
[----:B------:R-:W-:Y:S01]  /*0ca0*/  FFMA.FTZ R19, R12, -R29, 3.75 ;  /* 0x407000000c137423 */ /* 0x000fe2000001081d */
[----:B----4-:R-:W-:Y:S01]  /*0cb0*/  I2FP.F32.S32 R7, R21 ;  /* 0x0000001500077245 */ /* 0x010fe20000201400 */
[----:B------:R-:W-:Y:S01]  /*0cc0*/  FMUL.FTZ R17, R10, R17 ;  /* 0x000000110a117220 */ /* 0x000fe20000410000 */
[----:B------:R-:W-:Y:S01]  /*0cd0*/  VIADDMNMX.RELU R15, R15, 0x2, R4, PT ;  /* 0x000000020f0f7846 */ /* 0x000fe20003801104 */
[----:B------:R-:W-:Y:S01]  /*0ce0*/  FFMA.FTZ R19, R12, R19, -6 ;  /* 0xc0c000000c137423 */ /* 0x000fe20000010013 */
[----:B------:R-:W-:Y:S01]  /*0cf0*/  IADD3 R4, PT, PT, R5, -0x1, RZ ;  /* 0xffffffff05047810 */ /* 0x000fe20007ffe0ff */
[----:B------:R-:W-:Y:S01]  /*0d00*/  FADD.FTZ R7, -R7, R6 ;  /* 0x0000000607077221 */ /* 0x000fe20000010100 */
[----:B------:R-:W-:-:S02]  /*0d10*/  VIADD R23, R21, 0xffffffff ;  /* 0xffffffff15177836 */ /* 0x000fc40000000000 */
[----:B------:R-:W-:Y:S01]  /*0d20*/  FFMA.FTZ R10, R10, R17, 1 ;  /* 0x3f8000000a0a7423 */ /* 0x000fe20000010011 */
[----:B------:R-:W-:Y:S01]  /*0d30*/  FFMA.FTZ R12, R12, R19, 3 ;  /* 0x404000000c0c7423 */ /* 0x000fe20000010013 */
[C---:B------:R-:W-:Y:S01]  /*0d40*/  FADD.FTZ R18, -R7.reuse, 1 ;  /* 0x3f80000007127421 */ /* 0x040fe20000010100 */
[----:B------:R-:W-:Y:S01]  /*0d50*/  FADD.FTZ R16, R7, 1 ;  /* 0x3f80000007107421 */ /* 0x000fe20000010000 */
[----:B------:R-:W-:Y:S01]  /*0d60*/  UIADD3 UR7, UPT, UPT, URZ, -UR5, URZ ;  /* 0x80000005ff077290 */ /* 0x000fe2000fffe0ff */
[CC--:B------:R-:W-:Y:S01]  /*0d70*/  VIMNMX.RELU R17, PT, PT, R21.reuse, R4.reuse, PT ;  /* 0x0000000415117248 */ /* 0x0c0fe20003fe1100 */
[----:B------:R-:W-:Y:S01]  /*0d80*/  FADD.FTZ R20, R18, 1 ;  /* 0x3f80000012147421 */ /* 0x000fe20000010000 */
[C-C-:B------:R-:W-:Y:S01]  /*0d90*/  VIADDMNMX.RELU R19, R21.reuse, 0x1, R4.reuse, PT ;  /* 0x0000000115137846 */ /* 0x140fe20003801104 */
[-C--:B------:R-:W-:Y:S01]  /*0da0*/  FFMA.FTZ R5, R16, -R29.reuse, 3.75 ;  /* 0x4070000010057423 */ /* 0x080fe2000001081d */
[----:B------:R-:W-:Y:S01]  /*0db0*/  VIADDMNMX.RELU R21, R21, 0x2, R4, PT ;  /* 0x0000000215157846 */ /* 0x000fe20003801104 */
[----:B------:R-:W-:Y:S01]  /*0dc0*/  FFMA.FTZ R29, R20, -R29, 3.75 ;  /* 0x40700000141d7423 */ /* 0x000fe2000001081d */
[----:B------:R-:W-:Y:S01]  /*0dd0*/  VIMNMX.RELU R23, PT, PT, R23, R4, PT ;  /* 0x0000000417177248 */ /* 0x000fe20003fe1100 */
[CC--:B------:R-:W-:Y:S01]  /*0de0*/  FFMA.FTZ R4, R7.reuse, R27.reuse, -2.25 ;  /* 0xc010000007047423 */ /* 0x0c0fe2000001001b */
[----:B------:R-:W-:Y:S01]  /*0df0*/  FFMA.FTZ R27, R18, R27, -2.25 ;  /* 0xc0100000121b7423 */ /* 0x000fe2000001001b */
[----:B------:R-:W-:Y:S01]  /*0e00*/  UIMAD UR7, UR7, UR32, URZ ;  /* 0x00000020070772a4 */ /* 0x000fe2000f8e02ff */
[----:B------:R-:W-:Y:S01]  /*0e10*/  FFMA.FTZ R5, R16, R5, -6 ;  /* 0xc0c0000010057423 */ /* 0x000fe20000010005 */
[C---:B------:R-:W-:Y:S01]  /*0e20*/  FMUL.FTZ R4, R7.reuse, R4 ;  /* 0x0000000407047220 */ /* 0x040fe20000410000 */
[----:B------:R-:W-:Y:S01]  /*0e30*/  FMUL.FTZ R27, R18, R27 ;  /* 0x0000001b121b7220 */ /* 0x000fe20000410000 */
[----:B------:R-:W-:Y:S01]  /*0e40*/  FFMA.FTZ R29, R20, R29, -6 ;  /* 0xc0c00000141d7423 */ /* 0x000fe2000001001d */
[----:B------:R-:W-:Y:S01]  /*0e50*/  UIMAD.WIDE.U32 UR4, UR5, UR7, UR4 ;  /* 0x00000007050472a5 */ /* 0x000fe2000f8e0004 */
[----:B------:R-:W-:Y:S01]  /*0e60*/  FFMA.FTZ R14, R7, R4, 1 ;  /* 0x3f800000070e7423 */ /* 0x000fe20000010004 */
[----:B------:R-:W-:Y:S01]  /*0e70*/  FFMA.FTZ R16, R16, R5, 3 ;  /* 0x4040000010107423 */ /* 0x000fe20000010005 */
[----:B------:R-:W-:Y:S01]  /*0e80*/  FFMA.FTZ R18, R18, R27, 1 ;  /* 0x3f80000012127423 */ /* 0x000fe2000001001b */
[----:B------:R-:W-:Y:S01]  /*0e90*/  FFMA.FTZ R20, R20, R29, 3 ;  /* 0x4040000014147423 */ /* 0x000fe2000001001d */
[----:B------:R-:W-:-:S02]  /*0ea0*/  IADD3 R25, PT, PT, R25, R3, RZ ;  /* 0x0000000319197210 */ /* 0x000fc40007ffe0ff */
[----:B-123--:R-:W-:-:S05]  /*0eb0*/  UMOV UR11, UR5 ;  /* 0x00000005000b7c82 */ /* 0x00efca0008000000 */
.L_x_118:
[----:B------:R-:W-:Y:S01]  /*0ec0*/  IABS R5, UR6 ;  /* 0x0000000600057c13 */ /* 0x000fe20008000000 */
[----:B------:R-:W-:Y:S01]  /*0ed0*/  IMAD R27, R23, UR19, RZ ;  /* 0x00000013171b7c24 */ /* 0x000fe2000f8e02ff */
[----:B------:R-:W-:Y:S01]  /*0ee0*/  MOV R4, UR33 ;  /* 0x0000002100047c02 */ /* 0x000fe20008000f00 */
[----:B------:R-:W-:Y:S01]  /*0ef0*/  IMAD R24, R17, UR19, RZ ;  /* 0x0000001311187c24 */ /* 0x000fe2000f8e02ff */
[----:B------:R-:W-:Y:S01]  /*0f00*/  R2UR UR7, R5 ;  /* 0x00000000050772ca */ /* 0x000fe200000e0000 */
[----:B------:R-:W-:Y:S01]  /*0f10*/  IMAD R26, R19, UR19, RZ ;  /* 0x00000013131a7c24 */ /* 0x000fe2000f8e02ff */
[----:B------:R-:W-:Y:S02]  /*0f20*/  IABS R4, R4 ;  /* 0x0000000400047213 */ /* 0x000fe40000000000 */
[----:B------:R-:W-:Y:S02]  /*0f30*/  MOV R28, UR16 ;  /* 0x00000010001c7c02 */ /* 0x000fe40008000f00 */
[----:B------:R-:W-:-:S07]  /*0f40*/  R2UR UR8, R4 ;  /* 0x00000000040872ca */ /* 0x000fce00000e0000 */
[----:B------:R-:W-:-:S04]  /*0f50*/  UIMAD.WIDE.U32 UR4, UR11, UR7, URZ ;  /* 0x000000070b0472a5 */ /* 0x000fc8000f8e00ff */
[----:B------:R-:W-:-:S04]  /*0f60*/  UIADD3 UR4, UPT, UPT, -UR5, URZ, URZ ;  /* 0x000000ff05047290 */ /* 0x000fc8000fffe1ff */
[----:B------:R-:W-:-:S04]  /*0f70*/  UIMAD UR4, UR8, UR4, UR7 ;  /* 0x00000004080472a4 */ /* 0x000fc8000f8e0207 */
[----:B------:R-:W-:-:S11]  /*0f80*/  UISETP.GT.U32.AND UP1, UPT, UR32, UR4, UPT ;  /* 0x000000042000728c */ /* 0x000fd6000bf24070 */
[----:B------:R-:W-:Y:S02]  /*0f90*/  @!UP1 UIADD3 UR4, UPT, UPT, UR4, -UR8, URZ ;  /* 0x8000000804049290 */ /* 0x000fe4000fffe0ff */
[----:B------:R-:W-:Y:S02]  /*0fa0*/  @!UP1 UIADD3 UR5, UPT, UPT, UR5, 0x1, URZ ;  /* 0x0000000105059890 */ /* 0x000fe4000fffe0ff */
[----:B------:R-:W-:Y:S02]  /*0fb0*/  UISETP.GE.U32.AND UP0, UPT, UR4, UR32, UPT ;  /* 0x000000200400728c */ /* 0x000fe4000bf06070 */
[----:B------:R-:W-:-:S04]  /*0fc0*/  ULOP3.LUT UR4, UR6, UR33, URZ, 0x3c, !UPT ;  /* 0x0000002106047292 */ /* 0x000fc8000f8e3cff */
[----:B------:R-:W-:-:S05]  /*0fd0*/  UISETP.GE.AND UP1, UPT, UR4, URZ, UPT ;  /* 0x000000ff0400728c */ /* 0x000fca000bf26270 */
[----:B------:R-:W-:Y:S02]  /*0fe0*/  @UP0 UIADD3 UR5, UPT, UPT, UR5, 0x1, URZ ;  /* 0x0000000105050890 */ /* 0x000fe4000fffe0ff */
[----:B------:R-:W-:-:S04]  /*0ff0*/  UISETP.NE.AND UP0, UPT, UR33, URZ, UPT ;  /* 0x000000ff2100728c */ /* 0x000fc8000bf05270 */
[----:B------:R-:W-:-:S07]  /*1000*/  @!UP1 UIADD3 UR5, UPT, UPT, -UR5, URZ, URZ ;  /* 0x000000ff05059290 */ /* 0x000fce000fffe1ff */
[----:B------:R-:W-:-:S04]  /*1010*/  @!UP0 ULOP3.LUT UR5, URZ, UR33, URZ, 0x33, !UPT ;  /* 0x00000021ff058292 */ /* 0x000fc8000f8e33ff */
[----:B------:R-:W-:Y:S02]  /*1020*/  USHF.R.S32.HI UR7, URZ, 0x1f, UR5 ;  /* 0x0000001fff077899 */ /* 0x000fe40008011405 */
[----:B------:R-:W-:Y:S02]  /*1030*/  UIMAD.WIDE.U32 UR30, UR5, UR26, URZ ;  /* 0x0000001a051e72a5 */ /* 0x000fe4000f8e00ff */
[----:B------:R-:W-:Y:S02]  /*1040*/  UIMAD UR4, UR7, UR26, URZ ;  /* 0x0000001a070472a4 */ /* 0x000fe4000f8e02ff */
[----:B------:R-:W-:Y:S02]  /*1050*/  UIADD3 UR9, UPT, UPT, -UR5, URZ, URZ ;  /* 0x000000ff05097290 */ /* 0x000fe4000fffe1ff */
[----:B------:R-:W-:Y:S01]  /*1060*/  UIMAD UR4, UR5, UR27, UR4 ;  /* 0x0000001b050472a4 */ /* 0x000fe2000f8e0204 */
[----:B------:R-:W-:Y:S01]  /*1070*/  IMAD.U32 R5, RZ, RZ, UR31 ;  /* 0x0000001fff057e24 */ /* 0x000fe2000f8e00ff */
[----:B------:R-:W-:-:S02]  /*1080*/  MOV R4, UR30 ;  /* 0x0000001e00047c02 */ /* 0x000fc40008000f00 */
[----:B------:R-:W-:Y:S02]  /*1090*/  UIADD3 UR8, UPT, UPT, UR31, UR4, URZ ;  /* 0x000000041f087290 */ /* 0x000fe4000fffe0ff */
[----:B------:R-:W-:-:S04]  /*10a0*/  UIMAD UR4, UR33, UR9, UR6 ;  /* 0x00000009210472a4 */ /* 0x000fc8000f8e0206 */
[----:B------:R-:W-:Y:S01]  /*10b0*/  MOV R5, UR8 ;  /* 0x0000000800057c02 */ /* 0x000fe20008000f00 */
[----:B------:R-:W-:Y:S02]  /*10c0*/  USHF.R.S32.HI UR8, URZ, 0x1f, UR4 ;  /* 0x0000001fff087899 */ /* 0x000fe40008011404 */
[C---:B0-----:R-:W-:Y:S02]  /*10d0*/  IMAD.WIDE.U32 R6, R9.reuse, UR20, R4 ;  /* 0x0000001409067c25 */ /* 0x041fe4000f8e0004 */
[----:B------:R-:W-:Y:S02]  /*10e0*/  UIMAD UR9, UR8, UR16, URZ ;  /* 0x00000010080972a4 */ /* 0x000fe4000f8e02ff */
[----:B------:R-:W-:Y:S02]  /*10f0*/  IMAD R7, R9, UR21, R7 ;  /* 0x0000001509077c24 */ /* 0x000fe4000f8e0207 */
[----:B------:R-:W-:Y:S02]  /*1100*/  UIMAD UR9, UR4, UR17, UR9 ;  /* 0x00000011040972a4 */ /* 0x000fe4000f8e0209 */
[----:B------:R-:W-:-:S05]  /*1110*/  IMAD.WIDE.U32 R6, R28, UR4, R6 ;  /* 0x000000041c067c25 */ /* 0x000fca000f8e0006 */
[----:B------:R-:W-:-:S03]  /*1120*/  IADD3 R7, PT, PT, R7, UR9, RZ ;  /* 0x0000000907077c10 */ /* 0x000fc6000fffe0ff */
[----:B------:R-:W-:-:S04]  /*1130*/  IMAD.WIDE.U32 R30, R23, UR18, R6 ;  /* 0x00000012171e7c25 */ /* 0x000fc8000f8e0006 */
[----:B------:R-:W-:Y:S01]  /*1140*/  IMAD.IADD R29, R31, 0x1, R27 ;  /* 0x000000011f1d7824 */ /* 0x000fe200078e021b */
[----:B------:R-:W-:Y:S01]  /*1150*/  LEA R36, P0, R30, UR28, 0x1 ;  /* 0x0000001c1e247c11 */ /* 0x000fe2000f8008ff */
[----:B------:R-:W-:-:S03]  /*1160*/  IMAD.WIDE.U32 R34, R17, UR18, R6 ;  /* 0x0000001211227c25 */ /* 0x000fc6000f8e0006 */
[----:B------:R-:W-:Y:S01]  /*1170*/  LEA.HI.X R37, R30, UR29, R29, 0x1, P0 ;  /* 0x0000001d1e257c11 */ /* 0x000fe200080f0c1d */
[--C-:B------:R-:W-:Y:S01]  /*1180*/  IMAD.WIDE.U32 R30, R19, UR18, R6.reuse ;  /* 0x00000012131e7c25 */ /* 0x100fe2000f8e0006 */
[----:B------:R-:W-:Y:S02]  /*1190*/  IADD3 R29, PT, PT, R35, R24, RZ ;  /* 0x00000018231d7210 */ /* 0x000fe40007ffe0ff */
[C---:B------:R-:W-:Y:S01]  /*11a0*/  LEA R32, P0, R34.reuse, UR28, 0x1 ;  /* 0x0000001c22207c11 */ /* 0x040fe2000f8008ff */
[C---:B------:R-:W-:Y:S01]  /*11b0*/  IMAD.WIDE.U32 R6, R21.reuse, UR18, R6 ;  /* 0x0000001215067c25 */ /* 0x040fe2000f8e0006 */
[----:B------:R-:W2:Y:S02]  /*11c0*/  LDG.E.U16 R39, desc[UR24][R36.64] ;  /* 0x0000001824277981 */ /* 0x000ea4000c1e1500 */
[----:B------:R-:W-:Y:S01]  /*11d0*/  LEA.HI.X R33, R34, UR29, R29, 0x1, P0 ;  /* 0x0000001d22217c11 */ /* 0x000fe200080f0c1d */
[----:B------:R-:W-:Y:S01]  /*11e0*/  IMAD R22, R21, UR19, RZ ;  /* 0x0000001315167c24 */ /* 0x000fe2000f8e02ff */
[----:B------:R-:W-:-:S02]  /*11f0*/  IADD3 R29, PT, PT, R31, R26, RZ ;  /* 0x0000001a1f1d7210 */ /* 0x000fc40007ffe0ff */
[C---:B------:R-:W-:Y:S01]  /*1200*/  LEA R34, P0, R30.reuse, UR28, 0x1 ;  /* 0x0000001c1e227c11 */ /* 0x040fe2000f8008ff */
[----:B------:R0:W3:Y:S01]  /*1210*/  LDG.E.U16 R40, desc[UR24][R32.64] ;  /* 0x0000001820287981 */ /* 0x0000e2000c1e1500 */
[----:B------:R-:W-:Y:S02]  /*1220*/  IADD3 R7, PT, PT, R7, R22, RZ ;  /* 0x0000001607077210 */ /* 0x000fe40007ffe0ff */
[----:B------:R-:W-:Y:S02]  /*1230*/  LEA.HI.X R35, R30, UR29, R29, 0x1, P0 ;  /* 0x0000001d1e237c11 */ /* 0x000fe400080f0c1d */
[----:B------:R-:W-:-:S03]  /*1240*/  LEA R30, P0, R6, UR28, 0x1 ;  /* 0x0000001c061e7c11 */ /* 0x000fc6000f8008ff */
[----:B------:R-:W4:Y:S01]  /*1250*/  LDG.E.U16 R38, desc[UR24][R34.64] ;  /* 0x0000001822267981 */ /* 0x000f22000c1e1500 */
[----:B------:R-:W-:Y:S01]  /*1260*/  LEA.HI.X R31, R6, UR29, R7, 0x1, P0 ;  /* 0x0000001d061f7c11 */ /* 0x000fe200080f0c07 */
[----:B------:R-:W-:-:S04]  /*1270*/  IMAD.WIDE.U32 R6, R11, UR20, R4 ;  /* 0x000000140b067c25 */ /* 0x000fc8000f8e0004 */
[----:B------:R-:W-:Y:S01]  /*1280*/  IMAD R7, R11, UR21, R7 ;  /* 0x000000150b077c24 */ /* 0x000fe2000f8e0207 */
[----:B------:R1:W5:Y:S01]  /*1290*/  LDG.E.U16 R29, desc[UR24][R30.64] ;  /* 0x000000181e1d7981 */ /* 0x000362000c1e1500 */
[----:B------:R-:W-:-:S04]  /*12a0*/  IMAD.WIDE.U32 R6, R28, UR4, R6 ;  /* 0x000000041c067c25 */ /* 0x000fc8000f8e0006 */
[----:B------:R-:W-:Y:S02]  /*12b0*/  VIADD R7, R7, UR9 ;  /* 0x0000000907077c36 */ /* 0x000fe40008000000 */
[----:B0-----:R-:W-:-:S04]  /*12c0*/  IMAD.WIDE.U32 R32, R23, UR18, R6 ;  /* 0x0000001217207c25 */ /* 0x001fc8000f8e0006 */
[----:B-1----:R-:W-:Y:S01]  /*12d0*/  IMAD.WIDE.U32 R30, R17, UR18, R6 ;  /* 0x00000012111e7c25 */ /* 0x002fe2000f8e0006 */
[----:B------:R-:W-:Y:S02]  /*12e0*/  IADD3 R33, PT, PT, R27, R33, RZ ;  /* 0x000000211b217210 */ /* 0x000fe40007ffe0ff */
[----:B------:R-:W-:Y:S01]  /*12f0*/  LEA R36, P0, R32, UR28, 0x1 ;  /* 0x0000001c20247c11 */ /* 0x000fe2000f8008ff */
[----:B------:R-:W-:-:S03]  /*1300*/  IMAD.IADD R31, R24, 0x1, R31 ;  /* 0x00000001181f7824 */ /* 0x000fc600078e021f */
[----:B------:R-:W-:Y:S02]  /*1310*/  LEA.HI.X R37, R32, UR29, R33, 0x1, P0 ;  /* 0x0000001d20257c11 */ /* 0x000fe400080f0c21 */
[----:B------:R-:W-:-:S03]  /*1320*/  LEA R34, P0, R30, UR28, 0x1 ;  /* 0x0000001c1e227c11 */ /* 0x000fc6000f8008ff */
[----:B------:R-:W4:Y:S01]  /*1330*/  LDG.E.U16 R36, desc[UR24][R36.64] ;  /* 0x0000001824247981 */ /* 0x000f22000c1e1500 */
[----:B------:R-:W-:-:S05]  /*1340*/  LEA.HI.X R35, R30, UR29, R31, 0x1, P0 ;  /* 0x0000001d1e237c11 */ /* 0x000fca00080f0c1f */
[----:B------:R-:W5:Y:S01]  /*1350*/  LDG.E.U16 R34, desc[UR24][R34.64] ;  /* 0x0000001822227981 */ /* 0x000f62000c1e1500 */
[----:B---3--:R-:W-:Y:S02]  /*1360*/  SHF.L.U32 R43, R40, 0x10, RZ ;  /* 0x00000010282b7819 */ /* 0x008fe400000006ff */
[----:B--2---:R-:W-:Y:S02]  /*1370*/  SHF.L.U32 R39, R39, 0x10, RZ ;  /* 0x0000001027277819 */ /* 0x004fe400000006ff */
[----:B-----5:R-:W-:-:S05]  /*1380*/  SHF.L.U32 R31, R34, 0x10, RZ ;  /* 0x00000010221f7819 */ /* 0x020fca00000006ff */
[----:B------:R-:W-:Y:S01]  /*1390*/  FMUL.FTZ R31, R0, R31 ;  /* 0x0000001f001f7220 */ /* 0x000fe20000410000 */
[----:B----4-:R-:W-:-:S03]  /*13a0*/  SHF.L.U32 R33, R36, 0x10, RZ ;  /* 0x0000001024217819 */ /* 0x010fc600000006ff */
[----:B------:R-:W-:Y:S01]  /*13b0*/  FFMA.FTZ R43, R8, R43, R31 ;  /* 0x0000002b082b7223 */ /* 0x000fe2000001001f */
[----:B------:R-:W-:-:S04]  /*13c0*/  IMAD.WIDE.U32 R30, R19, UR18, R6 ;  /* 0x00000012131e7c25 */ /* 0x000fc8000f8e0006 */
[----:B------:R-:W-:Y:S01]  /*13d0*/  FMUL.FTZ R33, R0, R33 ;  /* 0x0000002100217220 */ /* 0x000fe20000410000 */
[----:B------:R-:W-:Y:S02]  /*13e0*/  IADD3 R31, PT, PT, R26, R31, RZ ;  /* 0x0000001f1a1f7210 */ /* 0x000fe40007ffe0ff */
[----:B------:R-:W-:Y:S01]  /*13f0*/  LEA R32, P0, R30, UR28, 0x1 ;  /* 0x0000001c1e207c11 */ /* 0x000fe2000f8008ff */
[----:B------:R-:W-:-:S03]  /*1400*/  FFMA.FTZ R39, R8, R39, R33 ;  /* 0x0000002708277223 */ /* 0x000fc60000010021 */
[----:B------:R-:W-:-:S05]  /*1410*/  LEA.HI.X R33, R30, UR29, R31, 0x1, P0 ;  /* 0x0000001d1e217c11 */ /* 0x000fca00080f0c1f */
[----:B------:R-:W2:Y:S01]  /*1420*/  LDG.E.U16 R32, desc[UR24][R32.64] ;  /* 0x0000001820207981 */ /* 0x000ea2000c1e1500 */
[----:B------:R-:W-:Y:S01]  /*1430*/  IMAD.WIDE.U32 R6, R21, UR18, R6 ;  /* 0x0000001215067c25 */ /* 0x000fe2000f8e0006 */
[----:B------:R-:W-:-:S04]  /*1440*/  SHF.L.U32 R41, R38, 0x10, RZ ;  /* 0x0000001026297819 */ /* 0x000fc800000006ff */
[----:B------:R-:W-:Y:S02]  /*1450*/  IADD3 R7, PT, PT, R22, R7, RZ ;  /* 0x0000000716077210 */ /* 0x000fe40007ffe0ff */
[----:B------:R-:W-:Y:S01]  /*1460*/  LEA R30, P0, R6, UR28, 0x1 ;  /* 0x0000001c061e7c11 */ /* 0x000fe2000f8008ff */
[----:B--2---:R-:W-:-:S04]  /*1470*/  IMAD.U32 R31, R32, 0x10000, RZ ;  /* 0x00010000201f7824 */ /* 0x004fc800078e00ff */
[----:B------:R-:W-:-:S04]  /*1480*/  FMUL.FTZ R31, R0, R31 ;  /* 0x0000001f001f7220 */ /* 0x000fc80000410000 */
[----:B------:R-:W-:Y:S01]  /*1490*/  FFMA.FTZ R41, R8, R41, R31 ;  /* 0x0000002908297223 */ /* 0x000fe2000001001f */
[----:B------:R-:W-:-:S05]  /*14a0*/  LEA.HI.X R31, R6, UR29, R7, 0x1, P0 ;  /* 0x0000001d061f7c11 */ /* 0x000fca00080f0c07 */
[----:B------:R-:W2:Y:S01]  /*14b0*/  LDG.E.U16 R30, desc[UR24][R30.64] ;  /* 0x000000181e1e7981 */ /* 0x000ea2000c1e1500 */
[----:B------:R-:W-:-:S04]  /*14c0*/  IMAD.WIDE.U32 R6, R13, UR20, R4 ;  /* 0x000000140d067c25 */ /* 0x000fc8000f8e0004 */
[----:B------:R-:W-:Y:S02]  /*14d0*/  IMAD R7, R13, UR21, R7 ;  /* 0x000000150d077c24 */ /* 0x000fe4000f8e0207 */
[----:B------:R-:W-:-:S05]  /*14e0*/  IMAD.WIDE.U32 R6, R28, UR4, R6 ;  /* 0x000000041c067c25 */ /* 0x000fca000f8e0006 */
[----:B------:R-:W-:Y:S01]  /*14f0*/  IADD3 R7, PT, PT, R7, UR9, RZ ;  /* 0x0000000907077c10 */ /* 0x000fe2000fffe0ff */
[----:B------:R-:W-:Y:S01]  /*1500*/  IMAD.U32 R29, R29, 0x10000, RZ ;  /* 0x000100001d1d7824 */ /* 0x000fe200078e00ff */
[----:B--2---:R-:W-:Y:S01]  /*1510*/  SHF.L.U32 R33, R30, 0x10, RZ ;  /* 0x000000101e217819 */ /* 0x004fe200000006ff */
[----:B------:R-:W-:-:S04]  /*1520*/  IMAD.WIDE.U32 R30, R23, UR18, R6 ;  /* 0x00000012171e7c25 */ /* 0x000fc8000f8e0006 */
[----:B------:R-:W-:Y:S01]  /*1530*/  FMUL.FTZ R33, R0, R33 ;  /* 0x0000002100217220 */ /* 0x000fe20000410000 */
[----:B------:R-:W-:Y:S02]  /*1540*/  IADD3 R31, PT, PT, R27, R31, RZ ;  /* 0x0000001f1b1f7210 */ /* 0x000fe40007ffe0ff */
[----:B------:R-:W-:Y:S01]  /*1550*/  LEA R32, P0, R30, UR28, 0x1 ;  /* 0x0000001c1e207c11 */ /* 0x000fe2000f8008ff */
[----:B------:R-:W-:-:S03]  /*1560*/  FFMA.FTZ R29, R8, R29, R33 ;  /* 0x0000001d081d7223 */ /* 0x000fc60000010021 */
[----:B------:R-:W-:-:S05]  /*1570*/  LEA.HI.X R33, R30, UR29, R31, 0x1, P0 ;  /* 0x0000001d1e217c11 */ /* 0x000fca00080f0c1f */
[----:B------:R-:W2:Y:S01]  /*1580*/  LDG.E.U16 R32, desc[UR24][R32.64] ;  /* 0x0000001820207981 */ /* 0x000ea2000c1e1500 */
[----:B------:R-:W-:-:S04]  /*1590*/  IMAD.WIDE.U32 R30, R17, UR18, R6 ;  /* 0x00000012111e7c25 */ /* 0x000fc8000f8e0006 */
[----:B------:R-:W-:Y:S01]  /*15a0*/  IMAD.IADD R31, R24, 0x1, R31 ;  /* 0x00000001181f7824 */ /* 0x000fe200078e021f */
[----:B------:R-:W-:-:S04]  /*15b0*/  LEA R34, P0, R30, UR28, 0x1 ;  /* 0x0000001c1e227c11 */ /* 0x000fc8000f8008ff */
[----:B------:R-:W-:Y:S01]  /*15c0*/  LEA.HI.X R35, R30, UR29, R31, 0x1, P0 ;  /* 0x0000001d1e237c11 */ /* 0x000fe200080f0c1f */
[----:B------:R-:W-:-:S04]  /*15d0*/  IMAD.WIDE.U32 R30, R19, UR18, R6 ;  /* 0x00000012131e7c25 */ /* 0x000fc8000f8e0006 */
[----:B------:R-:W3:Y:S01]  /*15e0*/  LDG.E.U16 R34, desc[UR24][R34.64] ;  /* 0x0000001822227981 */ /* 0x000ee2000c1e1500 */
[----:B------:R-:W-:Y:S02]  /*15f0*/  IADD3 R31, PT, PT, R26, R31, RZ ;  /* 0x0000001f1a1f7210 */ /* 0x000fe40007ffe0ff */
[----:B--2---:R-:W-:Y:S02]  /*1600*/  SHF.L.U32 R37, R32, 0x10, RZ ;  /* 0x0000001020257819 */ /* 0x004fe400000006ff */
[----:B------:R-:W-:-:S04]  /*1610*/  LEA R32, P0, R30, UR28, 0x1 ;  /* 0x0000001c1e207c11 */ /* 0x000fc8000f8008ff */
[----:B------:R-:W-:-:S05]  /*1620*/  LEA.HI.X R33, R30, UR29, R31, 0x1, P0 ;  /* 0x0000001d1e217c11 */ /* 0x000fca00080f0c1f */
[----:B------:R-:W2:Y:S01]  /*1630*/  LDG.E.U16 R32, desc[UR24][R32.64] ;  /* 0x0000001820207981 */ /* 0x000ea2000c1e1500 */
[----:B------:R-:W-:-:S04]  /*1640*/  IMAD.WIDE.U32 R4, R15, UR20, R4 ;  /* 0x000000140f047c25 */ /* 0x000fc8000f8e0004 */
[----:B------:R-:W-:Y:S02]  /*1650*/  IMAD R5, R15, UR21, R5 ;  /* 0x000000150f057c24 */ /* 0x000fe4000f8e0205 */
[----:B------:R-:W-:-:S04]  /*1660*/  IMAD.WIDE.U32 R30, R21, UR18, R6 ;  /* 0x00000012151e7c25 */ /* 0x000fc8000f8e0006 */
[----:B------:R-:W-:Y:S01]  /*1670*/  IMAD.WIDE.U32 R4, R28, UR4, R4 ;  /* 0x000000041c047c25 */ /* 0x000fe2000f8e0004 */
[----:B------:R-:W-:-:S03]  /*1680*/  LEA R6, P0, R30, UR28, 0x1 ;  /* 0x0000001c1e067c11 */ /* 0x000fc6000f8008ff */
[----:B------:R-:W-:Y:S01]  /*1690*/  IMAD.IADD R7, R22, 0x1, R31 ;  /* 0x0000000116077824 */ /* 0x000fe200078e021f */
[----:B------:R-:W-:-:S04]  /*16a0*/  IADD3 R5, PT, PT, R5, UR9, RZ ;  /* 0x0000000905057c10 */ /* 0x000fc8000fffe0ff */
[----:B------:R-:W-:Y:S01]  /*16b0*/  LEA.HI.X R7, R30, UR29, R7, 0x1, P0 ;  /* 0x0000001d1e077c11 */ /* 0x000fe200080f0c07 */
[----:B------:R-:W-:-:S04]  /*16c0*/  IMAD.WIDE.U32 R30, R23, UR18, R4 ;  /* 0x00000012171e7c25 */ /* 0x000fc8000f8e0004 */
[----:B------:R-:W-:Y:S01]  /*16d0*/  FFMA.FTZ R37, R10, R37, R39 ;  /* 0x000000250a257223 */ /* 0x000fe20000010027 */
[----:B------:R-:W4:Y:S01]  /*16e0*/  LDG.E.U16 R6, desc[UR24][R6.64] ;  /* 0x0000001806067981 */ /* 0x000f22000c1e1500 */
[----:B------:R-:W-:Y:S02]  /*16f0*/  IADD3 R27, PT, PT, R27, R31, RZ ;  /* 0x0000001f1b1b7210 */ /* 0x000fe40007ffe0ff */
[----:B---3--:R-:W-:Y:S02]  /*1700*/  SHF.L.U32 R39, R34, 0x10, RZ ;  /* 0x0000001022277819 */ /* 0x008fe400000006ff */
[----:B--2---:R-:W-:Y:S02]  /*1710*/  SHF.L.U32 R36, R32, 0x10, RZ ;  /* 0x0000001020247819 */ /* 0x004fe400000006ff */
[----:B------:R-:W-:-:S04]  /*1720*/  LEA R32, P0, R30, UR28, 0x1 ;  /* 0x0000001c1e207c11 */ /* 0x000fc8000f8008ff */
[----:B------:R-:W-:Y:S01]  /*1730*/  LEA.HI.X R33, R30, UR29, R27, 0x1, P0 ;  /* 0x0000001d1e217c11 */ /* 0x000fe200080f0c1b */
[----:B------:R-:W-:-:S04]  /*1740*/  IMAD.WIDE.U32 R30, R17, UR18, R4 ;  /* 0x00000012111e7c25 */ /* 0x000fc8000f8e0004 */
[----:B------:R-:W2:Y:S01]  /*1750*/  LDG.E.U16 R32, desc[UR24][R32.64] ;  /* 0x0000001820207981 */ /* 0x000ea2000c1e1500 */
[----:B------:R-:W-:Y:S02]  /*1760*/  IADD3 R27, PT, PT, R24, R31, RZ ;  /* 0x0000001f181b7210 */ /* 0x000fe40007ffe0ff */
[----:B------:R-:W-:-:S04]  /*1770*/  LEA R34, P0, R30, UR28, 0x1 ;  /* 0x0000001c1e227c11 */ /* 0x000fc8000f8008ff */
[----:B------:R-:W-:Y:S01]  /*1780*/  LEA.HI.X R35, R30, UR29, R27, 0x1, P0 ;  /* 0x0000001d1e237c11 */ /* 0x000fe200080f0c1b */
[----:B------:R-:W-:-:S04]  /*1790*/  IMAD.WIDE.U32 R30, R19, UR18, R4 ;  /* 0x00000012131e7c25 */ /* 0x000fc8000f8e0004 */
[----:B------:R-:W-:Y:S01]  /*17a0*/  IMAD.IADD R27, R26, 0x1, R31 ;  /* 0x000000011a1b7824 */ /* 0x000fe200078e021f */
[C---:B------:R-:W-:Y:S01]  /*17b0*/  LEA R26, P0, R30.reuse, UR28, 0x1 ;  /* 0x0000001c1e1a7c11 */ /* 0x040fe2000f8008ff */
[----:B------:R-:W-:Y:S01]  /*17c0*/  IMAD.WIDE.U32 R4, R21, UR18, R4 ;  /* 0x0000001215047c25 */ /* 0x000fe2000f8e0004 */
[----:B------:R-:W3:Y:S02]  /*17d0*/  LDG.E.U16 R34, desc[UR24][R34.64] ;  /* 0x0000001822227981 */ /* 0x000ee4000c1e1500 */
[----:B------:R-:W-:Y:S02]  /*17e0*/  LEA.HI.X R27, R30, UR29, R27, 0x1, P0 ;  /* 0x0000001d1e1b7c11 */ /* 0x000fe400080f0c1b */
[----:B------:R-:W-:Y:S02]  /*17f0*/  IADD3 R5, PT, PT, R22, R5, RZ ;  /* 0x0000000516057210 */ /* 0x000fe40007ffe0ff */
[C---:B------:R-:W-:Y:S01]  /*1800*/  LEA R30, P0, R4.reuse, UR28, 0x1 ;  /* 0x0000001c041e7c11 */ /* 0x040fe2000f8008ff */
[----:B------:R-:W5:Y:S03]  /*1810*/  LDG.E.U16 R26, desc[UR24][R26.64] ;  /* 0x000000181a1a7981 */ /* 0x000f66000c1e1500 */
[----:B------:R-:W-:-:S05]  /*1820*/  LEA.HI.X R31, R4, UR29, R5, 0x1, P0 ;  /* 0x0000001d041f7c11 */ /* 0x000fca00080f0c05 */
[----:B------:R-:W5:Y:S01]  /*1830*/  LDG.E.U16 R30, desc[UR24][R30.64] ;  /* 0x000000181e1e7981 */ /* 0x000f62000c1e1500 */
[----:B------:R-:W-:Y:S01]  /*1840*/  FFMA.FTZ R39, R10, R39, R43 ;  /* 0x000000270a277223 */ /* 0x000fe2000001002b */
[----:B------:R-:W-:Y:S02]  /*1850*/  UIMAD UR7, UR7, UR12, URZ ;  /* 0x0000000c070772a4 */ /* 0x000fe4000f8e02ff */
[----:B------:R-:W-:Y:S02]  /*1860*/  MOV R5, UR12 ;  /* 0x0000000c00057c02 */ /* 0x000fe40008000f00 */
[----:B------:R-:W-:Y:S01]  /*1870*/  MOV R24, R2 ;  /* 0x0000000200187202 */ /* 0x000fe20000000f00 */
[----:B------:R-:W-:Y:S01]  /*1880*/  UIMAD UR7, UR5, UR13, UR7 ;  /* 0x0000000d050772a4 */ /* 0x000fe2000f8e0207 */
[----:B----4-:R-:W-:Y:S01]  /*1890*/  SHF.L.U32 R6, R6, 0x10, RZ ;  /* 0x0000001006067819 */ /* 0x010fe200000006ff */
[----:B------:R-:W-:Y:S02]  /*18a0*/  FFMA.FTZ R41, R10, R36, R41 ;  /* 0x000000240a297223 */ /* 0x000fe40000010029 */
[----:B------:R-:W-:Y:S01]  /*18b0*/  IMAD.WIDE.U32 R4, R5, UR5, R24 ;  /* 0x0000000505047c25 */ /* 0x000fe2000f8e0018 */
[----:B------:R-:W-:Y:S01]  /*18c0*/  MOV R7, UR14 ;  /* 0x0000000e00077c02 */ /* 0x000fe20008000f00 */
[----:B------:R-:W-:-:S02]  /*18d0*/  UIMAD UR8, UR8, UR14, URZ ;  /* 0x0000000e080872a4 */ /* 0x000fc4000f8e02ff */
[----:B------:R-:W-:Y:S01]  /*18e0*/  FFMA.FTZ R29, R10, R6, R29 ;  /* 0x000000060a1d7223 */ /* 0x000fe2000001001d */
[----:B------:R-:W-:Y:S01]  /*18f0*/  VIADD R5, R5, UR7 ;  /* 0x0000000705057c36 */ /* 0x000fe20008000000 */
[----:B------:R-:W-:Y:S02]  /*1900*/  UIMAD UR8, UR4, UR15, UR8 ;  /* 0x0000000f040872a4 */ /* 0x000fe4000f8e0208 */
[----:B------:R-:W-:Y:S01]  /*1910*/  IMAD.WIDE.U32 R4, R7, UR4, R4 ;  /* 0x0000000407047c25 */ /* 0x000fe2000f8e0004 */
[----:B------:R-:W0:Y:S04]  /*1920*/  LDCU UR4, c[0x0][0x378] ;  /* 0x00006f00ff0477ac */ /* 0x000e280008000800 */
[----:B------:R-:W-:Y:S02]  /*1930*/  IADD3 R5, PT, PT, R5, UR8, RZ ;  /* 0x0000000805057c10 */ /* 0x000fe4000fffe0ff */
[----:B------:R-:W-:-:S04]  /*1940*/  LEA R6, P0, R4, UR22, 0x1 ;  /* 0x0000001604067c11 */ /* 0x000fc8000f8008ff */
[----:B------:R-:W-:Y:S01]  /*1950*/  LEA.HI.X R7, R4, UR23, R5, 0x1, P0 ;  /* 0x0000001704077c11 */ /* 0x000fe200080f0c05 */
[----:B0-----:R-:W-:-:S04]  /*1960*/  UIADD3 UR6, UPT, UPT, UR4, UR6, URZ ;  /* 0x0000000604067290 */ /* 0x001fc8000fffe0ff */
[----:B------:R-:W-:Y:S01]  /*1970*/  UISETP.GE.AND UP0, UPT, UR6, UR10, UPT ;  /* 0x0000000a0600728c */ /* 0x000fe2000bf06270 */
[----:B--2---:R-:W-:-:S04]  /*1980*/  IMAD.U32 R32, R32, 0x10000, RZ ;  /* 0x0001000020207824 */ /* 0x004fc800078e00ff */
[----:B------:R-:W-:Y:S01]  /*1990*/  FFMA.FTZ R37, R12, R32, R37 ;  /* 0x000000200c257223 */ /* 0x000fe20000010025 */
[----:B---3--:R-:W-:-:S05]  /*19a0*/  SHF.L.U32 R34, R34, 0x10, RZ ;  /* 0x0000001022227819 */ /* 0x008fca00000006ff */
[----:B------:R-:W-:Y:S01]  /*19b0*/  FFMA.FTZ R39, R12, R34, R39 ;  /* 0x000000220c277223 */ /* 0x000fe20000010027 */
[----:B-----5:R-:W-:-:S03]  /*19c0*/  SHF.L.U32 R26, R26, 0x10, RZ ;  /* 0x000000101a1a7819 */ /* 0x020fc600000006ff */
[----:B------:R-:W-:Y:S02]  /*19d0*/  FMUL.FTZ R39, R14, R39 ;  /* 0x000000270e277220 */ /* 0x000fe40000410000 */
[----:B------:R-:W-:Y:S02]  /*19e0*/  FFMA.FTZ R41, R12, R26, R41 ;  /* 0x0000001a0c297223 */ /* 0x000fe40000010029 */
[----:B------:R-:W-:Y:S01]  /*19f0*/  FFMA.FTZ R37, R16, R37, R39 ;  /* 0x0000002510257223 */ /* 0x000fe20000010027 */
[----:B------:R-:W-:-:S03]  /*1a00*/  SHF.L.U32 R30, R30, 0x10, RZ ;  /* 0x000000101e1e7819 */ /* 0x000fc600000006ff */
[----:B------:R-:W-:Y:S02]  /*1a10*/  FFMA.FTZ R37, R18, R41, R37 ;  /* 0x0000002912257223 */ /* 0x000fe40000010025 */
[----:B------:R-:W-:-:S04]  /*1a20*/  FFMA.FTZ R29, R12, R30, R29 ;  /* 0x0000001e0c1d7223 */ /* 0x000fc8000001001d */
[----:B------:R-:W-:-:S05]  /*1a30*/  FFMA.FTZ R29, R20, R29, R37 ;  /* 0x0000001d141d7223 */ /* 0x000fca0000010025 */
[----:B------:R-:W-:-:S05]  /*1a40*/  F2FP.BF16.F32.PACK_AB R29, RZ, R29 ;  /* 0x0000001dff1d723e */ /* 0x000fca00000010ff */
[----:B------:R0:W-:Y:S01]  /*1a50*/  STG.E.U16 desc[UR24][R6.64], R29 ;  /* 0x0000001d06007986 */ /* 0x0001e2000c101518 */
[----:B------:R-:W-:Y:S05]  /*1a60*/  BRA.U !UP0, `(.L_x_118) ;  /* 0xfffffff508147547 */ /* 0x000fea000b83ffff */
[----:B------:R-:W-:Y:S05]  /*1a70*/  EXIT ;  /* 0x000000000000794d */ /* 0x000fea0003800000 */
.L_x_119:
        /* <DEDUP_REMOVED lines=16> */
.L_x_167:


//--------------------- .text._ZN2at6native53_GLOBAL__N__83c2e5dd_20_UpSampleBicubic2d_cu_80ee57ca28upsample_bicubic2d_out_frameIN3c104HalfEfEEviT0_S5_bNS_27GenericPackedTensorAccessorIKT_Lm4ENS_16DefaultPtrTraitsElEENS6_IS7_Lm4ES9_lEE --------------------------
	.section	.text._ZN2at6native53_GLOBAL__N__83c2e5dd_20_UpSampleBicubic2d_cu_80ee57ca28upsample_bicubic2d_out_frameIN3c104HalfEfEEviT0_S5_bNS_27GenericPackedTensorAccessorIKT_Lm4ENS_16DefaultPtrTraitsElEENS6_IS7_Lm4ES9_lEE,"ax",@progbits
	.align	128
.text._ZN2at6native53_GLOBAL__N__83c2e5dd_20_UpSampleBicubic2d_cu_80ee57ca28upsample_bicubic2d_out_frameIN3c104HalfEfEEviT0_S5_bNS_27GenericPackedTensorAccessorIKT_Lm4ENS_16DefaultPtrTraitsElEENS6_IS7_Lm4ES9_lEE:
        .type           _ZN2at6native53_GLOBAL__N__83c2e5dd_20_UpSampleBicubic2d_cu_80ee57ca28upsample_bicubic2d_out_frameIN3c104HalfEfEEviT0_S5_bNS_27GenericPackedTensorAccessorIKT_Lm4ENS_16DefaultPtrTraitsElEENS6_IS7_Lm4ES9_lEE,@function
        .size           _ZN2at6native53_GLOBAL__N__83c2e5dd_20_UpSampleBicubic2d_cu_80ee57ca28upsample_bicubic2d_out_frameIN3c104HalfEfEEviT0_S5_bNS_27GenericPackedTensorAccessorIKT_Lm4ENS_16DefaultPtrTraitsElEENS6_IS7_Lm4ES9_lEE,(.L_x_168 - _ZN2at6native53_GLOBAL__N__83c2e5dd_20_UpSampleBicubic2d_cu_80ee57ca28upsample_bicubic2d_out_frameIN3c104HalfEfEEviT0_S5_bNS_27GenericPackedTensorAccessorIKT_Lm4ENS_16DefaultPtrTraitsElEENS6_IS7_Lm4ES9_lEE)
        .other          _ZN2at6native53_GLOBAL__N__83c2e5dd_20_UpSampleBicubic2d_cu_80ee57ca28upsample_bicubic2d_out_frameIN3c104HalfEfEEviT0_S5_bNS_27GenericPackedTensorAccessorIKT_Lm4ENS_16DefaultPtrTraitsElEENS6_IS7_Lm4ES9_lEE,@"STO_CUDA_ENTRY STV_DEFAULT"
_ZN2at6native53_GLOBAL__N__83c2e5dd_20_UpSampleBicubic2d_cu_80ee57ca28upsample_bicubic2d_out_frameIN3c104HalfEfEEviT0_S5_bNS_27GenericPackedTensorAccessorIKT_Lm4ENS_16DefaultPtrTraitsElEENS6_IS7_Lm4ES9_lEE:
        /* <DEDUP_REMOVED lines=17> */
[----:B0-----:R-:W-:Y:S01]  /*0110*/  IMAD.MOV.U32 R2, RZ, RZ, RZ ;  /* 0x000000ffff027224 */ /* 0x001fe200078e00ff */
[----:B---3--:R-:W-:-:S05]  /*0120*/  IADD3 R7, PT, PT, RZ, -R3, RZ ;  /* 0x80000003ff077210 */ /* 0x008fca0007ffe0ff */
[----:B------:R-:W-:-:S04]  /*0130*/  IMAD R7, R7, R6, RZ ;  /* 0x0000000607077224 */ /* 0x000fc800078e02ff */
[----:B------:R-:W-:Y:S01]  /*0140*/  IMAD.HI.U32 R3, R3, R7, R2 ;  /* 0x0000000703037227 */ /* 0x000fe200078e0002 */
[----:B------:R-:W-:Y:S01]  /*0150*/  MOV R7, R8 ;  /* 0x0000000800077202 */ /* 0x000fe20000000f00 */
[----:B------:R-:W0:Y:S04]  /*0160*/  LDC R2, c[0x0][0x3f0] ;  /* 0x0000fc00ff027b82 */ /* 0x000e280000000800 */
        /* <DEDUP_REMOVED lines=11> */
[----:B------:R-:W-:Y:S02]  /*0220*/  @P0 IADD3 R8, PT, PT, R8, 0x1, RZ ;  /* 0x0000000108080810 */ /* 0x000fe40007ffe0ff */
[----:B--2---:R-:W-:-:S04]  /*0230*/  ISETP.NE.AND P0, PT, R9, R5, PT ;  /* 0x000000050900720c */ /* 0x004fc80003f05270 */
[----:B0-----:R-:W-:Y:S01]  /*0240*/  ISETP.NE.OR P0, PT, R7, R2, P0 ;  /* 0x000000020700720c */ /* 0x001fe20000705670 */
[----:B------:R-:W-:Y:S01]  /*0250*/  @!P2 IMAD.MOV R8, RZ, RZ, -R8 ;  /* 0x000000ffff08a224 */ /* 0x000fe200078e0a08 */
[----:B------:R-:W-:-:S04]  /*0260*/  @!P1 LOP3.LUT R8, RZ, R5, RZ, 0x33, !PT ;  /* 0x00000005ff089212 */ /* 0x000fc800078e33ff */
[----:B------:R-:W-:-:S05]  /*0270*/  IADD3 R2, PT, PT, -R8, RZ, RZ ;  /* 0x000000ff08027210 */ /* 0x000fca0007ffe1ff */
[----:B------:R-:W-:Y:S02]  /*0280*/  IMAD R13, R5, R2, R0 ;  /* 0x00000002050d7224 */ /* 0x000fe400078e0200 */
[----:B-1----:R-:W-:Y:S05]  /*0290*/  @P0 BRA `(.L_x_120) ;  /* 0x0000000c00800947 */ /* 0x002fea0003800000 */
        /* <DEDUP_REMOVED lines=32> */
[----:B------:R-:W-:Y:S01]  /*04a0*/  IMAD.WIDE.U32 R8, R8, UR12, R10 ;  /* 0x0000000c08087c25 */ /* 0x000fe2000f8e000a */
[----:B------:R-:W-:Y:S02]  /*04b0*/  IADD3 R19, PT, PT, R7, R19, RZ ;  /* 0x0000001307137210 */ /* 0x000fe40007ffe0ff */
[----:B------:R-:W-:Y:S01]  /*04c0*/  IADD3 R20, PT, PT, -R0, RZ, RZ ;  /* 0x000000ff00147210 */ /* 0x000fe20007ffe1ff */
[----:B------:R-:W-:Y:S01]  /*04d0*/  IMAD.IADD R21, R9, 0x1, R13 ;  /* 0x0000000109157824 */ /* 0x000fe200078e020d */
[----:B0-----:R-:W-:-:S02]  /*04e0*/  SHF.L.U64.HI R22, R2, 0x4, R3 ;  /* 0x0000000402167819 */ /* 0x001fc40000010203 */
[C---:B------:R-:W-:Y:S02]  /*04f0*/  SHF.L.U64.HI R3, R2.reuse, 0x1, R3 ;  /* 0x0000000102037819 */ /* 0x040fe40000010203 */
[----:B------:R-:W-:Y:S02]  /*0500*/  SHF.L.U32 R23, R2, 0x1, RZ ;  /* 0x0000000102177819 */ /* 0x000fe400000006ff */
[C-C-:B-1----:R-:W-:Y:S01]  /*0510*/  SHF.L.U64.HI R24, R4.reuse, 0x4, R5.reuse ;  /* 0x0000000404187819 */ /* 0x142fe20000010205 */
[C---:B------:R-:W-:Y:S01]  /*0520*/  IMAD.SHL.U32 R25, R4.reuse, 0x2, RZ ;  /* 0x0000000204197824 */ /* 0x040fe200078e00ff */
[----:B------:R-:W-:-:S07]  /*0530*/  SHF.L.U64.HI R5, R4, 0x1, R5 ;  /* 0x0000000104057819 */ /* 0x000fce0000010205 */
.L_x_126:
[----:B0-----:R-:W0:Y:S01]  /*0540*/  LDCU UR5, c[0x0][0x3a0] ;  /* 0x00007400ff0577ac */ /* 0x001e220008000800 */
[----:B-1-3--:R-:W1:Y:S01]  /*0550*/  LDC.64 R16, c[0x0][0x3b8] ;  /* 0x0000ee00ff107b82 */ /* 0x00ae620000000a00 */
[----:B------:R-:W-:Y:S01]  /*0560*/  MOV R10, R6 ;  /* 0x00000006000a7202 */ /* 0x000fe20000000f00 */
[----:B------:R-:W-:Y:S01]  /*0570*/  IMAD.MOV.U32 R12, RZ, RZ, R8 ;  /* 0x000000ffff0c7224 */ /* 0x000fe200078e0008 */
[----:B------:R-:W-:Y:S01]  /*0580*/  MOV R11, R19 ;  /* 0x00000013000b7202 */ /* 0x000fe20000000f00 */
[----:B------:R-:W-:Y:S01]  /*0590*/  HFMA2 R27, -RZ, RZ, 0, 0 ;  /* 0x00000000ff1b7431 */ /* 0x000fe200000001ff */
[----:B------:R-:W-:-:S03]  /*05a0*/  MOV R13, R21 ;  /* 0x00000015000d7202 */ /* 0x000fc60000000f00 */
        /* <DEDUP_REMOVED lines=14> */
.L_x_122:
[----:B------:R-:W-:-:S05]  /*0690*/  MOV R28, R14 ;  /* 0x0000000e001c7202 */ /* 0x000fca0000000f00 */
[----:B0-----:R-:W2:Y:S01]  /*06a0*/  LDG.E.U16 R41, desc[UR10][R28.64] ;  /* 0x0000000a1c297981 */ /* 0x001ea2000c1e1500 */
[----:B------:R-:W-:-:S04]  /*06b0*/  IADD3 R30, P1, PT, R14, R25, RZ ;  /* 0x000000190e1e7210 */ /* 0x000fc80007f3e0ff */
[----:B------:R-:W-:Y:S02]  /*06c0*/  IADD3.X R31, PT, PT, R29, R5, RZ, P1, !PT ;  /* 0x000000051d1f7210 */ /* 0x000fe40000ffe4ff */
[----:B------:R-:W-:Y:S01]  /*06d0*/  IADD3 R32, P1, PT, R26, R23, RZ ;  /* 0x000000171a207210 */ /* 0x000fe20007f3e0ff */
[----:B--2---:R0:W-:Y:S04]  /*06e0*/  STG.E.U16 desc[UR10][R26.64], R41 ;  /* 0x000000291a007986 */ /* 0x0041e8000c10150a */
[----:B------:R-:W2:Y:S01]  /*06f0*/  LDG.E.U16 R45, desc[UR10][R30.64] ;  /* 0x0000000a1e2d7981 */ /* 0x000ea2000c1e1500 */
[----:B------:R-:W-:Y:S01]  /*0700*/  IADD3 R34, P2, PT, R30, R25, RZ ;  /* 0x000000191e227210 */ /* 0x000fe20007f5e0ff */
[----:B------:R-:W-:-:S03]  /*0710*/  IMAD.X R33, R27, 0x1, R3, P1 ;  /* 0x000000011b217824 */ /* 0x000fc600008e0603 */
[----:B------:R-:W-:Y:S02]  /*0720*/  IADD3.X R35, PT, PT, R31, R5, RZ, P2, !PT ;  /* 0x000000051f237210 */ /* 0x000fe400017fe4ff */
        /* <DEDUP_REMOVED lines=10> */
[----:B------:R-:W-:Y:S02]  /*07d0*/  IADD3.X R31, PT, PT, R37, R3, RZ, P1, !PT ;  /* 0x00000003251f7210 */ /* 0x000fe40000ffe4ff */
[----:B------:R-:W-:-:S02]  /*07e0*/  IADD3.X R43, PT, PT, R39, R5, RZ, P2, !PT ;  /* 0x00000005272b7210 */ /* 0x000fc400017fe4ff */
[----:B-1----:R-:W-:Y:S01]  /*07f0*/  IADD3 R32, P1, PT, R30, R23, RZ ;  /* 0x000000171e207210 */ /* 0x002fe20007f3e0ff */
[----:B---3--:R0:W-:Y:S04]  /*0800*/  STG.E.U16 desc[UR10][R30.64], R41 ;  /* 0x000000291e007986 */ /* 0x0081e8000c10150a */
[----:B------:R-:W3:Y:S01]  /*0810*/  LDG.E.U16 R45, desc[UR10][R42.64] ;  /* 0x0000000a2a2d7981 */ /* 0x000ee2000c1e1500 */
[----:B------:R-:W-:Y:S01]  /*0820*/  IADD3 R34, P2, PT, R42, R25, RZ ;  /* 0x000000192a227210 */ /* 0x000fe20007f5e0ff */
[----:B------:R-:W-:-:S03]  /*0830*/  IMAD.X R33, R31, 0x1, R3, P1 ;  /* 0x000000011f217824 */ /* 0x000fc600008e0603 */
[----:B------:R-:W-:Y:S02]  /*0840*/  IADD3.X R35, PT, PT, R43, R5, RZ, P2, !PT ;  /* 0x000000052b237210 */ /* 0x000fe400017fe4ff */
[----:B--2---:R-:W-:Y:S01]  /*0850*/  IADD3 R36, P1, PT, R32, R23, RZ ;  /* 0x0000001720247210 */ /* 0x004fe20007f3e0ff */
[----:B---3--:R1:W-:Y:S04]  /*0860*/  STG.E.U16 desc[UR10][R32.64], R45 ;  /* 0x0000002d20007986 */ /* 0x0083e8000c10150a */
[----:B------:R-:W2:Y:S01]  /*0870*/  LDG.E.U16 R47, desc[UR10][R34.64] ;  /* 0x0000000a222f7981 */ /* 0x000ea2000c1e1500 */
[----:B------:R-:W-:Y:S02]  /*0880*/  IADD3 R38, P2, PT, R34, R25, RZ ;  /* 0x0000001922267210 */ /* 0x000fe40007f5e0ff */
[----:B------:R-:W-:-:S03]  /*0890*/  IADD3.X R37, PT, PT, R33, R3, RZ, P1, !PT ;  /* 0x0000000321257210 */ /* 0x000fc60000ffe4ff */
[----:B------:R-:W-:Y:S01]  /*08a0*/  IMAD.X R39, R35, 0x1, R5, P2 ;  /* 0x0000000123277824 */ /* 0x000fe200010e0605 */
[----:B0-----:R-:W-:Y:S01]  /*08b0*/  IADD3 R30, P1, PT, R36, R23, RZ ;  /* 0x00000017241e7210 */ /* 0x001fe20007f3e0ff */
[----:B--2---:R0:W-:Y:S04]  /*08c0*/  STG.E.U16 desc[UR10][R36.64], R47 ;  /* 0x0000002f24007986 */ /* 0x0041e8000c10150a */
[----:B------:R-:W2:Y:S01]  /*08d0*/  LDG.E.U16 R41, desc[UR10][R38.64] ;  /* 0x0000000a26297981 */ /* 0x000ea2000c1e1500 */
[----:B------:R-:W-:Y:S02]  /*08e0*/  IADD3 R42, P2, PT, R38, R25, RZ ;  /* 0x00000019262a7210 */ /* 0x000fe40007f5e0ff */
[----:B------:R-:W-:Y:S02]  /*08f0*/  IADD3.X R31, PT, PT, R37, R3, RZ, P1, !PT ;  /* 0x00000003251f7210 */ /* 0x000fe40000ffe4ff */
[----:B------:R-:W-:-:S02]  /*0900*/  IADD3.X R43, PT, PT, R39, R5, RZ, P2, !PT ;  /* 0x00000005272b7210 */ /* 0x000fc400017fe4ff */
[----:B-1----:R-:W-:Y:S02]  /*0910*/  IADD3 R32, P1, PT, R30, R23, RZ ;  /* 0x000000171e207210 */ /* 0x002fe40007f3e0ff */
[----:B------:R-:W-:-:S03]  /*0920*/  IADD3 R16, PT, PT, R16, 0x8, RZ ;  /* 0x0000000810107810 */ /* 0x000fc60007ffe0ff */
[----:B------:R-:W-:Y:S01]  /*0930*/  IMAD.X R33, R31, 0x1, R3, P1 ;  /* 0x000000011f217824 */ /* 0x000fe200008e0603 */
[----:B--2---:R0:W-:Y:S04]  /*0940*/  STG.E.U16 desc[UR10][R30.64], R41 ;  /* 0x000000291e007986 */ /* 0x0041e8000c10150a */
[----:B------:R-:W2:Y:S01]  /*0950*/  LDG.E.U16 R43, desc[UR10][R42.64] ;  /* 0x0000000a2a2b7981 */ /* 0x000ea2000c1e1500 */
[----:B------:R-:W-:Y:S02]  /*0960*/  ISETP.NE.AND P1, PT, R16, RZ, PT ;  /* 0x000000ff1000720c */ /* 0x000fe40003f25270 */
[----:B------:R-:W-:Y:S02]  /*0970*/  LEA R26, P2, R2, R26, 0x4 ;  /* 0x0000001a021a7211 */ /* 0x000fe400078420ff */
[----:B------:R-:W-:-:S02]  /*0980*/  LEA R14, P3, R4, R14, 0x4 ;  /* 0x0000000e040e7211 */ /* 0x000fc400078620ff */
[----:B------:R-:W-:Y:S02]  /*0990*/  IADD3.X R27, PT, PT, R27, R22, RZ, P2, !PT ;  /* 0x000000161b1b7210 */ /* 0x000fe400017fe4ff */
[----:B------:R-:W-:Y:S01]  /*09a0*/  IADD3.X R29, PT, PT, R29, R24, RZ, P3, !PT ;  /* 0x000000181d1d7210 */ /* 0x000fe20001ffe4ff */
[----:B--2---:R0:W-:Y:S04]  /*09b0*/  STG.E.U16 desc[UR10][R32.64], R43 ;  /* 0x0000002b20007986 */ /* 0x0041e8000c10150a */
[----:B------:R-:W-:Y:S05]  /*09c0*/  @P1 BRA `(.L_x_122) ;  /* 0xfffffffc00301947 */ /* 0x000fea000383ffff */
[----:B------:R-:W-:-:S07]  /*09d0*/  IMAD.MOV.U32 R27, RZ, RZ, R0 ;  /* 0x000000ffff1b7224 */ /* 0x000fce00078e0000 */
.L_x_121:
        /* <DEDUP_REMOVED lines=12> */
[----:B------:R-:W-:-:S05]  /*0aa0*/  LEA.HI.X R33, R28, UR9, R29, 0x1, P2 ;  /* 0x000000091c217c11 */ /* 0x000fca00090f0c1d */
[----:B------:R-:W4:Y:S01]  /*0ab0*/  LDG.E.U16 R41, desc[UR10][R32.64] ;  /* 0x0000000a20297981 */ /* 0x000f22000c1e1500 */
[----:B------:R-:W-:Y:S02]  /*0ac0*/  MOV R14, R12 ;  /* 0x0000000c000e7202 */ /* 0x000fe40000000f00 */
[----:B------:R-:W-:-:S03]  /*0ad0*/  IADD3 R35, PT, PT, R27, 0x1, RZ ;  /* 0x000000011b237810 */ /* 0x000fc60007ffe0ff */
        /* <DEDUP_REMOVED lines=8> */
[----:B----4-:R0:W-:Y:S04]  /*0b60*/  STG.E.U16 desc[UR10][R36.64], R41 ;  /* 0x0000002924007986 */ /* 0x0101e8000c10150a */
        /* <DEDUP_REMOVED lines=29> */
.L_x_124:
[----:B------:R-:W-:Y:S05]  /*0d40*/  @!P1 BRA `(.L_x_123) ;  /* 0x0000000000c09947 */ /* 0x000fea0003800000 */
[----:B------:R-:W-:Y:S01]  /*0d50*/  ISETP.NE.AND P1, PT, R18, 0x1, PT ;  /* 0x000000011200780c */ /* 0x000fe20003f25270 */
[----:B------:R-:W-:-:S12]  /*0d60*/  ULOP3.LUT UP0, URZ, UR5, 0x1, URZ, 0xc0, !UPT ;  /* 0x0000000105ff7892 */ /* 0x000fd8000f80c0ff */
[----:B------:R-:W-:Y:S05]  /*0d70*/  @!P1 BRA `(.L_x_125) ;  /* 0x0000000000709947 */ /* 0x000fea0003800000 */
[----:B------:R-:W2:Y:S01]  /*0d80*/  LDCU.64 UR6, c[0x0][0x3c0] ;  /* 0x00007800ff0677ac */ /* 0x000ea20008000a00 */
[----:B------:R-:W-:Y:S01]  /*0d90*/  MOV R16, R10 ;  /* 0x0000000a00107202 */ /* 0x000fe20000000f00 */
[----:B------:R-:W0:Y:S01]  /*0da0*/  LDCU.64 UR8, c[0x0][0x390] ;  /* 0x00007200ff0877ac */ /* 0x000e220008000a00 */
[----:B------:R-:W3:Y:S01]  /*0db0*/  LDCU.64 UR12, c[0x0][0x408] ;  /* 0x00008100ff0c77ac */ /* 0x000ee20008000a00 */
[----:B------:R-:W4:Y:S02]  /*0dc0*/  LDCU.64 UR14, c[0x0][0x3d8] ;  /* 0x00007b00ff0e77ac */ /* 0x000f240008000a00 */
[----:B--2---:R-:W-:-:S04]  /*0dd0*/  IMAD.WIDE.U32 R28, R27, UR6, R16 ;  /* 0x000000061b1c7c25 */ /* 0x004fc8000f8e0010 */
[----:B------:R-:W-:Y:S01]  /*0de0*/  IMAD R29, R27, UR7, R29 ;  /* 0x000000071b1d7c24 */ /* 0x000fe2000f8e021d */
[----:B01----:R-:W-:-:S04]  /*0df0*/  LEA R30, P1, R28, UR8, 0x1 ;  /* 0x000000081c1e7c11 */ /* 0x003fc8000f8208ff */
[----:B------:R-:W-:-:S05]  /*0e00*/  LEA.HI.X R31, R28, UR9, R29, 0x1, P1 ;  /* 0x000000091c1f7c11 */ /* 0x000fca00088f0c1d */
[----:B------:R-:W2:Y:S01]  /*0e10*/  LDG.E.U16 R39, desc[UR10][R30.64] ;  /* 0x0000000a1e277981 */ /* 0x000ea2000c1e1500 */
[----:B------:R-:W-:Y:S01]  /*0e20*/  MOV R14, R12 ;  /* 0x0000000c000e7202 */ /* 0x000fe20000000f00 */
[----:B------:R-:W-:-:S04]  /*0e30*/  VIADD R41, R27, 0x1 ;  /* 0x000000011b297836 */ /* 0x000fc80000000000 */
        /* <DEDUP_REMOVED lines=9> */
[----:B------:R-:W3:Y:S01]  /*0ed0*/  LDG.E.U16 R37, desc[UR10][R36.64] ;  /* 0x0000000a24257981 */ /* 0x000ee2000c1e1500 */
[----:B------:R-:W-:Y:S01]  /*0ee0*/  IMAD.WIDE.U32 R28, R41, UR12, R14 ;  /* 0x0000000c291c7c25 */ /* 0x000fe2000f8e000e */
[----:B------:R-:W-:-:S03]  /*0ef0*/  IADD3 R27, PT, PT, R27, 0x2, RZ ;  /* 0x000000021b1b7810 */ /* 0x000fc60007ffe0ff */
[----:B------:R-:W-:Y:S01]  /*0f00*/  IMAD R41, R41, UR13, R29 ;  /* 0x0000000d29297c24 */ /* 0x000fe2000f8e021d */
[----:B------:R-:W-:-:S04]  /*0f10*/  LEA R30, P1, R28, UR14, 0x1 ;  /* 0x0000000e1c1e7c11 */ /* 0x000fc8000f8208ff */
[----:B------:R-:W-:-:S05]  /*0f20*/  LEA.HI.X R31, R28, UR15, R41, 0x1, P1 ;  /* 0x0000000f1c1f7c11 */ /* 0x000fca00088f0c29 */
[----:B---3--:R2:W-:Y:S04]  /*0f30*/  STG.E.U16 desc[UR10][R30.64], R37 ;  /* 0x000000251e007986 */ /* 0x0085e8000c10150a */
.L_x_125:
        /* <DEDUP_REMOVED lines=11> */
[----:B------:R-:W-:-:S04]  /*0ff0*/  IMAD.MOV.U32 R14, RZ, RZ, R12 ;  /* 0x000000ffff0e7224 */ /* 0x000fc800078e000c */
[----:B---3--:R-:W-:-:S04]  /*1000*/  IMAD.WIDE.U32 R10, R27, UR6, R14 ;  /* 0x000000061b0a7c25 */ /* 0x008fc8000f8e000e */
[----:B------:R-:W-:Y:S01]  /*1010*/  IMAD R11, R27, UR7, R11 ;  /* 0x000000071b0b7c24 */ /* 0x000fe2000f8e020b */
[----:B----4-:R-:W-:-:S04]  /*1020*/  LEA R12, P1, R10, UR8, 0x1 ;  /* 0x000000080a0c7c11 */ /* 0x010fc8000f8208ff */
[----:B------:R-:W-:-:S05]  /*1030*/  LEA.HI.X R13, R10, UR9, R11, 0x1, P1 ;  /* 0x000000090a0d7c11 */ /* 0x000fca00088f0c0b */
[----:B-----5:R3:W-:Y:S04]  /*1040*/  STG.E.U16 desc[UR10][R12.64], R17 ;  /* 0x000000110c007986 */ /* 0x0207e8000c10150a */
.L_x_123:
[----:B------:R-:W4:Y:S01]  /*1050*/  LDC R10, c[0x0][0x398] ;  /* 0x0000e600ff0a7b82 */ /* 0x000f220000000800 */
[----:B------:R-:W-:-:S06]  /*1060*/  UIADD3 UR4, UPT, UPT, UR4, 0x1, URZ ;  /* 0x0000000104047890 */ /* 0x000fcc000fffe0ff */
[----:B----4-:R-:W-:-:S13]  /*1070*/  ISETP.NE.AND P1, PT, R10, UR4, PT ;  /* 0x000000040a007c0c */ /* 0x010fda000bf25270 */
[----:B------:R-:W-:Y:S05]  /*1080*/  @!P1 EXIT ;  /* 0x000000000000994d */ /* 0x000fea0003800000 */
[----:B------:R-:W-:Y:S05]  /*1090*/  BRA `(.L_x_126) ;  /* 0xfffffff400287947 */ /* 0x000fea000383ffff */
.L_x_120:
        /* <DEDUP_REMOVED lines=29> */
[----:B------:R-:W-:Y:S01]  /*1270*/  FADD.FTZ R12, -R5, 1 ;  /* 0x3f800000050c7421 */ /* 0x000fe20000010100 */
[----:B------:R-:W-:Y:S01]  /*1280*/  IADD3 R3, PT, PT, R3, R17, RZ ;  /* 0x0000001103037210 */ /* 0x000fe20007ffe0ff */
[----:B------:R-:W-:Y:S01]  /*1290*/  FADD.FTZ R11, -R11, R0 ;  /* 0x000000000b0b7221 */ /* 0x000fe20000010100 */
[----:B------:R-:W-:Y:S01]  /*12a0*/  MOV R17, 0x3f400000 ;  /* 0x3f40000000117802 */ /* 0x000fe20000000f00 */
[----:B------:R-:W-:Y:S01]  /*12b0*/  IMAD R13, R4, UR4, RZ ;  /* 0x00000004040d7c24 */ /* 0x000fe2000f8e02ff */
[----:B--2---:R-:W-:Y:S01]  /*12c0*/  ISETP.GE.AND P0, PT, R14, 0x1, PT ;  /* 0x000000010e00780c */ /* 0x004fe20003f06270 */
        /* <DEDUP_REMOVED lines=44> */
.L_x_128:
        /* <DEDUP_REMOVED lines=24> */
.L_x_127:
[----:B------:R-:W0:Y:S01]  /*1710*/  LDC.64 R36, c[0x0][0x3c0] ;  /* 0x0000f000ff247b82 */ /* 0x000e220000000a00 */
[----:B------:R-:W-:-:S07]  /*1720*/  MOV R44, R24 ;  /* 0x00000018002c7202 */ /* 0x000fce0000000f00 */
[----:B------:R-:W1:Y:S01]  /*1730*/  LDC.64 R32, c[0x0][0x3c8] ;  /* 0x0000f200ff207b82 */ /* 0x000e620000000a00 */
[----:B0-----:R-:W-:Y:S02]  /*1740*/  IMAD R18, R37, UR5, RZ ;  /* 0x0000000525127c24 */ /* 0x001fe4000f8e02ff */
[----:B------:R-:W-:-:S05]  /*1750*/  IMAD.WIDE.U32 R40, R36, UR5, R44 ;  /* 0x0000000524287c25 */ /* 0x000fca000f8e002c */
[----:B------:R-:W-:Y:S01]  /*1760*/  IADD3 R41, PT, PT, R41, R18, RZ ;  /* 0x0000001229297210 */ /* 0x000fe20007ffe0ff */
[-C--:B-1----:R-:W-:Y:S02]  /*1770*/  IMAD R44, R9, R33.reuse, RZ ;  /* 0x00000021092c7224 */ /* 0x082fe400078e02ff */
[----:B------:R-:W-:Y:S02]  /*1780*/  IMAD R53, R11, R33, RZ ;  /* 0x000000210b357224 */ /* 0x000fe400078e02ff */
[----:B------:R-:W-:-:S04]  /*1790*/  IMAD.WIDE.U32 R38, R9, R32, R40 ;  /* 0x0000002009267225 */ /* 0x000fc800078e0028 */
[----:B------:R-:W-:Y:S01]  /*17a0*/  IMAD.WIDE.U32 R34, R11, R32, R40 ;  /* 0x000000200b227225 */ /* 0x000fe200078e0028 */
[----:B------:R-:W-:Y:S02]  /*17b0*/  IADD3 R37, PT, PT, R39, R44, RZ ;  /* 0x0000002c27257210 */ /* 0x000fe40007ffe0ff */
[C---:B------:R-:W-:Y:S01]  /*17c0*/  LEA R54, P0, R38.reuse, UR8, 0x1 ;  /* 0x0000000826367c11 */ /* 0x040fe2000f8008ff */
[----:B------:R-:W-:Y:S02]  /*17d0*/  IMAD.IADD R35, R35, 0x1, R53 ;  /* 0x0000000123237824 */ /* 0x000fe400078e0235 */
[C---:B------:R-:W-:Y:S01]  /*17e0*/  IMAD.WIDE.U32 R42, R13.reuse, R32, R40 ;  /* 0x000000200d2a7225 */ /* 0x040fe200078e0028 */
[----:B------:R-:W-:Y:S02]  /*17f0*/  LEA.HI.X R55, R38, UR9, R37, 0x1, P0 ;  /* 0x0000000926377c11 */ /* 0x000fe400080f0c25 */
[----:B------:R-:W-:Y:S01]  /*1800*/  LEA R38, P0, R34, UR8, 0x1 ;  /* 0x0000000822267c11 */ /* 0x000fe2000f8008ff */
[----:B------:R-:W-:-:S02]  /*1810*/  IMAD R37, R13, R33, RZ ;  /* 0x000000210d257224 */ /* 0x000fc400078e02ff */
[----:B------:R-:W-:Y:S01]  /*1820*/  IMAD.WIDE.U32 R40, R15, R32, R40 ;  /* 0x000000200f287225 */ /* 0x000fe200078e0028 */
[----:B------:R-:W-:Y:S01]  /*1830*/  LEA.HI.X R39, R34, UR9, R35, 0x1, P0 ;  /* 0x0000000922277c11 */ /* 0x000fe200080f0c23 */
[----:B------:R-:W2:Y:S01]  /*1840*/  LDG.E.U16 R46, desc[UR10][R54.64] ;  /* 0x0000000a362e7981 */ /* 0x000ea2000c1e1500 */
[----:B------:R-:W-:Y:S01]  /*1850*/  IADD3 R35, PT, PT, R43, R37, RZ ;  /* 0x000000252b237210 */ /* 0x000fe20007ffe0ff */
[----:B------:R-:W-:Y:S01]  /*1860*/  IMAD R33, R15, R33, RZ ;  /* 0x000000210f217224 */ /* 0x000fe200078e02ff */
[C---:B------:R-:W-:Y:S01]  /*1870*/  LEA R34, P0, R42.reuse, UR8, 0x1 ;  /* 0x000000082a227c11 */ /* 0x040fe2000f8008ff */
[----:B------:R-:W3:Y:S03]  /*1880*/  LDG.E.U16 R52, desc[UR10][R38.64] ;  /* 0x0000000a26347981 */ /* 0x000ee6000c1e1500 */
[----:B------:R-:W-:Y:S02]  /*1890*/  LEA.HI.X R35, R42, UR9, R35, 0x1, P0 ;  /* 0x000000092a237c11 */ /* 0x000fe400080f0c23 */
[----:B------:R-:W-:-:S02]  /*18a0*/  IADD3 R41, PT, PT, R41, R33, RZ ;  /* 0x0000002129297210 */ /* 0x000fc40007ffe0ff */
[C---:B------:R-:W-:Y:S01]  /*18b0*/  LEA R42, P0, R40.reuse, UR8, 0x1 ;  /* 0x00000008282a7c11 */ /* 0x040fe2000f8008ff */
[----:B------:R0:W4:Y:S03]  /*18c0*/  LDG.E.U16 R48, desc[UR10][R34.64] ;  /* 0x0000000a22307981 */ /* 0x000126000c1e1500 */
[----:B------:R-:W-:-:S05]  /*18d0*/  LEA.HI.X R43, R40, UR9, R41, 0x1, P0 ;  /* 0x00000009282b7c11 */ /* 0x000fca00080f0c29 */
[----:B------:R1:W5:Y:S01]  /*18e0*/  LDG.E.U16 R50, desc[UR10][R42.64] ;  /* 0x0000000a2a327981 */ /* 0x000362000c1e1500 */
[----:B0-----:R-:W-:Y:S01]  /*18f0*/  MOV R34, R26 ;  /* 0x0000001a00227202 */ /* 0x001fe20000000f00 */
[----:B------:R-:W-:-:S04]  /*1900*/  IMAD.MOV.U32 R35, RZ, RZ, R47 ;  /* 0x000000ffff237224 */ /* 0x000fc800078e002f */
[----:B------:R-:W-:-:S05]  /*1910*/  IMAD.WIDE.U32 R40, R36, UR5, R34 ;  /* 0x0000000524287c25 */ /* 0x000fca000f8e0022 */
[----:B------:R-:W-:-:S03]  /*1920*/  IADD3 R41, PT, PT, R18, R41, RZ ;  /* 0x0000002912297210 */ /* 0x000fc60007ffe0ff */
[----:B------:R-:W-:-:S05]  /*1930*/  IMAD.WIDE.U32 R56, R9, R32, R40 ;  /* 0x0000002009387225 */ /* 0x000fca00078e0028 */
[----:B------:R-:W-:Y:S02]  /*1940*/  IADD3 R55, PT, PT, R44, R57, RZ ;  /* 0x000000392c377210 */ /* 0x000fe40007ffe0ff */
[----:B------:R-:W-:-:S04]  /*1950*/  LEA R54, P0, R56, UR8, 0x1 ;  /* 0x0000000838367c11 */ /* 0x000fc8000f8008ff */
[----:B------:R-:W-:-:S05]  /*1960*/  LEA.HI.X R55, R56, UR9, R55, 0x1, P0 ;  /* 0x0000000938377c11 */ /* 0x000fca00080f0c37 */
[----:B------:R-:W3:Y:S01]  /*1970*/  LDG.E.U16 R54, desc[UR10][R54.64] ;  /* 0x0000000a36367981 */ /* 0x000ee2000c1e1500 */
[----:B--2---:R-:W-:Y:S02]  /*1980*/  HADD2.F32 R57, -RZ, R46.H0_H0 ;  /* 0x2000002eff397230 */ /* 0x004fe40000004100 */
[----:B---3--:R-:W-:-:S05]  /*1990*/  HADD2.F32 R35, -RZ, R54.H0_H0 ;  /* 0x20000036ff237230 */ /* 0x008fca0000004100 */
[----:B------:R-:W-:-:S04]  /*19a0*/  FMUL.FTZ R35, R0, R35 ;  /* 0x0000002300237220 */ /* 0x000fc80000410000 */
[----:B------:R-:W-:Y:S01]  /*19b0*/  FFMA.FTZ R57, R2, R57, R35 ;  /* 0x0000003902397223 */ /* 0x000fe20000010023 */
[----:B------:R-:W-:-:S05]  /*19c0*/  IMAD.WIDE.U32 R34, R11, R32, R40 ;  /* 0x000000200b227225 */ /* 0x000fca00078e0028 */
[----:B------:R-:W-:Y:S02]  /*19d0*/  IADD3 R35, PT, PT, R53, R35, RZ ;  /* 0x0000002335237210 */ /* 0x000fe40007ffe0ff */
[----:B------:R-:W-:-:S04]  /*19e0*/  LEA R38, P0, R34, UR8, 0x1 ;  /* 0x0000000822267c11 */ /* 0x000fc8000f8008ff */
[----:B------:R-:W-:-:S05]  /*19f0*/  LEA.HI.X R39, R34, UR9, R35, 0x1, P0 ;  /* 0x0000000922277c11 */ /* 0x000fca00080f0c23 */
[----:B------:R-:W2:Y:S01]  /*1a00*/  LDG.E.U16 R38, desc[UR10][R38.64] ;  /* 0x0000000a26267981 */ /* 0x000ea2000c1e1500 */
[----:B------:R-:W-:Y:S02]  /*1a10*/  HADD2.F32 R55, -RZ, R52.H0_H0 ;  /* 0x20000034ff377230 */ /* 0x000fe40000004100 */
[----:B--2---:R-:W-:-:S05]  /*1a20*/  HADD2.F32 R35, -RZ, R38.H0_H0 ;  /* 0x20000026ff237230 */ /* 0x004fca0000004100 */
[----:B------:R-:W-:-:S04]  /*1a30*/  FMUL.FTZ R35, R0, R35 ;  /* 0x0000002300237220 */ /* 0x000fc80000410000 */
[----:B------:R-:W-:Y:S01]  /*1a40*/  FFMA.FTZ R55, R2, R55, R35 ;  /* 0x0000003702377223 */ /* 0x000fe20000010023 */
[----:B------:R-:W-:-:S04]  /*1a50*/  IMAD.WIDE.U32 R34, R13, R32, R40 ;  /* 0x000000200d227225 */ /* 0x000fc800078e0028 */
[----:B------:R-:W-:Y:S01]  /*1a60*/  IMAD.IADD R35, R37, 0x1, R35 ;  /* 0x0000000125237824 */ /* 0x000fe200078e0223 */
[----:B-1----:R-:W-:Y:S01]  /*1a70*/  LEA R42, P0, R34, UR8, 0x1 ;  /* 0x00000008222a7c11 */ /* 0x002fe2000f8008ff */
[----:B------:R-:W-:-:S03]  /*1a80*/  IMAD.WIDE.U32 R40, R15, R32, R40 ;  /* 0x000000200f287225 */ /* 0x000fc600078e0028 */
[----:B------:R-:W-:Y:S02]  /*1a90*/  LEA.HI.X R43, R34, UR9, R35, 0x1, P0 ;  /* 0x00000009222b7c11 */ /* 0x000fe400080f0c23 */
[----:B------:R-:W-:Y:S02]  /*1aa0*/  IADD3 R35, PT, PT, R33, R41, RZ ;  /* 0x0000002921237210 */ /* 0x000fe40007ffe0ff */
[C---:B------:R-:W-:Y:S01]  /*1ab0*/  LEA R34, P0, R40.reuse, UR8, 0x1 ;  /* 0x0000000828227c11 */ /* 0x040fe2000f8008ff */
[----:B------:R-:W2:Y:S03]  /*1ac0*/  LDG.E.U16 R42, desc[UR10][R42.64] ;  /* 0x0000000a2a2a7981 */ /* 0x000ea6000c1e1500 */
[----:B------:R-:W-:-:S05]  /*1ad0*/  LEA.HI.X R35, R40, UR9, R35, 0x1, P0 ;  /* 0x0000000928237c11 */ /* 0x000fca00080f0c23 */
[----:B------:R0:W3:Y:S01]  /*1ae0*/  LDG.E.U16 R34, desc[UR10][R34.64] ;  /* 0x0000000a22227981 */ /* 0x0000e2000c1e1500 */
[----:B----4-:R-:W-:Y:S02]  /*1af0*/  HADD2.F32 R59, -RZ, R48.H0_H0 ;  /* 0x20000030ff3b7230 */ /* 0x010fe40000004100 */
[----:B-----5:R-:W-:Y:S01]  /*1b00*/  HADD2.F32 R61, -RZ, R50.H0_H0 ;  /* 0x20000032ff3d7230 */ /* 0x020fe20000004100 */
[----:B0-----:R-:W-:Y:S01]  /*1b10*/  MOV R35, R49 ;  /* 0x0000003100237202 */ /* 0x001fe20000000f00 */
[----:B--2---:R-:W-:Y:S02]  /*1b20*/  HADD2.F32 R41, -RZ, R42.H0_H0 ;  /* 0x2000002aff297230 */ /* 0x004fe40000004100 */
[----:B---3--:R-:W-:Y:S01]  /*1b30*/  HADD2.F32 R40, -RZ, R34.H0_H0 ;  /* 0x20000022ff287230 */ /* 0x008fe20000004100 */
[----:B------:R-:W-:Y:S02]  /*1b40*/  MOV R34, R28 ;  /* 0x0000001c00227202 */ /* 0x000fe40000000f00 */
[----:B------:R-:W-:-:S03]  /*1b50*/  FMUL.FTZ R41, R0, R41 ;  /* 0x0000002900297220 */ /* 0x000fc60000410000 */
[----:B------:R-:W-:-:S04]  /*1b60*/  IMAD.WIDE.U32 R38, R36, UR5, R34 ;  /* 0x0000000524267c25 */ /* 0x000fc8000f8e0022 */
[----:B------:R-:W-:Y:S01]  /*1b70*/  FMUL.FTZ R40, R0, R40 ;  /* 0x0000002800287220 */ /* 0x000fe20000410000 */
[----:B------:R-:W-:Y:S02]  /*1b80*/  IMAD.IADD R39, R18, 0x1, R39 ;  /* 0x0000000112277824 */ /* 0x000fe400078e0227 */
[C---:B------:R-:W-:Y:S01]  /*1b90*/  FFMA.FTZ R59, R2.reuse, R59, R41 ;  /* 0x0000003b023b7223 */ /* 0x040fe20000010029 */
[----:B------:R-:W-:Y:S01]  /*1ba0*/  FFMA.FTZ R43, R2, R61, R40 ;  /* 0x0000003d022b7223 */ /* 0x000fe20000010028 */
[----:B------:R-:W-:-:S05]  /*1bb0*/  IMAD.WIDE.U32 R40, R9, R32, R38 ;  /* 0x0000002009287225 */ /* 0x000fca00078e0026 */
[----:B------:R-:W-:Y:S02]  /*1bc0*/  IADD3 R35, PT, PT, R44, R41, RZ ;  /* 0x000000292c237210 */ /* 0x000fe40007ffe0ff */
[----:B------:R-:W-:-:S04]  /*1bd0*/  LEA R34, P0, R40, UR8, 0x1 ;  /* 0x0000000828227c11 */ /* 0x000fc8000f8008ff */
[----:B------:R-:W-:-:S05]  /*1be0*/  LEA.HI.X R35, R40, UR9, R35, 0x1, P0 ;  /* 0x0000000928237c11 */ /* 0x000fca00080f0c23 */
[----:B------:R-:W2:Y:S01]  /*1bf0*/  LDG.E.U16 R34, desc[UR10][R34.64] ;  /* 0x0000000a22227981 */ /* 0x000ea2000c1e1500 */
[----:B------:R-:W-:-:S05]  /*1c00*/  MOV R50, R30 ;  /* 0x0000001e00327202 */ /* 0x000fca0000000f00 */
[----:B------:R-:W-:-:S05]  /*1c10*/  IMAD.WIDE.U32 R40, R36, UR5, R50 ;  /* 0x0000000524287c25 */ /* 0x000fca000f8e0032 */
[----:B------:R-:W-:Y:S01]  /*1c20*/  IADD3 R41, PT, PT, R18, R41, RZ ;  /* 0x0000002912297210 */ /* 0x000fe20007ffe0ff */
[----:B--2---:R-:W-:-:S05]  /*1c30*/  HADD2.F32 R18, -RZ, R34.H0_H0 ;  /* 0x20000022ff127230 */ /* 0x004fca0000004100 */
[----:B------:R-:W-:Y:S01]  /*1c40*/  FFMA.FTZ R18, R4, R18, R57 ;  /* 0x0000001204127223 */ /* 0x000fe20000010039 */
[----:B------:R-:W-:-:S04]  /*1c50*/  IMAD.WIDE.U32 R56, R9, R32, R40 ;  /* 0x0000002009387225 */ /* 0x000fc800078e0028 */
[----:B------:R-:W-:Y:S01]  /*1c60*/  IMAD.IADD R57, R44, 0x1, R57 ;  /* 0x000000012c397824 */ /* 0x000fe200078e0239 */
[----:B------:R-:W-:-:S04]  /*1c70*/  LEA R60, P0, R56, UR8, 0x1 ;  /* 0x00000008383c7c11 */ /* 0x000fc8000f8008ff */
[----:B------:R-:W-:-:S05]  /*1c80*/  LEA.HI.X R61, R56, UR9, R57, 0x1, P0 ;  /* 0x00000009383d7c11 */ /* 0x000fca00080f0c39 */
[----:B------:R-:W2:Y:S01]  /*1c90*/  LDG.E.U16 R60, desc[UR10][R60.64] ;  /* 0x0000000a3c3c7981 */ /* 0x000ea2000c1e1500 */
[----:B------:R-:W-:-:S05]  /*1ca0*/  IMAD.WIDE.U32 R56, R11, R32, R38 ;  /* 0x000000200b387225 */ /* 0x000fca00078e0026 */
[----:B------:R-:W-:Y:S01]  /*1cb0*/  IADD3 R35, PT, PT, R53, R57, RZ ;  /* 0x0000003935237210 */ /* 0x000fe20007ffe0ff */
[----:B--2---:R-:W-:-:S05]  /*1cc0*/  HADD2.F32 R34, -RZ, R60.H0_H0 ;  /* 0x2000003cff227230 */ /* 0x004fca0000004100 */
[----:B------:R-:W-:Y:S01]  /*1cd0*/  FFMA.FTZ R18, R7, R34, R18 ;  /* 0x0000002207127223 */ /* 0x000fe20000010012 */
[----:B------:R-:W-:-:S04]  /*1ce0*/  LEA R34, P0, R56, UR8, 0x1 ;  /* 0x0000000838227c11 */ /* 0x000fc8000f8008ff */
[----:B------:R-:W-:-:S05]  /*1cf0*/  LEA.HI.X R35, R56, UR9, R35, 0x1, P0 ;  /* 0x0000000938237c11 */ /* 0x000fca00080f0c23 */
[----:B------:R-:W2:Y:S01]  /*1d00*/  LDG.E.U16 R34, desc[UR10][R34.64] ;  /* 0x0000000a22227981 */ /* 0x000ea2000c1e1500 */
[----:B------:R-:W-:-:S05]  /*1d10*/  IMAD.WIDE.U32 R56, R11, R32, R40 ;  /* 0x000000200b387225 */ /* 0x000fca00078e0028 */
[----:B------:R-:W-:Y:S02]  /*1d20*/  IADD3 R53, PT, PT, R53, R57, RZ ;  /* 0x0000003935357210 */ /* 0x000fe40007ffe0ff */
[----:B------:R-:W-:-:S04]  /*1d30*/  LEA R60, P0, R56, UR8, 0x1 ;  /* 0x00000008383c7c11 */ /* 0x000fc8000f8008ff */
[----:B------:R-:W-:-:S05]  /*1d40*/  LEA.HI.X R61, R56, UR9, R53, 0x1, P0 ;  /* 0x00000009383d7c11 */ /* 0x000fca00080f0c35 */
[----:B------:R-:W3:Y:S01]  /*1d50*/  LDG.E.U16 R42, desc[UR10][R60.64] ;  /* 0x0000000a3c2a7981 */ /* 0x000ee2000c1e1500 */
[----:B--2---:R-:W-:-:S05]  /*1d60*/  HADD2.F32 R44, -RZ, R34.H0_H0 ;  /* 0x20000022ff2c7230 */ /* 0x004fca0000004100 */
        /* <DEDUP_REMOVED lines=22> */
[----:B---3--:R-:W-:-:S05]  /*1ed0*/  HADD2.F32 R42, -RZ, R42.H0_H0 ;  /* 0x2000002aff2a7230 */ /* 0x008fca0000004100 */
[----:B------:R-:W-:-:S04]  /*1ee0*/  FFMA.FTZ R42, R7, R42, R44 ;  /* 0x0000002a072a7223 */ /* 0x000fc8000001002c */
[----:B------:R-:W-:-:S04]  /*1ef0*/  FMUL.FTZ R44, R3, R42 ;  /* 0x0000002a032c7220 */ /* 0x000fc80000410000 */
[----:B0-----:R-:W-:Y:S01]  /*1f00*/  FFMA.FTZ R53, R5, R18, R44 ;  /* 0x0000001205357223 */ /* 0x001fe2000001002c */
[----:B------:R-:W-:Y:S01]  /*1f10*/  MOV R18, R22 ;  /* 0x0000001600127202 */ /* 0x000fe20000000f00 */
[----:B--2---:R-:W-:-:S05]  /*1f20*/  HADD2.F32 R40, -RZ, R52.H0_H0 ;  /* 0x20000034ff287230 */ /* 0x004fca0000004100 */
[----:B------:R-:W-:Y:S01]  /*1f30*/  FFMA.FTZ R40, R4, R40, R59 ;  /* 0x0000002804287223 */ /* 0x000fe2000001003b */
[----:B----4-:R-:W-:Y:S02]  /*1f40*/  HADD2.F32 R41, -RZ, R36.H0_H0 ;  /* 0x20000024ff297230 */ /* 0x010fe40000004100 */
[----:B-----5:R-:W-:-:S03]  /*1f50*/  HADD2.F32 R42, -RZ, R34.H0_H0 ;  /* 0x20000022ff2a7230 */ /* 0x020fc60000004100 */
[----:B------:R-:W-:Y:S02]  /*1f60*/  FFMA.FTZ R41, R7, R41, R40 ;  /* 0x0000002907297223 */ /* 0x000fe40000010028 */
[----:B------:R-:W-:Y:S01]  /*1f70*/  FFMA.FTZ R42, R4, R42, R43 ;  /* 0x0000002a042a7223 */ /* 0x000fe2000001002b */
[----:B------:R-:W-:Y:S02]  /*1f80*/  HADD2.F32 R35, -RZ, R38.H0_H0 ;  /* 0x20000026ff237230 */ /* 0x000fe40000004100 */
[----:B------:R-:W-:-:S03]  /*1f90*/  FFMA.FTZ R41, R6, R41, R53 ;  /* 0x0000002906297223 */ /* 0x000fc60000010035 */
[----:B------:R-:W-:Y:S01]  /*1fa0*/  FFMA.FTZ R37, R7, R35, R42 ;  /* 0x0000002307257223 */ /* 0x000fe2000001002a */
[----:B-1----:R-:W-:-:S04]  /*1fb0*/  IMAD.WIDE.U32 R34, R32, UR5, R18 ;  /* 0x0000000520227c25 */ /* 0x002fc8000f8e0012 */
[----:B------:R-:W-:Y:S01]  /*1fc0*/  FFMA.FTZ R37, R8, R37, R41 ;  /* 0x0000002508257223 */ /* 0x000fe20000010029 */
[----:B------:R-:W-:Y:S01]  /*1fd0*/  IMAD R33, R33, UR5, R35 ;  /* 0x0000000521217c24 */ /* 0x000fe2000f8e0223 */
[----:B------:R-:W-:-:S03]  /*1fe0*/  LEA R32, P0, R34, UR12, 0x1 ;  /* 0x0000000c22207c11 */ /* 0x000fc6000f8008ff */
[----:B------:R-:W-:Y:S02]  /*1ff0*/  F2FP.F16.F32.PACK_AB R37, RZ, R37 ;  /* 0x00000025ff25723e */ /* 0x000fe400000000ff */
[----:B------:R-:W-:-:S05]  /*2000*/  LEA.HI.X R33, R34, UR13, R33, 0x1, P0 ;  /* 0x0000000d22217c11 */ /* 0x000fca00080f0c21 */
[----:B------:R0:W-:Y:S01]  /*2010*/  STG.E.U16 desc[UR10][R32.64], R37 ;  /* 0x0000002520007986 */ /* 0x0001e2000c10150a */
[----:B------:R-:W-:-:S04]  /*2020*/  UIADD3 UR5, UPT, UPT, UR5, 0x1, URZ ;  /* 0x0000000105057890 */ /* 0x000fc8000fffe0ff */
[----:B------:R-:W-:-:S09]  /*2030*/  UISETP.NE.AND UP0, UPT, UR5, UR14, UPT ;  /* 0x0000000e0500728c */ /* 0x000fd2000bf05270 */
[----:B0-----:R-:W-:Y:S05]  /*2040*/  BRA.U UP0, `(.L_x_127) ;  /* 0xfffffff500b07547 */ /* 0x001fea000b83ffff */
[----:B------:R-:W-:Y:S05]  /*2050*/  BRA.U UP1, `(.L_x_128) ;  /* 0xfffffff5014c7547 */ /* 0x000fea000b83ffff */
[----:B------:R-:W-:Y:S05]  /*2060*/  EXIT ;  /* 0x000000000000794d */ /* 0x000fea0003800000 */
.L_x_129:
        /* <DEDUP_REMOVED lines=9> */
.L_x_168:


//--------------------- .text._ZN2at6native53_GLOBAL__N__83c2e5dd_20_UpSampleBicubic2d_cu_80ee57ca37upsample_bicubic2d_out_frame_parallelIN3c104HalfEfEEviT0_S5_bNS_27GenericPackedTensorAccessorIKT_Lm4ENS_16DefaultPtrTraitsElEENS6_IS7_Lm4ES9_lEE --------------------------
	.section	.text._ZN2at6native53_GLOBAL__N__83c2e5dd_20_UpSampleBicubic2d_cu_80ee57ca37upsample_bicubic2d_out_frame_parallelIN3c104HalfEfEEviT0_S5_bNS_27GenericPackedTensorAccessorIKT_Lm4ENS_16DefaultPtrTraitsElEENS6_IS7_Lm4ES9_lEE,"ax",@progbits
	.align	128
.text._ZN2at6native53_GLOBAL__N__83c2e5dd_20_UpSampleBicubic2d_cu_80ee57ca37upsample_bicubic2d_out_frame_parallelIN3c104HalfEfEEviT0_S5_bNS_27GenericPackedTensorAccessorIKT_Lm4ENS_16DefaultPtrTraitsElEENS6_IS7_Lm4ES9_lEE:
        .type           _ZN2at6native53_GLOBAL__N__83c2e5dd_20_UpSampleBicubic2d_cu_80ee57ca37upsample_bicubic2d_out_frame_parallelIN3c104HalfEfEEviT0_S5_bNS_27GenericPackedTensorAccessorIKT_Lm4ENS_16DefaultPtrTraitsElEENS6_IS7_Lm4ES9_lEE,@function
        .size           _ZN2at6native53_GLOBAL__N__83c2e5dd_20_UpSampleBicubic2d_cu_80ee57ca37upsample_bicubic2d_out_frame_parallelIN3c104HalfEfEEviT0_S5_bNS_27GenericPackedTensorAccessorIKT_Lm4ENS_16DefaultPtrTraitsElEENS6_IS7_Lm4ES9_lEE,(.L_x_169 - _ZN2at6native53_GLOBAL__N__83c2e5dd_20_UpSampleBicubic2d_cu_80ee57ca37upsample_bicubic2d_out_frame_parallelIN3c104HalfEfEEviT0_S5_bNS_27GenericPackedTensorAccessorIKT_Lm4ENS_16DefaultPtrTraitsElEENS6_IS7_Lm4ES9_lEE)
        .other          _ZN2at6native53_GLOBAL__N__83c2e5dd_20_UpSampleBicubic2d_cu_80ee57ca37upsample_bicubic2d_out_frame_parallelIN3c104HalfEfEEviT0_S5_bNS_27GenericPackedTensorAccessorIKT_Lm4ENS_16DefaultPtrTraitsElEENS6_IS7_Lm4ES9_lEE,@"STO_CUDA_ENTRY STV_DEFAULT"
_ZN2at6native53_GLOBAL__N__83c2e5dd_20_UpSampleBicubic2d_cu_80ee57ca37upsample_bicubic2d_out_frame_parallelIN3c104HalfEfEEviT0_S5_bNS_27GenericPackedTensorAccessorIKT_Lm4ENS_16DefaultPtrTraitsElEENS6_IS7_Lm4ES9_lEE:
        /* <DEDUP_REMOVED lines=22> */
[----:B------:R-:W-:-:S05]  /*0160*/  IMAD.HI.U32 R3, R3, R6, RZ ;  /* 0x0000000603037227 */ /* 0x000fca00078e00ff */
[----:B------:R-:W-:-:S05]  /*0170*/  IADD3 R4, PT, PT, -R3, RZ, RZ ;  /* 0x000000ff03047210 */ /* 0x000fca0007ffe1ff */
        /* <DEDUP_REMOVED lines=9> */
[----:B------:R-:W-:Y:S02]  /*0210*/  @P0 IADD3 R3, PT, PT, R3, 0x1, RZ ;  /* 0x0000000103030810 */ /* 0x000fe40007ffe0ff */
[----:B--2---:R-:W-:Y:S02]  /*0220*/  ISETP.NE.AND P0, PT, R8, R7, PT ;  /* 0x000000070800720c */ /* 0x004fe40003f05270 */
[----:B------:R-:W-:-:S04]  /*0230*/  MOV R4, R3 ;  /* 0x0000000300047202 */ /* 0x000fc80000000f00 */
[----:B------:R-:W-:Y:S02]  /*0240*/  @!P2 IADD3 R4, PT, PT, -R4, RZ, RZ ;  /* 0x000000ff0404a210 */ /* 0x000fe40007ffe1ff */
[----:B------:R-:W-:Y:S02]  /*0250*/  @!P1 LOP3.LUT R4, RZ, R7, RZ, 0x33, !PT ;  /* 0x00000007ff049212 */ /* 0x000fe400078e33ff */
[----:B0-----:R-:W-:Y:S02]  /*0260*/  ISETP.NE.OR P0, PT, R5, R2, P0 ;  /* 0x000000020500720c */ /* 0x001fe40000705670 */
[----:B------:R-:W-:-:S05]  /*0270*/  IADD3 R2, PT, PT, -R4, RZ, RZ ;  /* 0x000000ff04027210 */ /* 0x000fca0007ffe1ff */
        /* <DEDUP_REMOVED lines=27> */
[----:B------:R-:W0:Y:S01]  /*0430*/  LDCU.64 UR10, c[0x0][0x3b8] ;  /* 0x00007700ff0a77ac */ /* 0x000e220008000a00 */
[----:B-1----:R-:W-:Y:S02]  /*0440*/  IADD3 R12, PT, PT, R5, 0xffffffe, RZ ;  /* 0x0ffffffe050c7810 */ /* 0x002fe40007ffe0ff */
[----:B------:R-:W-:Y:S01]  /*0450*/  IMAD.IADD R3, R3, 0x1, R7 ;  /* 0x0000000103037824 */ /* 0x000fe200078e0207 */
[----:B------:R-:W-:Y:S01]  /*0460*/  MOV R10, R8 ;  /* 0x00000008000a7202 */ /* 0x000fe20000000f00 */
[----:B------:R-:W1:Y:S01]  /*0470*/  LDC R7, c[0x0][0x378] ;  /* 0x0000de00ff077b82 */ /* 0x000e620000000800 */
[----:B------:R5:W4:Y:S01]  /*0480*/  F2I.FTZ.U32.TRUNC.NTZ R13, R12 ;  /* 0x0000000c000d7305 */ /* 0x000b22000021f000 */
[----:B------:R-:W-:-:S02]  /*0490*/  SHF.R.S32.HI R5, RZ, 0x1f, R4 ;  /* 0x0000001fff057819 */ /* 0x000fc40000011404 */
[----:B------:R-:W-:-:S04]  /*04a0*/  IADD3 R11, PT, PT, R9, R11, RZ ;  /* 0x0000000b090b7210 */ /* 0x000fc80007ffe0ff */
[----:B------:R-:W0:Y:S01]  /*04b0*/  LDC R8, c[0x0][0x3a0] ;  /* 0x0000e800ff087b82 */ /* 0x000e220000000800 */
[C---:B--2---:R-:W-:Y:S02]  /*04c0*/  IMAD R9, R5.reuse, UR6, RZ ;  /* 0x0000000605097c24 */ /* 0x044fe4000f8e02ff */
[----:B-----5:R-:W-:Y:S02]  /*04d0*/  HFMA2 R12, -RZ, RZ, 0, 0 ;  /* 0x00000000ff0c7431 */ /* 0x020fe400000001ff */
[----:B------:R-:W-:Y:S02]  /*04e0*/  IMAD R5, R5, UR8, RZ ;  /* 0x0000000805057c24 */ /* 0x000fe4000f8e02ff */
[C---:B------:R-:W-:Y:S02]  /*04f0*/  IMAD R17, R4.reuse, UR7, R9 ;  /* 0x0000000704117c24 */ /* 0x040fe4000f8e0209 */
[----:B------:R-:W-:Y:S01]  /*0500*/  IMAD.WIDE.U32 R2, R4, UR6, R2 ;  /* 0x0000000604027c25 */ /* 0x000fe2000f8e0002 */
[----:B----4-:R-:W-:-:S03]  /*0510*/  IADD3 R21, PT, PT, RZ, -R13, RZ ;  /* 0x8000000dff157210 */ /* 0x010fc60007ffe0ff */
[C---:B------:R-:W-:Y:S01]  /*0520*/  IMAD R19, R4.reuse, UR9, R5 ;  /* 0x0000000904137c24 */ /* 0x040fe2000f8e0205 */
[----:B------:R-:W-:Y:S01]  /*0530*/  IADD3 R23, PT, PT, R3, R17, RZ ;  /* 0x0000001103177210 */ /* 0x000fe20007ffe0ff */
[----:B------:R-:W-:Y:S02]  /*0540*/  IMAD R9, R21, R6, RZ ;  /* 0x0000000615097224 */ /* 0x000fe400078e02ff */
[----:B------:R-:W-:-:S04]  /*0550*/  IMAD.WIDE.U32 R4, R4, UR8, R10 ;  /* 0x0000000804047c25 */ /* 0x000fc8000f8e000a */
[----:B------:R-:W-:Y:S01]  /*0560*/  IMAD.HI.U32 R14, R13, R9, R12 ;  /* 0x000000090d0e7227 */ /* 0x000fe200078e000c */
[----:B------:R-:W-:Y:S02]  /*0570*/  MOV R9, UR4 ;  /* 0x0000000400097c02 */ /* 0x000fe40008000f00 */
[----:B---3--:R-:W-:-:S07]  /*0580*/  IADD3 R25, PT, PT, R5, R19, RZ ;  /* 0x0000001305197210 */ /* 0x008fce0007ffe0ff */
.L_x_131:
        /* <DEDUP_REMOVED lines=14> */
[----:B------:R-:W-:Y:S02]  /*0670*/  SEL R17, R15, R10, !P0 ;  /* 0x0000000a0f117207 */ /* 0x000fe40004000000 */
[----:B------:R-:W-:Y:S02]  /*0680*/  MOV R10, R2 ;  /* 0x00000002000a7202 */ /* 0x000fe40000000f00 */
[----:B------:R-:W-:Y:S02]  /*0690*/  SHF.R.S32.HI R16, RZ, 0x1f, R17 ;  /* 0x0000001fff107819 */ /* 0x000fe40000011411 */
[C---:B------:R-:W-:Y:S01]  /*06a0*/  IADD3 R19, PT, PT, -R17.reuse, RZ, RZ ;  /* 0x000000ff11137210 */ /* 0x040fe20007ffe1ff */
[----:B------:R-:W-:-:S04]  /*06b0*/  IMAD.WIDE.U32 R10, R17, UR10, R10 ;  /* 0x0000000a110a7c25 */ /* 0x000fc8000f8e000a */
        /* <DEDUP_REMOVED lines=13> */
[----:B------:R-:W-:Y:S01]  /*0790*/  IMAD R16, R16, UR16, RZ ;  /* 0x0000001010107c24 */ /* 0x000fe2000f8e02ff */
[----:B------:R-:W-:Y:S01]  /*07a0*/  MOV R11, R25 ;  /* 0x00000019000b7202 */ /* 0x000fe20000000f00 */
[----:B------:R-:W-:Y:S01]  /*07b0*/  IMAD R18, R18, UR18, RZ ;  /* 0x0000001212127c24 */ /* 0x000fe2000f8e02ff */
[----:B-1----:R-:W-:Y:S01]  /*07c0*/  IADD3 R9, PT, PT, R7, R9, RZ ;  /* 0x0000000907097210 */ /* 0x002fe20007ffe0ff */
[----:B------:R-:W-:-:S04]  /*07d0*/  IMAD.WIDE.U32 R10, R17, UR16, R10 ;  /* 0x00000010110a7c25 */ /* 0x000fc8000f8e000a */
[----:B------:R-:W-:-:S04]  /*07e0*/  IMAD R17, R17, UR17, R16 ;  /* 0x0000001111117c24 */ /* 0x000fc8000f8e0210 */
[----:B------:R-:W-:Y:S02]  /*07f0*/  IMAD.IADD R11, R11, 0x1, R17 ;  /* 0x000000010b0b7824 */ /* 0x000fe400078e0211 */
        /* <DEDUP_REMOVED lines=9> */
.L_x_130:
        /* <DEDUP_REMOVED lines=48> */
[----:B------:R-:W-:Y:S01]  /*0b90*/  IADD3 R4, PT, PT, R8, -0x1, RZ ;  /* 0xffffffff08047810 */ /* 0x000fe20007ffe0ff */
[----:B------:R-:W1:Y:S02]  /*0ba0*/  LDCU.128 UR12, c[0x0][0x400] ;  /* 0x00008000ff0c77ac */ /* 0x000e640008000c00 */
        /* <DEDUP_REMOVED lines=49> */
.L_x_132:
        /* <DEDUP_REMOVED lines=27> */
[----:B------:R-:W-:Y:S02]  /*1070*/  MOV R5, UR31 ;  /* 0x0000001f00057c02 */ /* 0x000fe40008000f00 */
[----:B------:R-:W-:Y:S01]  /*1080*/  MOV R4, UR30 ;  /* 0x0000001e00047c02 */ /* 0x000fe20008000f00 */
[----:B------:R-:W-:-:S02]  /*1090*/  UIADD3 UR8, UPT, UPT, UR31, UR4, URZ ;  /* 0x000000041f087290 */ /* 0x000fc4000fffe0ff */
        /* <DEDUP_REMOVED lines=10> */
[----:B------:R-:W-:Y:S01]  /*1140*/  IMAD.WIDE.U32 R34, R17, UR18, R6 ;  /* 0x0000001211227c25 */ /* 0x000fe2000f8e0006 */
[----:B------:R-:W-:Y:S02]  /*1150*/  IADD3 R29, PT, PT, R31, R27, RZ ;  /* 0x0000001b1f1d7210 */ /* 0x000fe40007ffe0ff */
[----:B------:R-:W-:-:S04]  /*1160*/  LEA R36, P0, R30, UR28, 0x1 ;  /* 0x0000001c1e247c11 */ /* 0x000fc8000f8008ff */
[----:B------:R-:W-:Y:S01]  /*1170*/  LEA.HI.X R37, R30, UR29, R29, 0x1, P0 ;  /* 0x0000001d1e257c11 */ /* 0x000fe200080f0c1d */
[--C-:B------:R-:W-:Y:S01]  /*1180*/  IMAD.WIDE.U32 R30, R19, UR18, R6.reuse ;  /* 0x00000012131e7c25 */ /* 0x100fe2000f8e0006 */
[----:B------:R-:W-:Y:S02]  /*1190*/  IADD3 R29, PT, PT, R35, R24, RZ ;  /* 0x00000018231d7210 */ /* 0x000fe40007ffe0ff */
[C---:B------:R-:W-:Y:S01]  /*11a0*/  LEA R32, P0, R34.reuse, UR28, 0x1 ;  /* 0x0000001c22207c11 */ /* 0x040fe2000f8008ff */
[----:B------:R-:W-:Y:S01]  /*11b0*/  IMAD.WIDE.U32 R6, R21, UR18, R6 ;  /* 0x0000001215067c25 */ /* 0x000fe2000f8e0006 */
[----:B------:R-:W2:Y:S02]  /*11c0*/  LDG.E.U16 R39, desc[UR24][R36.64] ;  /* 0x0000001824277981 */ /* 0x000ea4000c1e1500 */
[----:B------:R-:W-:Y:S01]  /*11d0*/  LEA.HI.X R33, R34, UR29, R29, 0x1, P0 ;  /* 0x0000001d22217c11 */ /* 0x000fe200080f0c1d */
[----:B------:R-:W-:Y:S01]  /*11e0*/  IMAD.IADD R29, R31, 0x1, R26 ;  /* 0x000000011f1d7824 */ /* 0x000fe200078e021a */
[----:B------:R-:W-:Y:S01]  /*11f0*/  LEA R34, P0, R30, UR28, 0x1 ;  /* 0x0000001c1e227c11 */ /* 0x000fe2000f8008ff */
[----:B------:R-:W-:-:S02]  /*1200*/  IMAD R22, R21, UR19, RZ ;  /* 0x0000001315167c24 */ /* 0x000fc4000f8e02ff */
[----:B------:R0:W3:Y:S01]  /*1210*/  LDG.E.U16 R40, desc[UR24][R32.64] ;  /* 0x0000001820287981 */ /* 0x0000e2000c1e1500 */
[----:B------:R-:W-:Y:S02]  /*1220*/  LEA.HI.X R35, R30, UR29, R29, 0x1, P0 ;  /* 0x0000001d1e237c11 */ /* 0x000fe400080f0c1d */
[----:B------:R-:W-:Y:S02]  /*1230*/  IADD3 R7, PT, PT, R7, R22, RZ ;  /* 0x0000001607077210 */ /* 0x000fe40007ffe0ff */
[C---:B------:R-:W-:Y:S01]  /*1240*/  LEA R30, P0, R6.reuse, UR28, 0x1 ;  /* 0x0000001c061e7c11 */ /* 0x040fe2000f8008ff */
[----:B------:R-:W4:Y:S03]  /*1250*/  LDG.E.U16 R38, desc[UR24][R34.64] ;  /* 0x0000001822267981 */ /* 0x000f26000c1e1500 */
[----:B------:R-:W-:Y:S01]  /*1260*/  LEA.HI.X R31, R6, UR29, R7, 0x1, P0 ;  /* 0x0000001d061f7c11 */ /* 0x000fe200080f0c07 */
[----:B------:R-:W-:-:S04]  /*1270*/  IMAD.WIDE.U32 R6, R11, UR20, R4 ;  /* 0x000000140b067c25 */ /* 0x000fc8000f8e0004 */
[----:B------:R-:W-:Y:S01]  /*1280*/  IMAD R7, R11, UR21, R7 ;  /* 0x000000150b077c24 */ /* 0x000fe2000f8e0207 */
[----:B------:R1:W5:Y:S01]  /*1290*/  LDG.E.U16 R29, desc[UR24][R30.64] ;  /* 0x000000181e1d7981 */ /* 0x000362000c1e1500 */
[----:B------:R-:W-:-:S05]  /*12a0*/  IMAD.WIDE.U32 R6, R28, UR4, R6 ;  /* 0x000000041c067c25 */ /* 0x000fca000f8e0006 */
[----:B------:R-:W-:-:S03]  /*12b0*/  IADD3 R7, PT, PT, R7, UR9, RZ ;  /* 0x0000000907077c10 */ /* 0x000fc6000fffe0ff */
[----:B0-----:R-:W-:-:S04]  /*12c0*/  IMAD.WIDE.U32 R32, R23, UR18, R6 ;  /* 0x0000001217207c25 */ /* 0x001fc8000f8e0006 */
[----:B-1----:R-:W-:Y:S01]  /*12d0*/  IMAD.WIDE.U32 R30, R17, UR18, R6 ;  /* 0x00000012111e7c25 */ /* 0x002fe2000f8e0006 */
[----:B------:R-:W-:Y:S02]  /*12e0*/  IADD3 R33, PT, PT, R27, R33, RZ ;  /* 0x000000211b217210 */ /* 0x000fe40007ffe0ff */
[----:B------:R-:W-:Y:S02]  /*12f0*/  LEA R36, P0, R32, UR28, 0x1 ;  /* 0x0000001c20247c11 */ /* 0x000fe4000f8008ff */
[----:B------:R-:W-:Y:S02]  /*1300*/  IADD3 R31, PT, PT, R24, R31, RZ ;  /* 0x0000001f181f7210 */ /* 0x000fe40007ffe0ff */
[----:B------:R-:W-:Y:S02]  /*1310*/  LEA.HI.X R37, R32, UR29, R33, 0x1, P0 ;  /* 0x0000001d20257c11 */ /* 0x000fe400080f0c21 */
[----:B------:R-:W-:-:S03]  /*1320*/  LEA R34, P0, R30, UR28, 0x1 ;  /* 0x0000001c1e227c11 */ /* 0x000fc6000f8008ff */
[----:B------:R-:W4:Y:S01]  /*1330*/  LDG.E.U16 R36, desc[UR24][R36.64] ;  /* 0x0000001824247981 */ /* 0x000f22000c1e1500 */
[----:B------:R-:W-:-:S05]  /*1340*/  LEA.HI.X R35, R30, UR29, R31, 0x1, P0 ;  /* 0x0000001d1e237c11 */ /* 0x000fca00080f0c1f */
[----:B------:R-:W5:Y:S01]  /*1350*/  LDG.E.U16 R34, desc[UR24][R34.64] ;  /* 0x0000001822227981 */ /* 0x000f62000c1e1500 */
[----:B---3--:R-:W-:Y:S02]  /*1360*/  HADD2.F32 R43, -RZ, R40.H0_H0 ;  /* 0x20000028ff2b7230 */ /* 0x008fe40000004100 */
[----:B--2---:R-:W-:Y:S02]  /*1370*/  HADD2.F32 R39, -RZ, R39.H0_H0 ;  /* 0x20000027ff277230 */ /* 0x004fe40000004100 */
[----:B-----5:R-:W-:-:S05]  /*1380*/  HADD2.F32 R31, -RZ, R34.H0_H0 ;  /* 0x20000022ff1f7230 */ /* 0x020fca0000004100 */
[----:B------:R-:W-:Y:S01]  /*1390*/  FMUL.FTZ R31, R0, R31 ;  /* 0x0000001f001f7220 */ /* 0x000fe20000410000 */
[----:B----4-:R-:W-:-:S03]  /*13a0*/  HADD2.F32 R33, -RZ, R36.H0_H0 ;  /* 0x20000024ff217230 */ /* 0x010fc60000004100 */
        /* <DEDUP_REMOVED lines=9> */
[----:B------:R-:W-:Y:S01]  /*1440*/  HADD2.F32 R41, -RZ, R38.H0_H0 ;  /* 0x20000026ff297230 */ /* 0x000fe20000004100 */
[----:B------:R-:W-:Y:S02]  /*1450*/  IADD3 R7, PT, PT, R22, R7, RZ ;  /* 0x0000000716077210 */ /* 0x000fe40007ffe0ff */
[----:B------:R-:W-:Y:S01]  /*1460*/  LEA R30, P0, R6, UR28, 0x1 ;  /* 0x0000001c061e7c11 */ /* 0x000fe2000f8008ff */
[----:B--2---:R-:W-:-:S05]  /*1470*/  HADD2.F32 R31, -RZ, R32.H0_H0 ;  /* 0x20000020ff1f7230 */ /* 0x004fca0000004100 */
        /* <DEDUP_REMOVED lines=8> */
[----:B------:R-:W-:Y:S02]  /*1500*/  HADD2.F32 R29, -RZ, R29.H0_H0 ;  /* 0x2000001dff1d7230 */ /* 0x000fe40000004100 */
[----:B--2---:R-:W-:Y:S02]  /*1510*/  HADD2.F32 R33, -RZ, R30.H0_H0 ;  /* 0x2000001eff217230 */ /* 0x004fe40000004100 */
[----:B------:R-:W-:-:S04]  /*1520*/  IMAD.WIDE.U32 R30, R23, UR18, R6 ;  /* 0x00000012171e7c25 */ /* 0x000fc8000f8e0006 */
[----:B------:R-:W-:Y:S01]  /*1530*/  FMUL.FTZ R33, R0, R33 ;  /* 0x0000002100217220 */ /* 0x000fe20000410000 */
[----:B------:R-:W-:Y:S02]  /*1540*/  IADD3 R31, PT, PT, R27, R31, RZ ;  /* 0x0000001f1b1f7210 */ /* 0x000fe40007ffe0ff */
[----:B------:R-:W-:Y:S01]  /*1550*/  LEA R32, P0, R30, UR28, 0x1 ;  /* 0x0000001c1e207c11 */ /* 0x000fe2000f8008ff */
[----:B------:R-:W-:-:S03]  /*1560*/  FFMA.FTZ R29, R8, R29, R33 ;  /* 0x0000001d081d7223 */ /* 0x000fc60000010021 */
[----:B------:R-:W-:-:S05]  /*1570*/  LEA.HI.X R33, R30, UR29, R31, 0x1, P0 ;  /* 0x0000001d1e217c11 */ /* 0x000fca00080f0c1f */
[----:B------:R-:W2:Y:S01]  /*1580*/  LDG.E.U16 R32, desc[UR24][R32.64] ;  /* 0x0000001820207981 */ /* 0x000ea2000c1e1500 */
[----:B------:R-:W-:-:S05]  /*1590*/  IMAD.WIDE.U32 R30, R17, UR18, R6 ;  /* 0x00000012111e7c25 */ /* 0x000fca000f8e0006 */
[----:B------:R-:W-:Y:S02]  /*15a0*/  IADD3 R31, PT, PT, R24, R31, RZ ;  /* 0x0000001f181f7210 */ /* 0x000fe40007ffe0ff */
[----:B------:R-:W-:-:S04]  /*15b0*/  LEA R34, P0, R30, UR28, 0x1 ;  /* 0x0000001c1e227c11 */ /* 0x000fc8000f8008ff */
[----:B------:R-:W-:Y:S01]  /*15c0*/  LEA.HI.X R35, R30, UR29, R31, 0x1, P0 ;  /* 0x0000001d1e237c11 */ /* 0x000fe200080f0c1f */
[----:B------:R-:W-:-:S04]  /*15d0*/  IMAD.WIDE.U32 R30, R19, UR18, R6 ;  /* 0x00000012131e7c25 */ /* 0x000fc8000f8e0006 */
[----:B------:R-:W3:Y:S01]  /*15e0*/  LDG.E.U16 R34, desc[UR24][R34.64] ;  /* 0x0000001822227981 */ /* 0x000ee2000c1e1500 */
[----:B------:R-:W-:Y:S01]  /*15f0*/  IADD3 R31, PT, PT, R26, R31, RZ ;  /* 0x0000001f1a1f7210 */ /* 0x000fe20007ffe0ff */
[----:B--2---:R-:W-:Y:S01]  /*1600*/  HADD2.F32 R37, -RZ, R32.H0_H0 ;  /* 0x20000020ff257230 */ /* 0x004fe20000004100 */
        /* <DEDUP_REMOVED lines=14> */
[----:B------:R-:W-:Y:S01]  /*16f0*/  IADD3 R27, PT, PT, R27, R31, RZ ;  /* 0x0000001f1b1b7210 */ /* 0x000fe20007ffe0ff */
[----:B---3--:R-:W-:Y:S02]  /*1700*/  HADD2.F32 R39, -RZ, R34.H0_H0 ;  /* 0x20000022ff277230 */ /* 0x008fe40000004100 */
[----:B--2---:R-:W-:Y:S01]  /*1710*/  HADD2.F32 R36, -RZ, R32.H0_H0 ;  /* 0x20000020ff247230 */ /* 0x004fe20000004100 */
        /* <DEDUP_REMOVED lines=8> */
[----:B------:R-:W-:Y:S01]  /*17a0*/  IMAD.WIDE.U32 R4, R21, UR18, R4 ;  /* 0x0000001215047c25 */ /* 0x000fe2000f8e0004 */
[----:B------:R-:W-:Y:S01]  /*17b0*/  IADD3 R27, PT, PT, R26, R31, RZ ;  /* 0x0000001f1a1b7210 */ /* 0x000fe20007ffe0ff */
[----:B------:R-:W3:Y:S01]  /*17c0*/  LDG.E.U16 R34, desc[UR24][R34.64] ;  /* 0x0000001822227981 */ /* 0x000ee2000c1e1500 */
[----:B------:R-:W-:Y:S02]  /*17d0*/  LEA R26, P0, R30, UR28, 0x1 ;  /* 0x0000001c1e1a7c11 */ /* 0x000fe4000f8008ff */
[----:B------:R-:W-:Y:S02]  /*17e0*/  IADD3 R5, PT, PT, R22, R5, RZ ;  /* 0x0000000516057210 */ /* 0x000fe40007ffe0ff */
[----:B------:R-:W-:Y:S02]  /*17f0*/  LEA.HI.X R27, R30, UR29, R27, 0x1, P0 ;  /* 0x0000001d1e1b7c11 */ /* 0x000fe400080f0c1b */
[----:B------:R-:W-:-:S03]  /*1800*/  LEA R30, P0, R4, UR28, 0x1 ;  /* 0x0000001c041e7c11 */ /* 0x000fc6000f8008ff */
[----:B------:R-:W5:Y:S01]  /*1810*/  LDG.E.U16 R26, desc[UR24][R26.64] ;  /* 0x000000181a1a7981 */ /* 0x000f62000c1e1500 */
[----:B------:R-:W-:-:S05]  /*1820*/  LEA.HI.X R31, R4, UR29, R5, 0x1, P0 ;  /* 0x0000001d041f7c11 */ /* 0x000fca00080f0c05 */
[----:B------:R-:W5:Y:S01]  /*1830*/  LDG.E.U16 R30, desc[UR24][R30.64] ;  /* 0x000000181e1e7981 */ /* 0x000f62000c1e1500 */
[----:B------:R-:W-:Y:S01]  /*1840*/  FFMA.FTZ R39, R10, R39, R43 ;  /* 0x000000270a277223 */ /* 0x000fe2000001002b */
[----:B------:R-:W-:Y:S01]  /*1850*/  MOV R5, UR12 ;  /* 0x0000000c00057c02 */ /* 0x000fe20008000f00 */
[----:B------:R-:W-:Y:S01]  /*1860*/  UIMAD UR7, UR7, UR12, URZ ;  /* 0x0000000c070772a4 */ /* 0x000fe2000f8e02ff */
[----:B------:R-:W-:Y:S01]  /*1870*/  MOV R24, R2 ;  /* 0x0000000200187202 */ /* 0x000fe20000000f00 */
[----:B----4-:R-:W-:Y:S02]  /*1880*/  HADD2.F32 R6, -RZ, R6.H0_H0 ;  /* 0x20000006ff067230 */ /* 0x010fe40000004100 */
[----:B------:R-:W-:Y:S02]  /*1890*/  UIMAD UR7, UR5, UR13, UR7 ;  /* 0x0000000d050772a4 */ /* 0x000fe4000f8e0207 */
[----:B------:R-:W-:-:S04]  /*18a0*/  IMAD.WIDE.U32 R4, R5, UR5, R24 ;  /* 0x0000000505047c25 */ /* 0x000fc8000f8e0018 */
[C---:B------:R-:W-:Y:S01]  /*18b0*/  FFMA.FTZ R41, R10.reuse, R36, R41 ;  /* 0x000000240a297223 */ /* 0x040fe20000010029 */
[----:B------:R-:W-:Y:S01]  /*18c0*/  MOV R7, UR14 ;  /* 0x0000000e00077c02 */ /* 0x000fe20008000f00 */
[----:B------:R-:W-:Y:S01]  /*18d0*/  UIMAD UR8, UR8, UR14, URZ ;  /* 0x0000000e080872a4 */ /* 0x000fe2000f8e02ff */
[----:B------:R-:W-:Y:S01]  /*18e0*/  FFMA.FTZ R29, R10, R6, R29 ;  /* 0x000000060a1d7223 */ /* 0x000fe2000001001d */
[----:B------:R-:W-:Y:S02]  /*18f0*/  IADD3 R5, PT, PT, R5, UR7, RZ ;  /* 0x0000000705057c10 */ /* 0x000fe4000fffe0ff */
[----:B------:R-:W-:Y:S02]  /*1900*/  UIMAD UR8, UR4, UR15, UR8 ;  /* 0x0000000f040872a4 */ /* 0x000fe4000f8e0208 */
[----:B------:R-:W-:Y:S01]  /*1910*/  IMAD.WIDE.U32 R4, R7, UR4, R4 ;  /* 0x0000000407047c25 */ /* 0x000fe2000f8e0004 */
[----:B------:R-:W0:Y:S04]  /*1920*/  LDCU UR4, c[0x0][0x378] ;  /* 0x00006f00ff0477ac */ /* 0x000e280008000800 */
[----:B------:R-:W-:-:S02]  /*1930*/  IADD3 R5, PT, PT, R5, UR8, RZ ;  /* 0x0000000805057c10 */ /* 0x000fc4000fffe0ff */
[----:B------:R-:W-:-:S04]  /*1940*/  LEA R6, P0, R4, UR22, 0x1 ;  /* 0x0000001604067c11 */ /* 0x000fc8000f8008ff */
[----:B------:R-:W-:Y:S01]  /*1950*/  LEA.HI.X R7, R4, UR23, R5, 0x1, P0 ;  /* 0x0000001704077c11 */ /* 0x000fe200080f0c05 */
[----:B0-----:R-:W-:-:S04]  /*1960*/  UIADD3 UR6, UPT, UPT, UR4, UR6, URZ ;  /* 0x0000000604067290 */ /* 0x001fc8000fffe0ff */
[----:B------:R-:W-:Y:S01]  /*1970*/  UISETP.GE.AND UP0, UPT, UR6, UR10, UPT ;  /* 0x0000000a0600728c */ /* 0x000fe2000bf06270 */
[----:B--2---:R-:W-:-:S05]  /*1980*/  HADD2.F32 R32, -RZ, R32.H0_H0 ;  /* 0x20000020ff207230 */ /* 0x004fca0000004100 */
[----:B------:R-:W-:Y:S01]  /*1990*/  FFMA.FTZ R37, R12, R32, R37 ;  /* 0x000000200c257223 */ /* 0x000fe20000010025 */
[----:B---3--:R-:W-:-:S05]  /*19a0*/  HADD2.F32 R34, -RZ, R34.H0_H0 ;  /* 0x20000022ff227230 */ /* 0x008fca0000004100 */
[----:B------:R-:W-:-:S04]  /*19b0*/  FFMA.FTZ R39, R12, R34, R39 ;  /* 0x000000220c277223 */ /* 0x000fc80000010027 */
[----:B------:R-:W-:Y:S01]  /*19c0*/  FMUL.FTZ R39, R14, R39 ;  /* 0x000000270e277220 */ /* 0x000fe20000410000 */
[----:B-----5:R-:W-:-:S03]  /*19d0*/  HADD2.F32 R26, -RZ, R26.H0_H0 ;  /* 0x2000001aff1a7230 */ /* 0x020fc60000004100 */
[----:B------:R-:W-:Y:S02]  /*19e0*/  FFMA.FTZ R37, R16, R37, R39 ;  /* 0x0000002510257223 */ /* 0x000fe40000010027 */
[----:B------:R-:W-:Y:S01]  /*19f0*/  FFMA.FTZ R41, R12, R26, R41 ;  /* 0x0000001a0c297223 */ /* 0x000fe20000010029 */
[----:B------:R-:W-:-:S03]  /*1a00*/  HADD2.F32 R30, -RZ, R30.H0_H0 ;  /* 0x2000001eff1e7230 */ /* 0x000fc60000004100 */
[----:B------:R-:W-:Y:S02]  /*1a10*/  FFMA.FTZ R37, R18, R41, R37 ;  /* 0x0000002912257223 */ /* 0x000fe40000010025 */
[----:B------:R-:W-:-:S04]  /*1a20*/  FFMA.FTZ R29, R12, R30, R29 ;  /* 0x0000001e0c1d7223 */ /* 0x000fc8000001001d */
[----:B------:R-:W-:-:S05]  /*1a30*/  FFMA.FTZ R29, R20, R29, R37 ;  /* 0x0000001d141d7223 */ /* 0x000fca0000010025 */
[----:B------:R-:W-:-:S05]  /*1a40*/  F2FP.F16.F32.PACK_AB R29, RZ, R29 ;  /* 0x0000001dff1d723e */ /* 0x000fca00000000ff */
[----:B------:R0:W-:Y:S01]  /*1a50*/  STG.E.U16 desc[UR24][R6.64], R29 ;  /* 0x0000001d06007986 */ /* 0x0001e2000c101518 */
[----:B------:R-:W-:Y:S05]  /*1a60*/  BRA.U !UP0, `(.L_x_132) ;  /* 0xfffffff508147547 */ /* 0x000fea000b83ffff */
[----:B------:R-:W-:Y:S05]  /*1a70*/  EXIT ;  /* 0x000000000000794d */ /* 0x000fea0003800000 */
.L_x_133:
        /* <DEDUP_REMOVED lines=16> */
.L_x_169:


//--------------------- .text._ZN2at6native53_GLOBAL__N__83c2e5dd_20_UpSampleBicubic2d_cu_80ee57ca28upsample_bicubic2d_out_frameIffEEviT0_S3_bNS_27GenericPackedTensorAccessorIKT_Lm4ENS_16DefaultPtrTraitsElEENS4_IS5_Lm4ES7_lEE --------------------------
	.section	.text._ZN2at6native53_GLOBAL__N__83c2e5dd_20_UpSampleBicubic2d_cu_80ee57ca28upsample_bicubic2d_out_frameIffEEviT0_S3_bNS_27GenericPackedTensorAccessorIKT_Lm4ENS_16DefaultPtrTraitsElEENS4_IS5_Lm4ES7_lEE,"ax",@progbits
	.align	128
.text._ZN2at6native53_GLOBAL__N__83c2e5dd_20_UpSampleBicubic2d_cu_80ee57ca28upsample_bicubic2d_out_frameIffEEviT0_S3_bNS_27GenericPackedTensorAccessorIKT_Lm4ENS_16DefaultPtrTraitsElEENS4_IS5_Lm4ES7_lEE:
        .type           _ZN2at6native53_GLOBAL__N__83c2e5dd_20_UpSampleBicubic2d_cu_80ee57ca28upsample_bicubic2d_out_frameIffEEviT0_S3_bNS_27GenericPackedTensorAccessorIKT_Lm4ENS_16DefaultPtrTraitsElEENS4_IS5_Lm4ES7_lEE,@function
        .size           _ZN2at6native53_GLOBAL__N__83c2e5dd_20_UpSampleBicubic2d_cu_80ee57ca28upsample_bicubic2d_out_frameIffEEviT0_S3_bNS_27GenericPackedTensorAccessorIKT_Lm4ENS_16DefaultPtrTraitsElEENS4_IS5_Lm4ES7_lEE,(.L_x_170 - _ZN2at6native53_GLOBAL__N__83c2e5dd_20_UpSampleBicubic2d_cu_80ee57ca28upsample_bicubic2d_out_frameIffEEviT0_S3_bNS_27GenericPackedTensorAccessorIKT_Lm4ENS_16DefaultPtrTraitsElEENS4_IS5_Lm4ES7_lEE)
        .other          _ZN2at6native53_GLOBAL__N__83c2e5dd_20_UpSampleBicubic2d_cu_80ee57ca28upsample_bicubic2d_out_frameIffEEviT0_S3_bNS_27GenericPackedTensorAccessorIKT_Lm4ENS_16DefaultPtrTraitsElEENS4_IS5_Lm4ES7_lEE,@"STO_CUDA_ENTRY STV_DEFAULT"
_ZN2at6native53_GLOBAL__N__83c2e5dd_20_UpSampleBicubic2d_cu_80ee57ca28upsample_bicubic2d_out_frameIffEEviT0_S3_bNS_27GenericPackedTensorAccessorIKT_Lm4ENS_16DefaultPtrTraitsElEENS4_IS5_Lm4ES7_lEE:
        /* <DEDUP_REMOVED lines=84> */
.L_x_140:
[----:B0-----:R-:W0:Y:S01]  /*0540*/  LDCU UR5, c[0x0][0x3a0] ;  /* 0x00007400ff0577ac */ /* 0x001e220008000800 */
[----:B-1-3--:R-:W1:Y:S01]  /*0550*/  LDC.64 R16, c[0x0][0x3b8] ;  /* 0x0000ee00ff107b82 */ /* 0x00ae620000000a00 */
[----:B------:R-:W-:Y:S01]  /*0560*/  MOV R10, R6 ;  /* 0x00000006000a7202 */ /* 0x000fe20000000f00 */
[----:B------:R-:W-:Y:S01]  /*0570*/  IMAD.MOV.U32 R11, RZ, RZ, R19 ;  /* 0x000000ffff0b7224 */ /* 0x000fe200078e0013 */
[----:B------:R-:W-:Y:S01]  /*0580*/  MOV R12, R8 ;  /* 0x00000008000c7202 */ /* 0x000fe20000000f00 */
[----:B------:R-:W-:Y:S01]  /*0590*/  IMAD.MOV.U32 R27, RZ, RZ, RZ ;  /* 0x000000ffff1b7224 */ /* 0x000fe200078e00ff */
        /* <DEDUP_REMOVED lines=9> */
[----:B------:R-:W-:Y:S01]  /*0630*/  MOV R16, R20 ;  /* 0x0000001400107202 */ /* 0x000fe20000000f00 */
[----:B------:R-:W1:Y:S01]  /*0640*/  LDCU.64 UR8, c[0x0][0x390] ;  /* 0x00007200ff0877ac */ /* 0x000e620008000a00 */
[----:B0-----:R-:W-:Y:S02]  /*0650*/  LEA R26, P1, R12, UR6, 0x2 ;  /* 0x000000060c1a7c11 */ /* 0x001fe4000f8210ff */
[----:B-1----:R-:W-:Y:S02]  /*0660*/  LEA R14, P2, R10, UR8, 0x2 ;  /* 0x000000080a0e7c11 */ /* 0x002fe4000f8410ff */
[----:B------:R-:W-:Y:S02]  /*0670*/  LEA.HI.X R27, R12, UR7, R15, 0x2, P1 ;  /* 0x000000070c1b7c11 */ /* 0x000fe400088f140f */
[----:B------:R-:W-:-:S09]  /*0680*/  LEA.HI.X R29, R10, UR9, R17, 0x2, P2 ;  /* 0x000000090a1d7c11 */ /* 0x000fd200090f1411 */
.L_x_136:
[----:B------:R-:W-:-:S05]  /*0690*/  MOV R28, R14 ;  /* 0x0000000e001c7202 */ /* 0x000fca0000000f00 */
[----:B--2---:R-:W2:Y:S01]  /*06a0*/  LDG.E R41, desc[UR10][R28.64] ;  /* 0x0000000a1c297981 */ /* 0x004ea2000c1e1900 */
[----:B------:R-:W-:-:S05]  /*06b0*/  IADD3 R30, P1, PT, R14, R25, RZ ;  /* 0x000000190e1e7210 */ /* 0x000fca0007f3e0ff */
[----:B------:R-:W-:Y:S01]  /*06c0*/  IMAD.X R31, R29, 0x1, R5, P1 ;  /* 0x000000011d1f7824 */ /* 0x000fe200008e0605 */
[----:B------:R-:W-:Y:S01]  /*06d0*/  IADD3 R32, P1, PT, R26, R23, RZ ;  /* 0x000000171a207210 */ /* 0x000fe20007f3e0ff */
[----:B--2---:R0:W-:Y:S04]  /*06e0*/  STG.E desc[UR10][R26.64], R41 ;  /* 0x000000291a007986 */ /* 0x0041e8000c10190a */
[----:B------:R-:W2:Y:S01]  /*06f0*/  LDG.E R45, desc[UR10][R30.64] ;  /* 0x0000000a1e2d7981 */ /* 0x000ea2000c1e1900 */
[----:B------:R-:W-:Y:S02]  /*0700*/  IADD3 R34, P2, PT, R30, R25, RZ ;  /* 0x000000191e227210 */ /* 0x000fe40007f5e0ff */
[----:B------:R-:W-:Y:S02]  /*0710*/  IADD3.X R33, PT, PT, R27, R3, RZ, P1, !PT ;  /* 0x000000031b217210 */ /* 0x000fe40000ffe4ff */
[----:B------:R-:W-:-:S02]  /*0720*/  IADD3.X R35, PT, PT, R31, R5, RZ, P2, !PT ;  /* 0x000000051f237210 */ /* 0x000fc400017fe4ff */
[----:B------:R-:W-:Y:S01]  /*0730*/  IADD3 R36, P1, PT, R32, R23, RZ ;  /* 0x0000001720247210 */ /* 0x000fe20007f3e0ff */
[----:B--2---:R1:W-:Y:S04]  /*0740*/  STG.E desc[UR10][R32.64], R45 ;  /* 0x0000002d20007986 */ /* 0x0043e8000c10190a */
[----:B------:R-:W2:Y:S01]  /*0750*/  LDG.E R47, desc[UR10][R34.64] ;  /* 0x0000000a222f7981 */ /* 0x000ea2000c1e1900 */
[----:B------:R-:W-:Y:S01]  /*0760*/  IADD3 R38, P2, PT, R34, R25, RZ ;  /* 0x0000001922267210 */ /* 0x000fe20007f5e0ff */
[----:B------:R-:W-:-:S03]  /*0770*/  IMAD.X R37, R33, 0x1, R3, P1 ;  /* 0x0000000121257824 */ /* 0x000fc600008e0603 */
[----:B------:R-:W-:Y:S02]  /*0780*/  IADD3.X R39, PT, PT, R35, R5, RZ, P2, !PT ;  /* 0x0000000523277210 */ /* 0x000fe400017fe4ff */
[----:B------:R-:W-:Y:S01]  /*0790*/  IADD3 R30, P1, PT, R36, R23, RZ ;  /* 0x00000017241e7210 */ /* 0x000fe20007f3e0ff */
[----:B--2---:R2:W-:Y:S04]  /*07a0*/  STG.E desc[UR10][R36.64], R47 ;  /* 0x0000002f24007986 */ /* 0x0045e8000c10190a */
[----:B0-----:R-:W3:Y:S01]  /*07b0*/  LDG.E R41, desc[UR10][R38.64] ;  /* 0x0000000a26297981 */ /* 0x001ee2000c1e1900 */
[----:B------:R-:W-:Y:S02]  /*07c0*/  IADD3 R42, P2, PT, R38, R25, RZ ;  /* 0x00000019262a7210 */ /* 0x000fe40007f5e0ff */
[----:B------:R-:W-:-:S03]  /*07d0*/  IADD3.X R31, PT, PT, R37, R3, RZ, P1, !PT ;  /* 0x00000003251f7210 */ /* 0x000fc60000ffe4ff */
[----:B------:R-:W-:Y:S01]  /*07e0*/  IMAD.X R43, R39, 0x1, R5, P2 ;  /* 0x00000001272b7824 */ /* 0x000fe200010e0605 */
[----:B-1----:R-:W-:Y:S01]  /*07f0*/  IADD3 R32, P1, PT, R30, R23, RZ ;  /* 0x000000171e207210 */ /* 0x002fe20007f3e0ff */
[----:B---3--:R0:W-:Y:S04]  /*0800*/  STG.E desc[UR10][R30.64], R41 ;  /* 0x000000291e007986 */ /* 0x0081e8000c10190a */
[----:B------:R-:W3:Y:S01]  /*0810*/  LDG.E R45, desc[UR10][R42.64] ;  /* 0x0000000a2a2d7981 */ /* 0x000ee2000c1e1900 */
[----:B------:R-:W-:Y:S02]  /*0820*/  IADD3 R34, P2, PT, R42, R25, RZ ;  /* 0x000000192a227210 */ /* 0x000fe40007f5e0ff */
[----:B------:R-:W-:Y:S02]  /*0830*/  IADD3.X R33, PT, PT, R31, R3, RZ, P1, !PT ;  /* 0x000000031f217210 */ /* 0x000fe40000ffe4ff */
[----:B------:R-:W-:-:S02]  /*0840*/  IADD3.X R35, PT, PT, R43, R5, RZ, P2, !PT ;  /* 0x000000052b237210 */ /* 0x000fc400017fe4ff */
[----:B--2---:R-:W-:Y:S01]  /*0850*/  IADD3 R36, P1, PT, R32, R23, RZ ;  /* 0x0000001720247210 */ /* 0x004fe20007f3e0ff */
[----:B---3--:R1:W-:Y:S04]  /*0860*/  STG.E desc[UR10][R32.64], R45 ;  /* 0x0000002d20007986 */ /* 0x0083e8000c10190a */
[----:B------:R-:W2:Y:S01]  /*0870*/  LDG.E R47, desc[UR10][R34.64] ;  /* 0x0000000a222f7981 */ /* 0x000ea2000c1e1900 */
[----:B------:R-:W-:Y:S01]  /*0880*/  IADD3 R38, P2, PT, R34, R25, RZ ;  /* 0x0000001922267210 */ /* 0x000fe20007f5e0ff */
[----:B------:R-:W-:-:S03]  /*0890*/  IMAD.X R37, R33, 0x1, R3, P1 ;  /* 0x0000000121257824 */ /* 0x000fc600008e0603 */
[----:B------:R-:W-:Y:S02]  /*08a0*/  IADD3.X R39, PT, PT, R35, R5, RZ, P2, !PT ;  /* 0x0000000523277210 */ /* 0x000fe400017fe4ff */
[----:B------:R-:W-:Y:S01]  /*08b0*/  IADD3 R42, P2, PT, R38, R25, RZ ;  /* 0x00000019262a7210 */ /* 0x000fe20007f5e0ff */
[----:B--2---:R2:W-:Y:S04]  /*08c0*/  STG.E desc[UR10][R36.64], R47 ;  /* 0x0000002f24007986 */ /* 0x0045e8000c10190a */
[----:B0-----:R-:W3:Y:S01]  /*08d0*/  LDG.E R41, desc[UR10][R38.64] ;  /* 0x0000000a26297981 */ /* 0x001ee2000c1e1900 */
[----:B------:R-:W-:Y:S01]  /*08e0*/  IADD3 R30, P1, PT, R36, R23, RZ ;  /* 0x00000017241e7210 */ /* 0x000fe20007f3e0ff */
[----:B------:R-:W-:-:S03]  /*08f0*/  IMAD.X R43, R39, 0x1, R5, P2 ;  /* 0x00000001272b7824 */ /* 0x000fc600010e0605 */
[----:B------:R-:W-:Y:S02]  /*0900*/  IADD3.X R31, PT, PT, R37, R3, RZ, P1, !PT ;  /* 0x00000003251f7210 */ /* 0x000fe40000ffe4ff */
[----:B-1----:R-:W-:Y:S02]  /*0910*/  IADD3 R32, P1, PT, R30, R23, RZ ;  /* 0x000000171e207210 */ /* 0x002fe40007f3e0ff */
[----:B------:R-:W-:Y:S02]  /*0920*/  IADD3 R16, PT, PT, R16, 0x8, RZ ;  /* 0x0000000810107810 */ /* 0x000fe40007ffe0ff */
[----:B------:R-:W-:Y:S01]  /*0930*/  IADD3.X R33, PT, PT, R31, R3, RZ, P1, !PT ;  /* 0x000000031f217210 */ /* 0x000fe20000ffe4ff */
[----:B---3--:R2:W-:Y:S04]  /*0940*/  STG.E desc[UR10][R30.64], R41 ;  /* 0x000000291e007986 */ /* 0x0085e8000c10190a */
[----:B------:R-:W3:Y:S01]  /*0950*/  LDG.E R43, desc[UR10][R42.64] ;  /* 0x0000000a2a2b7981 */ /* 0x000ee2000c1e1900 */
[----:B------:R-:W-:-:S02]  /*0960*/  ISETP.NE.AND P1, PT, R16, RZ, PT ;  /* 0x000000ff1000720c */ /* 0x000fc40003f25270 */
[----:B------:R-:W-:Y:S02]  /*0970*/  LEA R26, P2, R2, R26, 0x5 ;  /* 0x0000001a021a7211 */ /* 0x000fe400078428ff */
[----:B------:R-:W-:-:S03]  /*0980*/  LEA R14, P3, R4, R14, 0x5 ;  /* 0x0000000e040e7211 */ /* 0x000fc600078628ff */
[----:B------:R-:W-:Y:S01]  /*0990*/  IMAD.X R27, R27, 0x1, R22, P2 ;  /* 0x000000011b1b7824 */ /* 0x000fe200010e0616 */
[----:B------:R-:W-:Y:S01]  /*09a0*/  IADD3.X R29, PT, PT, R29, R24, RZ, P3, !PT ;  /* 0x000000181d1d7210 */ /* 0x000fe20001ffe4ff */
[----:B---3--:R2:W-:Y:S04]  /*09b0*/  STG.E desc[UR10][R32.64], R43 ;  /* 0x0000002b20007986 */ /* 0x0085e8000c10190a */
[----:B------:R-:W-:Y:S05]  /*09c0*/  @P1 BRA `(.L_x_136) ;  /* 0xfffffffc00301947 */ /* 0x000fea000383ffff */
[----:B------:R-:W-:-:S07]  /*09d0*/  MOV R27, R0 ;  /* 0x00000000001b7202 */ /* 0x000fce0000000f00 */
.L_x_135:
        /* <DEDUP_REMOVED lines=13> */
[----:B------:R-:W2:Y:S01]  /*0ab0*/  LDG.E R41, desc[UR10][R32.64] ;  /* 0x0000000a20297981 */ /* 0x000ea2000c1e1900 */
        /* <DEDUP_REMOVED lines=10> */
[----:B--2---:R0:W-:Y:S04]  /*0b60*/  STG.E desc[UR10][R36.64], R41 ;  /* 0x0000002924007986 */ /* 0x0041e8000c10190a */
[----:B------:R-:W2:Y:S01]  /*0b70*/  LDG.E R43, desc[UR10][R38.64] ;  /* 0x0000000a262b7981 */ /* 0x000ea2000c1e1900 */
        /* <DEDUP_REMOVED lines=9> */
[----:B--2---:R1:W-:Y:S04]  /*0c10*/  STG.E desc[UR10][R32.64], R43 ;  /* 0x0000002b20007986 */ /* 0x0043e8000c10190a */
[----:B------:R-:W2:Y:S01]  /*0c20*/  LDG.E R35, desc[UR10][R34.64] ;  /* 0x0000000a22237981 */ /* 0x000ea2000c1e1900 */
        /* <DEDUP_REMOVED lines=9> */
[----:B--2---:R1:W-:Y:S04]  /*0cc0*/  STG.E desc[UR10][R36.64], R35 ;  /* 0x0000002324007986 */ /* 0x0043e8000c10190a */
[----:B------:R-:W2:Y:S01]  /*0cd0*/  LDG.E R39, desc[UR10][R38.64] ;  /* 0x0000000a26277981 */ /* 0x000ea2000c1e1900 */
[----:B------:R-:W-:Y:S01]  /*0ce0*/  IMAD.WIDE.U32 R28, R41, UR12, R14 ;  /* 0x0000000c291c7c25 */ /* 0x000fe2000f8e000e */
[----:B------:R-:W-:-:S03]  /*0cf0*/  IADD3 R27, PT, PT, R27, 0x4, RZ ;  /* 0x000000041b1b7810 */ /* 0x000fc60007ffe0ff */
[----:B------:R-:W-:Y:S01]  /*0d00*/  IMAD R41, R41, UR13, R29 ;  /* 0x0000000d29297c24 */ /* 0x000fe2000f8e021d */
[----:B------:R-:W-:-:S04]  /*0d10*/  LEA R30, P2, R28, UR14, 0x2 ;  /* 0x0000000e1c1e7c11 */ /* 0x000fc8000f8410ff */
[----:B------:R-:W-:-:S05]  /*0d20*/  LEA.HI.X R31, R28, UR15, R41, 0x2, P2 ;  /* 0x0000000f1c1f7c11 */ /* 0x000fca00090f1429 */
[----:B--2---:R1:W-:Y:S04]  /*0d30*/  STG.E desc[UR10][R30.64], R39 ;  /* 0x000000271e007986 */ /* 0x0043e8000c10190a */
.L_x_138:
        /* <DEDUP_REMOVED lines=13> */
[----:B------:R-:W2:Y:S01]  /*0e10*/  LDG.E R39, desc[UR10][R30.64] ;  /* 0x0000000a1e277981 */ /* 0x000ea2000c1e1900 */
        /* <DEDUP_REMOVED lines=10> */
[----:B--2---:R0:W-:Y:S04]  /*0ec0*/  STG.E desc[UR10][R32.64], R39 ;  /* 0x0000002720007986 */ /* 0x0041e8000c10190a */
[----:B------:R-:W2:Y:S01]  /*0ed0*/  LDG.E R37, desc[UR10][R36.64] ;  /* 0x0000000a24257981 */ /* 0x000ea2000c1e1900 */
[----:B------:R-:W-:-:S04]  /*0ee0*/  IMAD.WIDE.U32 R28, R41, UR12, R14 ;  /* 0x0000000c291c7c25 */ /* 0x000fc8000f8e000e */
[----:B------:R-:W-:Y:S01]  /*0ef0*/  IMAD R41, R41, UR13, R29 ;  /* 0x0000000d29297c24 */ /* 0x000fe2000f8e021d */
[----:B------:R-:W-:Y:S01]  /*0f00*/  LEA R30, P1, R28, UR14, 0x2 ;  /* 0x0000000e1c1e7c11 */ /* 0x000fe2000f8210ff */
[----:B------:R-:W-:-:S03]  /*0f10*/  VIADD R27, R27, 0x2 ;  /* 0x000000021b1b7836 */ /* 0x000fc60000000000 */
[----:B------:R-:W-:-:S05]  /*0f20*/  LEA.HI.X R31, R28, UR15, R41, 0x2, P1 ;  /* 0x0000000f1c1f7c11 */ /* 0x000fca00088f1429 */
[----:B--2---:R0:W-:Y:S04]  /*0f30*/  STG.E desc[UR10][R30.64], R37 ;  /* 0x000000251e007986 */ /* 0x0041e8000c10190a */
.L_x_139:
        /* <DEDUP_REMOVED lines=17> */
.L_x_137:
[----:B------:R-:W4:Y:S01]  /*1050*/  LDC R10, c[0x0][0x398] ;  /* 0x0000e600ff0a7b82 */ /* 0x000f220000000800 */
[----:B------:R-:W-:-:S06]  /*1060*/  UIADD3 UR4, UPT, UPT, UR4, 0x1, URZ ;  /* 0x0000000104047890 */ /* 0x000fcc000fffe0ff */
[----:B----4-:R-:W-:-:S13]  /*1070*/  ISETP.NE.AND P1, PT, R10, UR4, PT ;  /* 0x000000040a007c0c */ /* 0x010fda000bf25270 */
[----:B------:R-:W-:Y:S05]  /*1080*/  @!P1 EXIT ;  /* 0x000000000000994d */ /* 0x000fea0003800000 */
[----:B------:R-:W-:Y:S05]  /*1090*/  BRA `(.L_x_140) ;  /* 0xfffffff400287947 */ /* 0x000fea000383ffff */
.L_x_134:
        /* <DEDUP_REMOVED lines=79> */
.L_x_142:
[----:B0-----:R-:W0:Y:S01]  /*1590*/  LDC.64 R24, c[0x0][0x400] ;  /* 0x00010000ff187b82 */ /* 0x001e220000000a00 */
        /* <DEDUP_REMOVED lines=23> */
.L_x_141:
[----:B0-----:R-:W0:Y:S01]  /*1710*/  LDC.64 R32, c[0x0][0x3c0] ;  /* 0x0000f000ff207b82 */ /* 0x001e220000000a00 */
        /* <DEDUP_REMOVED lines=16> */
[----:B------:R0:W2:Y:S03]  /*1820*/  LDG.E R61, desc[UR10][R56.64] ;  /* 0x0000000a383d7981 */ /* 0x0000a6000c1e1900 */
[----:B------:R-:W-:Y:S01]  /*1830*/  LEA.HI.X R39, R34, UR9, R35, 0x2, P0 ;  /* 0x0000000922277c11 */ /* 0x000fe200080f1423 */
[----:B------:R-:W-:Y:S01]  /*1840*/  IMAD.IADD R35, R43, 0x1, R53 ;  /* 0x000000012b237824 */ /* 0x000fe200078e0235 */
[----:B------:R-:W-:Y:S01]  /*1850*/  LEA R34, P0, R42, UR8, 0x2 ;  /* 0x000000082a227c11 */ /* 0x000fe2000f8010ff */
[----:B------:R-:W-:-:S02]  /*1860*/  IMAD R37, R15, R37, RZ ;  /* 0x000000250f257224 */ /* 0x000fc400078e02ff */
[----:B------:R-:W-:Y:S01]  /*1870*/  IMAD.WIDE.U32 R40, R15, R36, R40 ;  /* 0x000000240f287225 */ /* 0x000fe200078e0028 */
[----:B------:R-:W-:Y:S01]  /*1880*/  LEA.HI.X R35, R42, UR9, R35, 0x2, P0 ;  /* 0x000000092a237c11 */ /* 0x000fe200080f1423 */
[----:B------:R-:W3:Y:S01]  /*1890*/  LDG.E R48, desc[UR10][R38.64] ;  /* 0x0000000a26307981 */ /* 0x000ee2000c1e1900 */
[----:B------:R-:W-:Y:S02]  /*18a0*/  MOV R46, R26 ;  /* 0x0000001a002e7202 */ /* 0x000fe40000000f00 */
[----:B------:R-:W-:Y:S01]  /*18b0*/  IADD3 R41, PT, PT, R41, R37, RZ ;  /* 0x0000002529297210 */ /* 0x000fe20007ffe0ff */
[----:B------:R1:W4:Y:S01]  /*18c0*/  LDG.E R44, desc[UR10][R34.64] ;  /* 0x0000000a222c7981 */ /* 0x000322000c1e1900 */
[----:B------:R-:W-:-:S04]  /*18d0*/  LEA R42, P0, R40, UR8, 0x2 ;  /* 0x00000008282a7c11 */ /* 0x000fc8000f8010ff */
[----:B------:R-:W-:Y:S01]  /*18e0*/  LEA.HI.X R43, R40, UR9, R41, 0x2, P0 ;  /* 0x00000009282b7c11 */ /* 0x000fe200080f1429 */
[----:B------:R-:W-:-:S04]  /*18f0*/  IMAD.WIDE.U32 R40, R32, UR5, R46 ;  /* 0x0000000520287c25 */ /* 0x000fc8000f8e002e */
[----:B------:R-:W-:Y:S01]  /*1900*/  IMAD.IADD R41, R33, 0x1, R41 ;  /* 0x0000000121297824 */ /* 0x000fe200078e0229 */
[----:B------:R5:W4:Y:S01]  /*1910*/  LDG.E R46, desc[UR10][R42.64] ;  /* 0x0000000a2a2e7981 */ /* 0x000b22000c1e1900 */
[----:B------:R-:W-:-:S05]  /*1920*/  IMAD.WIDE.U32 R58, R9, R36, R40 ;  /* 0x00000024093a7225 */ /* 0x000fca00078e0028 */
[----:B0-----:R-:W-:Y:S02]  /*1930*/  IADD3 R57, PT, PT, R18, R59, RZ ;  /* 0x0000003b12397210 */ /* 0x001fe40007ffe0ff */
[----:B------:R-:W-:-:S04]  /*1940*/  LEA R56, P0, R58, UR8, 0x2 ;  /* 0x000000083a387c11 */ /* 0x000fc8000f8010ff */
[----:B------:R-:W-:-:S06]  /*1950*/  LEA.HI.X R57, R58, UR9, R57, 0x2, P0 ;  /* 0x000000093a397c11 */ /* 0x000fcc00080f1439 */
[----:B------:R-:W1:Y:S02]  /*1960*/  LDG.E R57, desc[UR10][R56.64] ;  /* 0x0000000a38397981 */ /* 0x000e64000c1e1900 */
[----:B-1----:R-:W-:-:S04]  /*1970*/  FMUL.FTZ R35, R0, R57 ;  /* 0x0000003900237220 */ /* 0x002fc80000410000 */
[----:B--2---:R-:W-:Y:S01]  /*1980*/  FFMA.FTZ R61, R2, R61, R35 ;  /* 0x0000003d023d7223 */ /* 0x004fe20000010023 */
[----:B------:R-:W-:-:S05]  /*1990*/  IMAD.WIDE.U32 R34, R11, R36, R40 ;  /* 0x000000240b227225 */ /* 0x000fca00078e0028 */
[----:B------:R-:W-:Y:S02]  /*19a0*/  IADD3 R35, PT, PT, R55, R35, RZ ;  /* 0x0000002337237210 */ /* 0x000fe40007ffe0ff */
[----:B------:R-:W-:-:S04]  /*19b0*/  LEA R38, P0, R34, UR8, 0x2 ;  /* 0x0000000822267c11 */ /* 0x000fc8000f8010ff */
[----:B------:R-:W-:Y:S01]  /*19c0*/  LEA.HI.X R39, R34, UR9, R35, 0x2, P0 ;  /* 0x0000000922277c11 */ /* 0x000fe200080f1423 */
[----:B------:R-:W-:-:S04]  /*19d0*/  IMAD.WIDE.U32 R34, R13, R36, R40 ;  /* 0x000000240d227225 */ /* 0x000fc800078e0028 */
[----:B------:R-:W-:Y:S01]  /*19e0*/  IMAD.IADD R35, R53, 0x1, R35 ;  /* 0x0000000135237824 */ /* 0x000fe200078e0223 */
[C---:B-----5:R-:W-:Y:S01]  /*19f0*/  LEA R42, P0, R34.reuse, UR8, 0x2 ;  /* 0x00000008222a7c11 */ /* 0x060fe2000f8010ff */
[----:B------:R-:W-:Y:S01]  /*1a00*/  IMAD.WIDE.U32 R40, R15, R36, R40 ;  /* 0x000000240f287225 */ /* 0x000fe200078e0028 */
[----:B------:R-:W2:Y:S02]  /*1a10*/  LDG.E R39, desc[UR10][R38.64] ;  /* 0x0000000a26277981 */ /* 0x000ea4000c1e1900 */
[----:B------:R-:W-:Y:S02]  /*1a20*/  LEA.HI.X R43, R34, UR9, R35, 0x2, P0 ;  /* 0x00000009222b7c11 */ /* 0x000fe400080f1423 */
[----:B------:R-:W-:Y:S02]  /*1a30*/  IADD3 R35, PT, PT, R37, R41, RZ ;  /* 0x0000002925237210 */ /* 0x000fe40007ffe0ff */
[C---:B------:R-:W-:Y:S02]  /*1a40*/  LEA R34, P0, R40.reuse, UR8, 0x2 ;  /* 0x0000000828227c11 */ /* 0x040fe4000f8010ff */
[----:B------:R-:W5:Y:S02]  /*1a50*/  LDG.E R43, desc[UR10][R42.64] ;  /* 0x0000000a2a2b7981 */ /* 0x000f64000c1e1900 */
[----:B------:R-:W-:-:S06]  /*1a60*/  LEA.HI.X R35, R40, UR9, R35, 0x2, P0 ;  /* 0x0000000928237c11 */ /* 0x000fcc00080f1423 */
[----:B------:R-:W4:Y:S01]  /*1a70*/  LDG.E R35, desc[UR10][R34.64] ;  /* 0x0000000a22237981 */ /* 0x000f22000c1e1900 */
[----:B--2---:R-:W-:-:S04]  /*1a80*/  FMUL.FTZ R59, R0, R39 ;  /* 0x00000027003b7220 */ /* 0x004fc80000410000 */
[----:B---3--:R-:W-:Y:S01]  /*1a90*/  FFMA.FTZ R59, R2, R48, R59 ;  /* 0x00000030023b7223 */ /* 0x008fe2000001003b */
[----:B------:R-:W-:-:S05]  /*1aa0*/  MOV R48, R28 ;  /* 0x0000001c00307202 */ /* 0x000fca0000000f00 */
[----:B------:R-:W-:-:S04]  /*1ab0*/  IMAD.WIDE.U32 R38, R32, UR5, R48 ;  /* 0x0000000520267c25 */ /* 0x000fc8000f8e0030 */
[----:B------:R-:W-:Y:S02]  /*1ac0*/  IMAD.IADD R39, R33, 0x1, R39 ;  /* 0x0000000121277824 */ /* 0x000fe400078e0227 */
[----:B----4-:R-:W-:-:S04]  /*1ad0*/  FMUL.FTZ R41, R0, R35 ;  /* 0x0000002300297220 */ /* 0x010fc80000410000 */
[----:B------:R-:W-:Y:S01]  /*1ae0*/  FFMA.FTZ R46, R2, R46, R41 ;  /* 0x0000002e022e7223 */ /* 0x000fe20000010029 */
[----:B------:R-:W-:-:S05]  /*1af0*/  IMAD.WIDE.U32 R40, R9, R36, R38 ;  /* 0x0000002409287225 */ /* 0x000fca00078e0026 */
[----:B------:R-:W-:Y:S02]  /*1b00*/  IADD3 R41, PT, PT, R18, R41, RZ ;  /* 0x0000002912297210 */ /* 0x000fe40007ffe0ff */
[----:B------:R-:W-:-:S04]  /*1b10*/  LEA R34, P0, R40, UR8, 0x2 ;  /* 0x0000000828227c11 */ /* 0x000fc8000f8010ff */
[----:B------:R-:W-:-:S05]  /*1b20*/  LEA.HI.X R35, R40, UR9, R41, 0x2, P0 ;  /* 0x0000000928237c11 */ /* 0x000fca00080f1429 */
[----:B------:R-:W2:Y:S01]  /*1b30*/  LDG.E R34, desc[UR10][R34.64] ;  /* 0x0000000a22227981 */ /* 0x000ea2000c1e1900 */
[----:B------:R-:W-:-:S05]  /*1b40*/  MOV R50, R30 ;  /* 0x0000001e00327202 */ /* 0x000fca0000000f00 */
[----:B------:R-:W-:-:S04]  /*1b50*/  IMAD.WIDE.U32 R40, R32, UR5, R50 ;  /* 0x0000000520287c25 */ /* 0x000fc8000f8e0032 */
[----:B-----5:R-:W-:Y:S01]  /*1b60*/  FMUL.FTZ R57, R0, R43 ;  /* 0x0000002b00397220 */ /* 0x020fe20000410000 */
[----:B------:R-:W-:-:S03]  /*1b70*/  IMAD.IADD R41, R33, 0x1, R41 ;  /* 0x0000000121297824 */ /* 0x000fc600078e0229 */
[----:B------:R-:W-:Y:S01]  /*1b80*/  FFMA.FTZ R57, R2, R44, R57 ;  /* 0x0000002c02397223 */ /* 0x000fe20000010039 */
[----:B------:R-:W-:-:S05]  /*1b90*/  IMAD.WIDE.U32 R32, R9, R36, R40 ;  /* 0x0000002409207225 */ /* 0x000fca00078e0028 */
[----:B------:R-:W-:Y:S02]  /*1ba0*/  IADD3 R33, PT, PT, R18, R33, RZ ;  /* 0x0000002112217210 */ /* 0x000fe40007ffe0ff */
[----:B------:R-:W-:-:S04]  /*1bb0*/  LEA R42, P0, R32, UR8, 0x2 ;  /* 0x00000008202a7c11 */ /* 0x000fc8000f8010ff */
[----:B------:R-:W-:-:S05]  /*1bc0*/  LEA.HI.X R43, R32, UR9, R33, 0x2, P0 ;  /* 0x00000009202b7c11 */ /* 0x000fca00080f1421 */
[----:B------:R0:W3:Y:S01]  /*1bd0*/  LDG.E R18, desc[UR10][R42.64] ;  /* 0x0000000a2a127981 */ /* 0x0000e2000c1e1900 */
[----:B--2---:R-:W-:Y:S01]  /*1be0*/  FFMA.FTZ R44, R4, R34, R61 ;  /* 0x00000022042c7223 */ /* 0x004fe2000001003d */
[----:B------:R-:W-:-:S05]  /*1bf0*/  IMAD.WIDE.U32 R34, R11, R36, R38 ;  /* 0x000000240b227225 */ /* 0x000fca00078e0026 */
[----:B------:R-:W-:Y:S02]  /*1c00*/  IADD3 R33, PT, PT, R55, R35, RZ ;  /* 0x0000002337217210 */ /* 0x000fe40007ffe0ff */
[----:B------:R-:W-:-:S04]  /*1c10*/  LEA R32, P0, R34, UR8, 0x2 ;  /* 0x0000000822207c11 */ /* 0x000fc8000f8010ff */
[----:B------:R-:W-:-:S05]  /*1c20*/  LEA.HI.X R33, R34, UR9, R33, 0x2, P0 ;  /* 0x0000000922217c11 */ /* 0x000fca00080f1421 */
[----:B------:R-:W2:Y:S01]  /*1c30*/  LDG.E R32, desc[UR10][R32.64] ;  /* 0x0000000a20207981 */ /* 0x000ea2000c1e1900 */
[----:B------:R-:W-:-:S04]  /*1c40*/  IMAD.WIDE.U32 R34, R11, R36, R40 ;  /* 0x000000240b227225 */ /* 0x000fc800078e0028 */
[----:B------:R-:W-:Y:S01]  /*1c50*/  IMAD.IADD R55, R55, 0x1, R35 ;  /* 0x0000000137377824 */ /* 0x000fe200078e0223 */
[----:B------:R-:W-:Y:S01]  /*1c60*/  LEA R54, P0, R34, UR8, 0x2 ;  /* 0x0000000822367c11 */ /* 0x000fe2000f8010ff */
[----:B0-----:R-:W-:-:S03]  /*1c70*/  IMAD.WIDE.U32 R42, R13, R36, R38 ;  /* 0x000000240d2a7225 */ /* 0x001fc600078e0026 */
[----:B------:R-:W-:Y:S02]  /*1c80*/  LEA.HI.X R55, R34, UR9, R55, 0x2, P0 ;  /* 0x0000000922377c11 */ /* 0x000fe400080f1437 */
[----:B------:R-:W-:Y:S02]  /*1c90*/  IADD3 R35, PT, PT, R53, R43, RZ ;  /* 0x0000002b35237210 */ /* 0x000fe40007ffe0ff */
[C---:B------:R-:W-:Y:S01]  /*1ca0*/  LEA R34, P0, R42.reuse, UR8, 0x2 ;  /* 0x000000082a227c11 */ /* 0x040fe2000f8010ff */
[----:B---3--:R-:W-:Y:S01]  /*1cb0*/  FFMA.FTZ R18, R7, R18, R44 ;  /* 0x0000001207127223 */ /* 0x008fe2000001002c */
[----:B------:R-:W-:Y:S01]  /*1cc0*/  IMAD.WIDE.U32 R38, R15, R36, R38 ;  /* 0x000000240f267225 */ /* 0x000fe200078e0026 */
[----:B------:R-:W3:Y:S01]  /*1cd0*/  LDG.E R44, desc[UR10][R54.64] ;  /* 0x0000000a362c7981 */ /* 0x000ee2000c1e1900 */
[----:B------:R-:W-:-:S05]  /*1ce0*/  LEA.HI.X R35, R42, UR9, R35, 0x2, P0 ;  /* 0x000000092a237c11 */ /* 0x000fca00080f1423 */
[----:B------:R-:W4:Y:S01]  /*1cf0*/  LDG.E R34, desc[UR10][R34.64] ;  /* 0x0000000a22227981 */ /* 0x000f22000c1e1900 */
[----:B--2---:R-:W-:Y:S01]  /*1d00*/  FFMA.FTZ R48, R4, R32, R59 ;  /* 0x0000002004307223 */ /* 0x004fe2000001003b */
[----:B------:R-:W-:-:S05]  /*1d10*/  IMAD.WIDE.U32 R32, R13, R36, R40 ;  /* 0x000000240d207225 */ /* 0x000fca00078e0028 */
[----:B------:R-:W-:Y:S02]  /*1d20*/  IADD3 R53, PT, PT, R53, R33, RZ ;  /* 0x0000002135357210 */ /* 0x000fe40007ffe0ff */
[C---:B------:R-:W-:Y:S01]  /*1d30*/  LEA R42, P0, R32.reuse, UR8, 0x2 ;  /* 0x00000008202a7c11 */ /* 0x040fe2000f8010ff */
[----:B------:R-:W-:Y:S02]  /*1d40*/  IMAD.IADD R33, R37, 0x1, R39 ;  /* 0x0000000125217824 */ /* 0x000fe400078e0227 */
[----:B------:R-:W-:Y:S01]  /*1d50*/  IMAD.WIDE.U32 R40, R15, R36, R40 ;  /* 0x000000240f287225 */ /* 0x000fe200078e0028 */
[----:B------:R-:W-:Y:S02]  /*1d60*/  LEA.HI.X R43, R32, UR9, R53, 0x2, P0 ;  /* 0x00000009202b7c11 */ /* 0x000fe400080f1435 */
[C---:B------:R-:W-:Y:S02]  /*1d70*/  LEA R52, P0, R38.reuse, UR8, 0x2 ;  /* 0x0000000826347c11 */ /* 0x040fe4000f8010ff */
[----:B------:R-:W-:Y:S01]  /*1d80*/  IADD3 R37, PT, PT, R37, R41, RZ ;  /* 0x0000002925257210 */ /* 0x000fe20007ffe0ff */
[----:B------:R-:W2:Y:S01]  /*1d90*/  LDG.E R42, desc[UR10][R42.64] ;  /* 0x0000000a2a2a7981 */ /* 0x000ea2000c1e1900 */
[----:B------:R-:W-:-:S02]  /*1da0*/  LEA.HI.X R53, R38, UR9, R33, 0x2, P0 ;  /* 0x0000000926357c11 */ /* 0x000fc400080f1421 */
[C---:B------:R-:W-:Y:S01]  /*1db0*/  LEA R36, P0, R40.reuse, UR8, 0x2 ;  /* 0x0000000828247c11 */ /* 0x040fe2000f8010ff */
[----:B------:R-:W0:Y:S03]  /*1dc0*/  LDC.64 R32, c[0x0][0x408] ;  /* 0x00010200ff207b82 */ /* 0x000e260000000a00 */
[----:B------:R-:W-:Y:S01]  /*1dd0*/  LEA.HI.X R37, R40, UR9, R37, 0x2, P0 ;  /* 0x0000000928257c11 */ /* 0x000fe200080f1425 */
[----:B------:R-:W5:Y:S04]  /*1de0*/  LDG.E R53, desc[UR10][R52.64] ;  /* 0x0000000a34357981 */ /* 0x000f68000c1e1900 */
[----:B------:R-:W5:Y:S01]  /*1df0*/  LDG.E R36, desc[UR10][R36.64] ;  /* 0x0000000a24247981 */ /* 0x000f62000c1e1900 */
[----:B---3--:R-:W-:-:S04]  /*1e00*/  FFMA.FTZ R44, R7, R44, R48 ;  /* 0x0000002c072c7223 */ /* 0x008fc80000010030 */
[----:B------:R-:W-:Y:S01]  /*1e10*/  FMUL.FTZ R44, R3, R44 ;  /* 0x0000002c032c7220 */ /* 0x000fe20000410000 */
[----:B----4-:R-:W-:-:S03]  /*1e20*/  FFMA.FTZ R38, R4, R34, R57 ;  /* 0x0000002204267223 */ /* 0x010fc60000010039 */
[----:B------:R-:W-:Y:S01]  /*1e30*/  FFMA.FTZ R41, R5, R18, R44 ;  /* 0x0000001205297223 */ /* 0x000fe2000001002c */
[----:B------:R-:W-:-:S05]  /*1e40*/  MOV R18, R22 ;  /* 0x0000001600127202 */ /* 0x000fca0000000f00 */
[----:B0-----:R-:W-:-:S04]  /*1e50*/  IMAD.WIDE.U32 R34, R32, UR5, R18 ;  /* 0x0000000520227c25 */ /* 0x001fc8000f8e0012 */
[----:B------:R-:W-:Y:S01]  /*1e60*/  IMAD R33, R33, UR5, R35 ;  /* 0x0000000521217c24 */ /* 0x000fe2000f8e0223 */
[----:B------:R-:W-:-:S04]  /*1e70*/  LEA R32, P0, R34, UR12, 0x2 ;  /* 0x0000000c22207c11 */ /* 0x000fc8000f8010ff */
[----:B------:R-:W-:Y:S01]  /*1e80*/  LEA.HI.X R33, R34, UR13, R33, 0x2, P0 ;  /* 0x0000000d22217c11 */ /* 0x000fe200080f1421 */
[----:B------:R-:W-:-:S04]  /*1e90*/  UIADD3 UR5, UPT, UPT, UR5, 0x1, URZ ;  /* 0x0000000105057890 */ /* 0x000fc8000fffe0ff */
[----:B------:R-:W-:Y:S01]  /*1ea0*/  UISETP.NE.AND UP0, UPT, UR5, UR14, UPT ;  /* 0x0000000e0500728c */ /* 0x000fe2000bf05270 */
[----:B--2---:R-:W-:-:S04]  /*1eb0*/  FFMA.FTZ R39, R7, R42, R38 ;  /* 0x0000002a07277223 */ /* 0x004fc80000010026 */
[----:B------:R-:W-:Y:S01]  /*1ec0*/  FFMA.FTZ R39, R6, R39, R41 ;  /* 0x0000002706277223 */ /* 0x000fe20000010029 */
[----:B-----5:R-:W-:-:S04]  /*1ed0*/  FFMA.FTZ R46, R4, R53, R46 ;  /* 0x00000035042e7223 */ /* 0x020fc8000001002e */
[----:B------:R-:W-:-:S04]  /*1ee0*/  FFMA.FTZ R35, R7, R36, R46 ;  /* 0x0000002407237223 */ /* 0x000fc8000001002e */
[----:B------:R-:W-:-:S05]  /*1ef0*/  FFMA.FTZ R35, R8, R35, R39 ;  /* 0x0000002308237223 */ /* 0x000fca0000010027 */
[----:B------:R0:W-:Y:S01]  /*1f00*/  STG.E desc[UR10][R32.64], R35 ;  /* 0x0000002320007986 */ /* 0x0001e2000c10190a */
[----:B------:R-:W-:Y:S05]  /*1f10*/  BRA.U UP0, `(.L_x_141) ;  /* 0xfffffff500fc7547 */ /* 0x000fea000b83ffff */
[----:B------:R-:W-:Y:S05]  /*1f20*/  BRA.U UP1, `(.L_x_142) ;  /* 0xfffffff501987547 */ /* 0x000fea000b83ffff */
[----:B------:R-:W-:Y:S05]  /*1f30*/  EXIT ;  /* 0x000000000000794d */ /* 0x000fea0003800000 */
.L_x_143:
        /* <DEDUP_REMOVED lines=12> */
.L_x_170:


//--------------------- .text._ZN2at6native53_GLOBAL__N__83c2e5dd_20_UpSampleBicubic2d_cu_80ee57ca37upsample_bicubic2d_out_frame_parallelIffEEviT0_S3_bNS_27GenericPackedTensorAccessorIKT_Lm4ENS_16DefaultPtrTraitsElEENS4_IS5_Lm4ES7_lEE --------------------------
	.section	.text._ZN2at6native53_GLOBAL__N__83c2e5dd_20_UpSampleBicubic2d_cu_80ee57ca37upsample_bicubic2d_out_frame_parallelIffEEviT0_S3_bNS_27GenericPackedTensorAccessorIKT_Lm4ENS_16DefaultPtrTraitsElEENS4_IS5_Lm4ES7_lEE,"ax",@progbits
	.align	128
.text._ZN2at6native53_GLOBAL__N__83c2e5dd_20_UpSampleBicubic2d_cu_80ee57ca37upsample_bicubic2d_out_frame_parallelIffEEviT0_S3_bNS_27GenericPackedTensorAccessorIKT_Lm4ENS_16DefaultPtrTraitsElEENS4_IS5_Lm4ES7_lEE:
        .type           _ZN2at6native53_GLOBAL__N__83c2e5dd_20_UpSampleBicubic2d_cu_80ee57ca37upsample_bicubic2d_out_frame_parallelIffEEviT0_S3_bNS_27GenericPackedTensorAccessorIKT_Lm4ENS_16DefaultPtrTraitsElEENS4_IS5_Lm4ES7_lEE,@function
        .size           _ZN2at6native53_GLOBAL__N__83c2e5dd_20_UpSampleBicubic2d_cu_80ee57ca37upsample_bicubic2d_out_frame_parallelIffEEviT0_S3_bNS_27GenericPackedTensorAccessorIKT_Lm4ENS_16DefaultPtrTraitsElEENS4_IS5_Lm4ES7_lEE,(.L_x_171 - _ZN2at6native53_GLOBAL__N__83c2e5dd_20_UpSampleBicubic2d_cu_80ee57ca37upsample_bicubic2d_out_frame_parallelIffEEviT0_S3_bNS_27GenericPackedTensorAccessorIKT_Lm4ENS_16DefaultPtrTraitsElEENS4_IS5_Lm4ES7_lEE)
        .other          _ZN2at6native53_GLOBAL__N__83c2e5dd_20_UpSampleBicubic2d_cu_80ee57ca37upsample_bicubic2d_out_frame_parallelIffEEviT0_S3_bNS_27GenericPackedTensorAccessorIKT_Lm4ENS_16DefaultPtrTraitsElEENS4_IS5_Lm4ES7_lEE,@"STO_CUDA_ENTRY STV_DEFAULT"
_ZN2at6native53_GLOBAL__N__83c2e5dd_20_UpSampleBicubic2d_cu_80ee57ca37upsample_bicubic2d_out_frame_parallelIffEEviT0_S3_bNS_27GenericPackedTensorAccessorIKT_Lm4ENS_16DefaultPtrTraitsElEENS4_IS5_Lm4ES7_lEE:
        /* <DEDUP_REMOVED lines=33> */
[----:B------:R-:W-:Y:S02]  /*0210*/  @P0 IADD3 R3, PT, PT, R3, 0x1, RZ ;  /* 0x0000000103030810 */ /* 0x000fe40007ffe0ff */
[----:B--2---:R-:W-:Y:S02]  /*0220*/  ISETP.NE.AND P0, PT, R8, R7, PT ;  /* 0x000000070800720c */ /* 0x004fe40003f05270 */
        /* <DEDUP_REMOVED lines=35> */
[----:B------:R-:W1:Y:S01]  /*0460*/  LDC R7, c[0x0][0x378] ;  /* 0x0000de00ff077b82 */ /* 0x000e620000000800 */
[----:B------:R-:W-:Y:S02]  /*0470*/  MOV R10, R8 ;  /* 0x00000008000a7202 */ /* 0x000fe40000000f00 */
[----:B------:R5:W4:Y:S01]  /*0480*/  F2I.FTZ.U32.TRUNC.NTZ R13, R12 ;  /* 0x0000000c000d7305 */ /* 0x000b22000021f000 */
[----:B------:R-:W-:-:S02]  /*0490*/  SHF.R.S32.HI R5, RZ, 0x1f, R4 ;  /* 0x0000001fff057819 */ /* 0x000fc40000011404 */
[----:B------:R-:W-:Y:S02]  /*04a0*/  IADD3 R11, PT, PT, R9, R11, RZ ;  /* 0x0000000b090b7210 */ /* 0x000fe40007ffe0ff */
[----:B------:R-:W0:Y:S01]  /*04b0*/  LDC R8, c[0x0][0x3a0] ;  /* 0x0000e800ff087b82 */ /* 0x000e220000000800 */
[C---:B--2---:R-:W-:Y:S02]  /*04c0*/  IMAD R9, R5.reuse, UR6, RZ ;  /* 0x0000000605097c24 */ /* 0x044fe4000f8e02ff */
[----:B-----5:R-:W-:Y:S02]  /*04d0*/  HFMA2 R12, -RZ, RZ, 0, 0 ;  /* 0x00000000ff0c7431 */ /* 0x020fe400000001ff */
[----:B------:R-:W-:Y:S02]  /*04e0*/  IMAD R5, R5, UR8, RZ ;  /* 0x0000000805057c24 */ /* 0x000fe4000f8e02ff */
[C---:B------:R-:W-:Y:S02]  /*04f0*/  IMAD R17, R4.reuse, UR7, R9 ;  /* 0x0000000704117c24 */ /* 0x040fe4000f8e0209 */
[----:B------:R-:W-:-:S04]  /*0500*/  IMAD.WIDE.U32 R2, R4, UR6, R2 ;  /* 0x0000000604027c25 */ /* 0x000fc8000f8e0002 */
[----:B----4-:R-:W-:Y:S01]  /*0510*/  IMAD.MOV R21, RZ, RZ, -R13 ;  /* 0x000000ffff157224 */ /* 0x010fe200078e0a0d */
[----:B------:R-:W-:Y:S01]  /*0520*/  IADD3 R23, PT, PT, R3, R17, RZ ;  /* 0x0000001103177210 */ /* 0x000fe20007ffe0ff */
[C---:B------:R-:W-:Y:S02]  /*0530*/  IMAD R19, R4.reuse, UR9, R5 ;  /* 0x0000000904137c24 */ /* 0x040fe4000f8e0205 */
[----:B------:R-:W-:Y:S02]  /*0540*/  IMAD R9, R21, R6, RZ ;  /* 0x0000000615097224 */ /* 0x000fe400078e02ff */
[----:B------:R-:W-:-:S04]  /*0550*/  IMAD.WIDE.U32 R4, R4, UR8, R10 ;  /* 0x0000000804047c25 */ /* 0x000fc8000f8e000a */
[----:B------:R-:W-:Y:S01]  /*0560*/  IMAD.HI.U32 R14, R13, R9, R12 ;  /* 0x000000090d0e7227 */ /* 0x000fe200078e000c */
[----:B------:R-:W-:Y:S02]  /*0570*/  MOV R9, UR4 ;  /* 0x0000000400097c02 */ /* 0x000fe40008000f00 */
[----:B---3--:R-:W-:-:S07]  /*0580*/  IADD3 R25, PT, PT, R5, R19, RZ ;  /* 0x0000001305197210 */ /* 0x008fce0007ffe0ff */
.L_x_145:
[----:B------:R-:W-:Y:S02]  /*0590*/  IABS R11, R9 ;  /* 0x00000009000b7213 */ /* 0x000fe40000000000 */
[----:B0-----:R-:W-:-:S03]  /*05a0*/  IABS R16, R8 ;  /* 0x0000000800107213 */ /* 0x001fc60000000000 */
[----:B------:R-:W-:-:S04]  /*05b0*/  IMAD.HI.U32 R10, R14, R11, RZ ;  /* 0x0000000b0e0a7227 */ /* 0x000fc800078e00ff */
[----:B--2---:R-:W-:-:S04]  /*05c0*/  IMAD.MOV R12, RZ, RZ, -R10 ;  /* 0x000000ffff0c7224 */ /* 0x004fc800078e0a0a */
[----:B------:R-:W-:-:S05]  /*05d0*/  IMAD R11, R16, R12, R11 ;  /* 0x0000000c100b7224 */ /* 0x000fca00078e020b */
[----:B------:R-:W-:-:S13]  /*05e0*/  ISETP.GT.U32.AND P2, PT, R6, R11, PT ;  /* 0x0000000b0600720c */ /* 0x000fda0003f44070 */
[----:B------:R-:W-:Y:S02]  /*05f0*/  @!P2 IADD3 R11, PT, PT, R11, -R16, RZ ;  /* 0x800000100b0ba210 */ /* 0x000fe40007ffe0ff */
[----:B------:R-:W-:Y:S02]  /*0600*/  @!P2 IADD3 R10, PT, PT, R10, 0x1, RZ ;  /* 0x000000010a0aa810 */ /* 0x000fe40007ffe0ff */
        /* <DEDUP_REMOVED lines=8> */
[--C-:B------:R-:W-:Y:S01]  /*0690*/  SHF.R.S32.HI R16, RZ, 0x1f, R17.reuse ;  /* 0x0000001fff107819 */ /* 0x100fe20000011411 */
[----:B------:R-:W-:Y:S02]  /*06a0*/  IMAD.MOV R19, RZ, RZ, -R17 ;  /* 0x000000ffff137224 */ /* 0x000fe400078e0a11 */
        /* <DEDUP_REMOVED lines=12> */
[----:B------:R0:W2:Y:S01]  /*0770*/  LDG.E R21, desc[UR24][R12.64] ;  /* 0x000000180c157981 */ /* 0x0000a2000c1e1900 */
[----:B------:R-:W-:Y:S01]  /*0780*/  MOV R11, R25 ;  /* 0x00000019000b7202 */ /* 0x000fe20000000f00 */
[----:B------:R-:W-:Y:S01]  /*0790*/  IMAD.MOV.U32 R10, RZ, RZ, R4 ;  /* 0x000000ffff0a7224 */ /* 0x000fe200078e0004 */
[----:B-1----:R-:W-:Y:S01]  /*07a0*/  IADD3 R9, PT, PT, R7, R9, RZ ;  /* 0x0000000907097210 */ /* 0x002fe20007ffe0ff */
[----:B------:R-:W-:Y:S02]  /*07b0*/  IMAD R16, R16, UR16, RZ ;  /* 0x0000001010107c24 */ /* 0x000fe4000f8e02ff */
[----:B------:R-:W-:-:S04]  /*07c0*/  IMAD.WIDE.U32 R10, R17, UR16, R10 ;  /* 0x00000010110a7c25 */ /* 0x000fc8000f8e000a */
[----:B------:R-:W-:Y:S02]  /*07d0*/  IMAD R17, R17, UR17, R16 ;  /* 0x0000001111117c24 */ /* 0x000fe4000f8e0210 */
[----:B------:R-:W-:-:S03]  /*07e0*/  IMAD R18, R18, UR18, RZ ;  /* 0x0000001212127c24 */ /* 0x000fc6000f8e02ff */
[----:B------:R-:W-:Y:S01]  /*07f0*/  IADD3 R11, PT, PT, R11, R17, RZ ;  /* 0x000000110b0b7210 */ /* 0x000fe20007ffe0ff */
[C---:B------:R-:W-:Y:S02]  /*0800*/  IMAD R17, R19.reuse, UR19, R18 ;  /* 0x0000001313117c24 */ /* 0x040fe4000f8e0212 */
[----:B------:R-:W-:-:S05]  /*0810*/  IMAD.WIDE.U32 R10, R19, UR18, R10 ;  /* 0x00000012130a7c25 */ /* 0x000fca000f8e000a */
[----:B------:R-:W-:Y:S02]  /*0820*/  IADD3 R11, PT, PT, R11, R17, RZ ;  /* 0x000000110b0b7210 */ /* 0x000fe40007ffe0ff */
[----:B0-----:R-:W-:-:S04]  /*0830*/  LEA R12, P1, R10, UR20, 0x2 ;  /* 0x000000140a0c7c11 */ /* 0x001fc8000f8210ff */
[----:B------:R-:W-:Y:S02]  /*0840*/  LEA.HI.X R13, R10, UR21, R11, 0x2, P1 ;  /* 0x000000150a0d7c11 */ /* 0x000fe400088f140b */
[----:B------:R-:W-:-:S03]  /*0850*/  ISETP.GE.AND P1, PT, R9, R0, PT ;  /* 0x000000000900720c */ /* 0x000fc60003f26270 */
[----:B--2---:R2:W-:Y:S10]  /*0860*/  STG.E desc[UR24][R12.64], R21 ;  /* 0x000000150c007986 */ /* 0x0045f4000c101918 */
[----:B------:R-:W-:Y:S05]  /*0870*/  @!P1 BRA `(.L_x_145) ;  /* 0xfffffffc00449947 */ /* 0x000fea000383ffff */
[----:B------:R-:W-:Y:S05]  /*0880*/  EXIT ;  /* 0x000000000000794d */ /* 0x000fea0003800000 */
.L_x_144:
[----:B------:R-:W0:Y:S01]  /*0890*/  S2UR UR6, SR_CTAID.Z ;  /* 0x00000000000679c3 */ /* 0x000e220000002700 */
[----:B------:R-:W1:Y:S01]  /*08a0*/  LDCU UR4, c[0x0][0x398] ;  /* 0x00007300ff0477ac */ /* 0x000e620008000800 */
[----:B------:R-:W1:Y:S02]  /*08b0*/  LDCU UR5, c[0x0][0x3a0] ;  /* 0x00007400ff0577ac */ /* 0x000e640008000800 */
[----:B-1----:R-:W-:-:S04]  /*08c0*/  UIMAD UR10, UR4, UR5, URZ ;  /* 0x00000005040a72a4 */ /* 0x002fc8000f8e02ff */
[----:B0-----:R-:W-:-:S06]  /*08d0*/  UISETP.GE.AND UP0, UPT, UR6, UR10, UPT ;  /* 0x0000000a0600728c */ /* 0x001fcc000bf06270 */
[----:B------:R-:W-:-:S13]  /*08e0*/  PLOP3.LUT P0, PT, PT, PT, UP0, 0x80, 0x8 ;  /* 0x000000000008781c */ /* 0x000fda0003f0f008 */
[----:B------:R-:W-:Y:S05]  /*08f0*/  @P0 EXIT ;  /* 0x000000000000094d */ /* 0x000fea0003800000 */
[----:B------:R-:W-:Y:S01]  /*0900*/  IMAD.U32 R0, RZ, RZ, UR5 ;  /* 0x00000005ff007e24 */ /* 0x000fe2000f8e00ff */
[----:B------:R-:W0:Y:S01]  /*0910*/  LDCU.U8 UR4, c[0x0][0x38c] ;  /* 0x00007180ff0477ac */ /* 0x000e220008000000 */
[----:B------:R-:W1:Y:S01]  /*0920*/  LDC R3, c[0x0][0x388] ;  /* 0x0000e200ff037b82 */ /* 0x000e620000000800 */
[----:B------:R-:W-:Y:S01]  /*0930*/  SHF.R.S32.HI R7, RZ, 0x1f, R4 ;  /* 0x0000001fff077819 */ /* 0x000fe20000011404 */
[----:B------:R-:W-:Y:S01]  /*0940*/  IMAD.MOV.U32 R29, RZ, RZ, 0x3f400000 ;  /* 0x3f400000ff1d7424 */ /* 0x000fe200078e00ff */
[----:B------:R-:W-:Y:S01]  /*0950*/  IABS R0, R0 ;  /* 0x0000000000007213 */ /* 0x000fe20000000000 */
[----:B------:R-:W2:Y:S01]  /*0960*/  LDCU.128 UR12, c[0x0][0x410] ;  /* 0x00008200ff0c77ac */ /* 0x000ea20008000c00 */
[----:B------:R-:W-:Y:S02]  /*0970*/  MOV R27, 0x3fa00000 ;  /* 0x3fa00000001b7802 */ /* 0x000fe40000000f00 */
[----:B------:R-:W-:Y:S01]  /*0980*/  R2UR UR32, R0 ;  /* 0x00000000002072ca */ /* 0x000fe200000e0000 */
[----:B------:R-:W3:Y:S01]  /*0990*/  LDC R10, c[0x0][0x384] ;  /* 0x0000e100ff0a7b82 */ /* 0x000ee20000000800 */
[----:B------:R-:W-:Y:S01]  /*09a0*/  I2FP.F32.S32 R0, R9 ;  /* 0x0000000900007245 */ /* 0x000fe20000201400 */
[----:B------:R-:W4:Y:S01]  /*09b0*/  LDCU UR33, c[0x0][0x3a0] ;  /* 0x00007400ff2177ac */ /* 0x000f220008000800 */
[----:B------:R-:W1:Y:S01]  /*09c0*/  LDCU.64 UR26, c[0x0][0x3b8] ;  /* 0x00007700ff1a77ac */ /* 0x000e620008000a00 */
[----:B0-----:R-:W-:-:S08]  /*09d0*/  UPRMT UR4, UR4, 0x8880, URZ ;  /* 0x0000888004047896 */ /* 0x001fd000080000ff */
[----:B------:R-:W0:Y:S01]  /*09e0*/  I2F.RP R6, UR32 ;  /* 0x0000002000067d06 */ /* 0x000e220008209400 */
[----:B------:R-:W1:Y:S01]  /*09f0*/  LDCU.64 UR28, c[0x0][0x390] ;  /* 0x00007200ff1c77ac */ /* 0x000e620008000a00 */
[----:B--2---:R-:W-:Y:S01]  /*0a00*/  IMAD R25, R7, UR12, RZ ;  /* 0x0000000c07197c24 */ /* 0x004fe2000f8e02ff */
[----:B------:R-:W-:Y:S01]  /*0a10*/  ISETP.NE.AND P0, PT, RZ, UR4, PT ;  /* 0x00000004ff007c0c */ /* 0x000fe2000bf05270 */
[----:B------:R-:W-:Y:S02]  /*0a20*/  UMOV UR4, URZ ;  /* 0x000000ff00047c82 */ /* 0x000fe40008000000 */
[----:B------:R-:W-:Y:S01]  /*0a30*/  IMAD R25, R4, UR13, R25 ;  /* 0x0000000d04197c24 */ /* 0x000fe2000f8e0219 */
[----:B------:R-:W2:Y:S01]  /*0a40*/  LDCU.128 UR16, c[0x0][0x3c0] ;  /* 0x00007800ff1077ac */ /* 0x000ea20008000c00 */
[----:B------:R-:W1:Y:S01]  /*0a50*/  LDCU.128 UR20, c[0x0][0x3d0] ;  /* 0x00007a00ff1477ac */ /* 0x000e620008000c00 */
[----:B0-----:R-:W0:Y:S07]  /*0a60*/  MUFU.RCP R6, R6 ;  /* 0x0000000600067308 */ /* 0x001e2e0000001000 */
        /* <DEDUP_REMOVED lines=13> */
[-C--:B---3--:R-:W-:Y:S01]  /*0b40*/  @P0 FMUL.FTZ R6, R6, R10.reuse ;  /* 0x0000000a06060220 */ /* 0x088fe20000410000 */
[----:B------:R-:W0:Y:S01]  /*0b50*/  F2I.FTZ.U32.TRUNC.NTZ R12, R12 ;  /* 0x0000000c000c7305 */ /* 0x000e22000021f000 */
[----:B------:R-:W-:Y:S01]  /*0b60*/  @!P0 FFMA.FTZ R6, R7, R10, -0.5 ;  /* 0xbf00000007068423 */ /* 0x000fe2000001000a */
[----:B------:R-:W-:-:S04]  /*0b70*/  IMAD.WIDE.U32 R2, R4, UR12, R2 ;  /* 0x0000000c04027c25 */ /* 0x000fc8000f8e0002 */
[----:B------:R-:W-:Y:S01]  /*0b80*/  FADD.FTZ R0, -R9, R0 ;  /* 0x0000000009007221 */ /* 0x000fe20000010100 */
[----:B------:R-:W-:Y:S01]  /*0b90*/  IADD3 R4, PT, PT, R8, -0x1, RZ ;  /* 0xffffffff08047810 */ /* 0x000fe20007ffe0ff */
[----:B------:R-:W1:Y:S02]  /*0ba0*/  LDCU.128 UR12, c[0x0][0x400] ;  /* 0x00008000ff0c77ac */ /* 0x000e640008000c00 */
[C---:B------:R-:W-:Y:S01]  /*0bb0*/  FFMA.FTZ R7, R0.reuse, R27, -2.25 ;  /* 0xc010000000077423 */ /* 0x040fe2000001001b */
[----:B------:R-:W3:Y:S01]  /*0bc0*/  F2I.FTZ.FLOOR.NTZ R21, R6 ;  /* 0x0000000600157305 */ /* 0x000ee20000217100 */
        /* <DEDUP_REMOVED lines=14> */
[----:B---3--:R-:W-:Y:S01]  /*0cb0*/  I2FP.F32.S32 R7, R21 ;  /* 0x0000001500077245 */ /* 0x008fe20000201400 */
[----:B------:R-:W-:Y:S01]  /*0cc0*/  FMUL.FTZ R17, R10, R17 ;  /* 0x000000110a117220 */ /* 0x000fe20000410000 */
[----:B------:R-:W-:Y:S01]  /*0cd0*/  VIADDMNMX.RELU R15, R15, 0x2, R4, PT ;  /* 0x000000020f0f7846 */ /* 0x000fe20003801104 */
[----:B------:R-:W-:Y:S01]  /*0ce0*/  FFMA.FTZ R19, R12, R19, -6 ;  /* 0xc0c000000c137423 */ /* 0x000fe20000010013 */
[----:B------:R-:W-:Y:S01]  /*0cf0*/  IADD3 R4, PT, PT, R5, -0x1, RZ ;  /* 0xffffffff05047810 */ /* 0x000fe20007ffe0ff */
[----:B------:R-:W-:Y:S01]  /*0d00*/  FADD.FTZ R7, -R7, R6 ;  /* 0x0000000607077221 */ /* 0x000fe20000010100 */
[----:B------:R-:W-:Y:S01]  /*0d10*/  IADD3 R23, PT, PT, R21, -0x1, RZ ;  /* 0xffffffff15177810 */ /* 0x000fe20007ffe0ff */
        /* <DEDUP_REMOVED lines=25> */
[----:B-12-4-:R-:W-:-:S05]  /*0eb0*/  UMOV UR11, UR5 ;  /* 0x00000005000b7c82 */ /* 0x016fca0008000000 */
.L_x_146:
[----:B------:R-:W-:Y:S01]  /*0ec0*/  IABS R5, UR6 ;  /* 0x0000000600057c13 */ /* 0x000fe20008000000 */
[----:B------:R-:W-:Y:S01]  /*0ed0*/  IMAD R26, R23, UR19, RZ ;  /* 0x00000013171a7c24 */ /* 0x000fe2000f8e02ff */
[----:B------:R-:W-:Y:S01]  /*0ee0*/  MOV R4, UR33 ;  /* 0x0000002100047c02 */ /* 0x000fe20008000f00 */
[----:B------:R-:W-:Y:S01]  /*0ef0*/  IMAD R22, R17, UR19, RZ ;  /* 0x0000001311167c24 */ /* 0x000fe2000f8e02ff */
[----:B------:R-:W-:Y:S02]  /*0f00*/  R2UR UR7, R5 ;  /* 0x00000000050772ca */ /* 0x000fe400000e0000 */
        /* <DEDUP_REMOVED lines=21> */
[----:B------:R-:W-:Y:S01]  /*1060*/  MOV R5, UR31 ;  /* 0x0000001f00057c02 */ /* 0x000fe20008000f00 */
[----:B------:R-:W-:-:S02]  /*1070*/  IMAD.U32 R4, RZ, RZ, UR30 ;  /* 0x0000001eff047e24 */ /* 0x000fc4000f8e00ff */
        /* <DEDUP_REMOVED lines=15> */
[----:B------:R-:W-:Y:S01]  /*1170*/  IMAD.WIDE.U32 R30, R19, UR18, R6 ;  /* 0x00000012131e7c25 */ /* 0x000fe2000f8e0006 */
[----:B------:R-:W-:Y:S02]  /*1180*/  IADD3 R27, PT, PT, R35, R22, RZ ;  /* 0x00000016231b7210 */ /* 0x000fe40007ffe0ff */
[C---:B------:R-:W-:Y:S01]  /*1190*/  LEA R32, P0, R34.reuse, UR28, 0x2 ;  /* 0x0000001c22207c11 */ /* 0x040fe2000f8010ff */
[----:B------:R-:W-:Y:S01]  /*11a0*/  IMAD R24, R21, UR19, RZ ;  /* 0x0000001315187c24 */ /* 0x000fe2000f8e02ff */
[----:B------:R-:W2:Y:S02]  /*11b0*/  LDG.E R39, desc[UR24][R36.64] ;  /* 0x0000001824277981 */ /* 0x000ea4000c1e1900 */
[----:B------:R-:W-:Y:S01]  /*11c0*/  LEA.HI.X R33, R34, UR29, R27, 0x2, P0 ;  /* 0x0000001d22217c11 */ /* 0x000fe200080f141b */
[----:B------:R-:W-:Y:S01]  /*11d0*/  IMAD R27, R19, UR19, RZ ;  /* 0x00000013131b7c24 */ /* 0x000fe2000f8e02ff */
[----:B------:R-:W-:Y:S01]  /*11e0*/  LEA R34, P0, R30, UR28, 0x2 ;  /* 0x0000001c1e227c11 */ /* 0x000fe2000f8010ff */
[----:B------:R-:W-:-:S02]  /*11f0*/  IMAD.WIDE.U32 R6, R21, UR18, R6 ;  /* 0x0000001215067c25 */ /* 0x000fc4000f8e0006 */
[----:B------:R0:W3:Y:S01]  /*1200*/  LDG.E R41, desc[UR24][R32.64] ;  /* 0x0000001820297981 */ /* 0x0000e2000c1e1900 */
[----:B------:R-:W-:Y:S02]  /*1210*/  IADD3 R29, PT, PT, R31, R27, RZ ;  /* 0x0000001b1f1d7210 */ /* 0x000fe40007ffe0ff */
[----:B------:R-:W-:Y:S02]  /*1220*/  IADD3 R7, PT, PT, R7, R24, RZ ;  /* 0x0000001807077210 */ /* 0x000fe40007ffe0ff */
[----:B------:R-:W-:Y:S02]  /*1230*/  LEA.HI.X R35, R30, UR29, R29, 0x2, P0 ;  /* 0x0000001d1e237c11 */ /* 0x000fe400080f141d */
[----:B------:R-:W-:-:S03]  /*1240*/  LEA R30, P0, R6, UR28, 0x2 ;  /* 0x0000001c061e7c11 */ /* 0x000fc6000f8010ff */
[----:B------:R-:W4:Y:S01]  /*1250*/  LDG.E R43, desc[UR24][R34.64] ;  /* 0x00000018222b7981 */ /* 0x000f22000c1e1900 */
[----:B------:R-:W-:Y:S01]  /*1260*/  LEA.HI.X R31, R6, UR29, R7, 0x2, P0 ;  /* 0x0000001d061f7c11 */ /* 0x000fe200080f1407 */
[----:B------:R-:W-:-:S04]  /*1270*/  IMAD.WIDE.U32 R6, R11, UR20, R4 ;  /* 0x000000140b067c25 */ /* 0x000fc8000f8e0004 */
[----:B------:R-:W-:Y:S01]  /*1280*/  IMAD R7, R11, UR21, R7 ;  /* 0x000000150b077c24 */ /* 0x000fe2000f8e0207 */
[----:B------:R1:W5:Y:S01]  /*1290*/  LDG.E R29, desc[UR24][R30.64] ;  /* 0x000000181e1d7981 */ /* 0x000362000c1e1900 */
[----:B------:R-:W-:-:S05]  /*12a0*/  IMAD.WIDE.U32 R6, R28, UR4, R6 ;  /* 0x000000041c067c25 */ /* 0x000fca000f8e0006 */
[----:B------:R-:W-:-:S03]  /*12b0*/  IADD3 R7, PT, PT, R7, UR9, RZ ;  /* 0x0000000907077c10 */ /* 0x000fc6000fffe0ff */
[----:B0-----:R-:W-:-:S05]  /*12c0*/  IMAD.WIDE.U32 R32, R23, UR18, R6 ;  /* 0x0000001217207c25 */ /* 0x001fca000f8e0006 */
[----:B------:R-:W-:Y:S02]  /*12d0*/  IADD3 R33, PT, PT, R26, R33, RZ ;  /* 0x000000211a217210 */ /* 0x000fe40007ffe0ff */
[----:B------:R-:W-:-:S04]  /*12e0*/  LEA R36, P0, R32, UR28, 0x2 ;  /* 0x0000001c20247c11 */ /* 0x000fc8000f8010ff */
[----:B------:R-:W-:-:S06]  /*12f0*/  LEA.HI.X R37, R32, UR29, R33, 0x2, P0 ;  /* 0x0000001d20257c11 */ /* 0x000fcc00080f1421 */
[----:B------:R-:W2:Y:S02]  /*1300*/  LDG.E R37, desc[UR24][R36.64] ;  /* 0x0000001824257981 */ /* 0x000ea4000c1e1900 */
[----:B--2---:R-:W-:-:S04]  /*1310*/  FMUL.FTZ R33, R0, R37 ;  /* 0x0000002500217220 */ /* 0x004fc80000410000 */
[----:B------:R-:W-:Y:S01]  /*1320*/  FFMA.FTZ R39, R8, R39, R33 ;  /* 0x0000002708277223 */ /* 0x000fe20000010021 */
[----:B------:R-:W-:-:S04]  /*1330*/  IMAD.WIDE.U32 R32, R17, UR18, R6 ;  /* 0x0000001211207c25 */ /* 0x000fc8000f8e0006 */
[----:B-1----:R-:W-:Y:S01]  /*1340*/  IMAD.IADD R31, R22, 0x1, R33 ;  /* 0x00000001161f7824 */ /* 0x002fe200078e0221 */
[----:B------:R-:W-:-:S04]  /*1350*/  LEA R34, P0, R32, UR28, 0x2 ;  /* 0x0000001c20227c11 */ /* 0x000fc8000f8010ff */
[----:B------:R-:W-:-:S06]  /*1360*/  LEA.HI.X R35, R32, UR29, R31, 0x2, P0 ;  /* 0x0000001d20237c11 */ /* 0x000fcc00080f141f */
[----:B------:R-:W2:Y:S02]  /*1370*/  LDG.E R35, desc[UR24][R34.64] ;  /* 0x0000001822237981 */ /* 0x000ea4000c1e1900 */
[----:B--2---:R-:W-:-:S04]  /*1380*/  FMUL.FTZ R31, R0, R35 ;  /* 0x00000023001f7220 */ /* 0x004fc80000410000 */
[----:B---3--:R-:W-:Y:S01]  /*1390*/  FFMA.FTZ R41, R8, R41, R31 ;  /* 0x0000002908297223 */ /* 0x008fe2000001001f */
[----:B------:R-:W-:-:S04]  /*13a0*/  IMAD.WIDE.U32 R30, R19, UR18, R6 ;  /* 0x00000012131e7c25 */ /* 0x000fc8000f8e0006 */
[----:B------:R-:W-:Y:S01]  /*13b0*/  IMAD.WIDE.U32 R6, R21, UR18, R6 ;  /* 0x0000001215067c25 */ /* 0x000fe2000f8e0006 */
[----:B------:R-:W-:Y:S02]  /*13c0*/  IADD3 R31, PT, PT, R27, R31, RZ ;  /* 0x0000001f1b1f7210 */ /* 0x000fe40007ffe0ff */
[----:B------:R-:W-:Y:S02]  /*13d0*/  LEA R32, P0, R30, UR28, 0x2 ;  /* 0x0000001c1e207c11 */ /* 0x000fe4000f8010ff */
[----:B------:R-:W-:Y:S02]  /*13e0*/  IADD3 R7, PT, PT, R24, R7, RZ ;  /* 0x0000000718077210 */ /* 0x000fe40007ffe0ff */
[----:B------:R-:W-:Y:S02]  /*13f0*/  LEA.HI.X R33, R30, UR29, R31, 0x2, P0 ;  /* 0x0000001d1e217c11 */ /* 0x000fe400080f141f */
[----:B------:R-:W-:-:S04]  /*1400*/  LEA R34, P0, R6, UR28, 0x2 ;  /* 0x0000001c06227c11 */ /* 0x000fc8000f8010ff */
[----:B------:R-:W-:Y:S01]  /*1410*/  LEA.HI.X R35, R6, UR29, R7, 0x2, P0 ;  /* 0x0000001d06237c11 */ /* 0x000fe200080f1407 */
[----:B------:R-:W2:Y:S05]  /*1420*/  LDG.E R33, desc[UR24][R32.64] ;  /* 0x0000001820217981 */ /* 0x000eaa000c1e1900 */
[----:B------:R-:W3:Y:S01]  /*1430*/  LDG.E R35, desc[UR24][R34.64] ;  /* 0x0000001822237981 */ /* 0x000ee2000c1e1900 */
[----:B------:R-:W-:-:S04]  /*1440*/  IMAD.WIDE.U32 R6, R13, UR20, R4 ;  /* 0x000000140d067c25 */ /* 0x000fc8000f8e0004 */
[----:B------:R-:W-:Y:S02]  /*1450*/  IMAD R7, R13, UR21, R7 ;  /* 0x000000150d077c24 */ /* 0x000fe4000f8e0207 */
[----:B------:R-:W-:-:S05]  /*1460*/  IMAD.WIDE.U32 R6, R28, UR4, R6 ;  /* 0x000000041c067c25 */ /* 0x000fca000f8e0006 */
[----:B------:R-:W-:Y:S01]  /*1470*/  IADD3 R7, PT, PT, R7, UR9, RZ ;  /* 0x0000000907077c10 */ /* 0x000fe2000fffe0ff */
[----:B--2---:R-:W-:-:S04]  /*1480*/  FMUL.FTZ R31, R0, R33 ;  /* 0x00000021001f7220 */ /* 0x004fc80000410000 */
[----:B----4-:R-:W-:Y:S01]  /*1490*/  FFMA.FTZ R43, R8, R43, R31 ;  /* 0x0000002b082b7223 */ /* 0x010fe2000001001f */
[----:B---3--:R-:W-:-:S04]  /*14a0*/  FMUL.FTZ R31, R0, R35 ;  /* 0x00000023001f7220 */ /* 0x008fc80000410000 */
[----:B-----5:R-:W-:Y:S01]  /*14b0*/  FFMA.FTZ R29, R8, R29, R31 ;  /* 0x0000001d081d7223 */ /* 0x020fe2000001001f */
[----:B------:R-:W-:-:S05]  /*14c0*/  IMAD.WIDE.U32 R30, R23, UR18, R6 ;  /* 0x00000012171e7c25 */ /* 0x000fca000f8e0006 */
[----:B------:R-:W-:Y:S02]  /*14d0*/  IADD3 R31, PT, PT, R26, R31, RZ ;  /* 0x0000001f1a1f7210 */ /* 0x000fe40007ffe0ff */
[----:B------:R-:W-:-:S04]  /*14e0*/  LEA R32, P0, R30, UR28, 0x2 ;  /* 0x0000001c1e207c11 */ /* 0x000fc8000f8010ff */
[----:B------:R-:W-:Y:S01]  /*14f0*/  LEA.HI.X R33, R30, UR29, R31, 0x2, P0 ;  /* 0x0000001d1e217c11 */ /* 0x000fe200080f141f */
[----:B------:R-:W-:-:S04]  /*1500*/  IMAD.WIDE.U32 R30, R17, UR18, R6 ;  /* 0x00000012111e7c25 */ /* 0x000fc8000f8e0006 */
[----:B------:R-:W-:Y:S01]  /*1510*/  IMAD.WIDE.U32 R4, R15, UR20, R4 ;  /* 0x000000140f047c25 */ /* 0x000fe2000f8e0004 */
[----:B------:R-:W-:Y:S01]  /*1520*/  IADD3 R31, PT, PT, R22, R31, RZ ;  /* 0x0000001f161f7210 */ /* 0x000fe20007ffe0ff */
[----:B------:R-:W2:Y:S01]  /*1530*/  LDG.E R32, desc[UR24][R32.64] ;  /* 0x0000001820207981 */ /* 0x000ea2000c1e1900 */
[----:B------:R-:W-:-:S04]  /*1540*/  LEA R34, P0, R30, UR28, 0x2 ;  /* 0x0000001c1e227c11 */ /* 0x000fc8000f8010ff */
[----:B------:R-:W-:-:S05]  /*1550*/  LEA.HI.X R35, R30, UR29, R31, 0x2, P0 ;  /* 0x0000001d1e237c11 */ /* 0x000fca00080f141f */
[----:B------:R-:W3:Y:S01]  /*1560*/  LDG.E R34, desc[UR24][R34.64] ;  /* 0x0000001822227981 */ /* 0x000ee2000c1e1900 */
[----:B------:R-:W-:-:S04]  /*1570*/  IMAD.WIDE.U32 R30, R19, UR18, R6 ;  /* 0x00000012131e7c25 */ /* 0x000fc8000f8e0006 */
[----:B------:R-:W-:Y:S01]  /*1580*/  IMAD.IADD R31, R27, 0x1, R31 ;  /* 0x000000011b1f7824 */ /* 0x000fe200078e021f */
[----:B------:R-:W-:Y:S01]  /*1590*/  LEA R36, P0, R30, UR28, 0x2 ;  /* 0x0000001c1e247c11 */ /* 0x000fe2000f8010ff */
[----:B------:R-:W-:-:S03]  /*15a0*/  IMAD R5, R15, UR21, R5 ;  /* 0x000000150f057c24 */ /* 0x000fc6000f8e0205 */
[----:B------:R-:W-:Y:S01]  /*15b0*/  LEA.HI.X R37, R30, UR29, R31, 0x2, P0 ;  /* 0x0000001d1e257c11 */ /* 0x000fe200080f141f */
[----:B------:R-:W-:-:S04]  /*15c0*/  IMAD.WIDE.U32 R30, R21, UR18, R6 ;  /* 0x00000012151e7c25 */ /* 0x000fc8000f8e0006 */
[----:B------:R-:W-:Y:S01]  /*15d0*/  IMAD.WIDE.U32 R4, R28, UR4, R4 ;  /* 0x000000041c047c25 */ /* 0x000fe2000f8e0004 */
[----:B------:R-:W-:Y:S01]  /*15e0*/  IADD3 R7, PT, PT, R24, R31, RZ ;  /* 0x0000001f18077210 */ /* 0x000fe20007ffe0ff */
[----:B------:R0:W4:Y:S01]  /*15f0*/  LDG.E R33, desc[UR24][R36.64] ;  /* 0x0000001824217981 */ /* 0x000122000c1e1900 */
[C---:B------:R-:W-:Y:S02]  /*1600*/  LEA R6, P0, R30.reuse, UR28, 0x2 ;  /* 0x0000001c1e067c11 */ /* 0x040fe4000f8010ff */
[----:B------:R-:W-:Y:S02]  /*1610*/  IADD3 R5, PT, PT, R5, UR9, RZ ;  /* 0x0000000905057c10 */ /* 0x000fe4000fffe0ff */
[----:B------:R-:W-:Y:S01]  /*1620*/  LEA.HI.X R7, R30, UR29, R7, 0x2, P0 ;  /* 0x0000001d1e077c11 */ /* 0x000fe200080f1407 */
[----:B------:R-:W-:-:S04]  /*1630*/  IMAD.WIDE.U32 R30, R23, UR18, R4 ;  /* 0x00000012171e7c25 */ /* 0x000fc8000f8e0004 */
[----:B------:R-:W5:Y:S01]  /*1640*/  LDG.E R6, desc[UR24][R6.64] ;  /* 0x0000001806067981 */ /* 0x000f62000c1e1900 */
[----:B------:R-:W-:Y:S01]  /*1650*/  IADD3 R31, PT, PT, R26, R31, RZ ;  /* 0x0000001f1a1f7210 */ /* 0x000fe20007ffe0ff */
[----:B---3--:R-:W-:Y:S01]  /*1660*/  FFMA.FTZ R41, R10, R34, R41 ;  /* 0x000000220a297223 */ /* 0x008fe20000010029 */
[----:B------:R-:W-:-:S04]  /*1670*/  LEA R34, P0, R30, UR28, 0x2 ;  /* 0x0000001c1e227c11 */ /* 0x000fc8000f8010ff */
[----:B------:R-:W-:Y:S01]  /*1680*/  LEA.HI.X R35, R30, UR29, R31, 0x2, P0 ;  /* 0x0000001d1e237c11 */ /* 0x000fe200080f141f */
[----:B------:R-:W-:-:S04]  /*1690*/  IMAD.WIDE.U32 R30, R17, UR18, R4 ;  /* 0x00000012111e7c25 */ /* 0x000fc8000f8e0004 */
[----:B------:R1:W3:Y:S01]  /*16a0*/  LDG.E R34, desc[UR24][R34.64] ;  /* 0x0000001822227981 */ /* 0x0002e2000c1e1900 */
[----:B------:R-:W-:Y:S02]  /*16b0*/  IADD3 R31, PT, PT, R22, R31, RZ ;  /* 0x0000001f161f7210 */ /* 0x000fe40007ffe0ff */
[----:B0-----:R-:W-:-:S04]  /*16c0*/  LEA R36, P0, R30, UR28, 0x2 ;  /* 0x0000001c1e247c11 */ /* 0x001fc8000f8010ff */
[----:B------:R-:W-:Y:S01]  /*16d0*/  LEA.HI.X R37, R30, UR29, R31, 0x2, P0 ;  /* 0x0000001d1e257c11 */ /* 0x000fe200080f141f */
[----:B------:R-:W-:-:S04]  /*16e0*/  IMAD.WIDE.U32 R30, R19, UR18, R4 ;  /* 0x00000012131e7c25 */ /* 0x000fc8000f8e0004 */
[----:B------:R-:W-:Y:S01]  /*16f0*/  IMAD.WIDE.U32 R4, R21, UR18, R4 ;  /* 0x0000001215047c25 */ /* 0x000fe2000f8e0004 */
[----:B------:R-:W-:Y:S01]  /*1700*/  IADD3 R27, PT, PT, R27, R31, RZ ;  /* 0x0000001f1b1b7210 */ /* 0x000fe20007ffe0ff */
[----:B------:R-:W3:Y:S01]  /*1710*/  LDG.E R36, desc[UR24][R36.64] ;  /* 0x0000001824247981 */ /* 0x000ee2000c1e1900 */
[----:B------:R-:W-:Y:S01]  /*1720*/  LEA R26, P0, R30, UR28, 0x2 ;  /* 0x0000001c1e1a7c11 */ /* 0x000fe2000f8010ff */
[----:B------:R-:W-:-:S03]  /*1730*/  IMAD.IADD R5, R24, 0x1, R5 ;  /* 0x0000000118057824 */ /* 0x000fc600078e0205 */
[----:B------:R-:W-:Y:S02]  /*1740*/  LEA.HI.X R27, R30, UR29, R27, 0x2, P0 ;  /* 0x0000001d1e1b7c11 */ /* 0x000fe400080f141b */
[----:B------:R-:W-:-:S03]  /*1750*/  LEA R30, P0, R4, UR28, 0x2 ;  /* 0x0000001c041e7c11 */ /* 0x000fc6000f8010ff */
[----:B------:R-:W3:Y:S01]  /*1760*/  LDG.E R26, desc[UR24][R26.64] ;  /* 0x000000181a1a7981 */ /* 0x000ee2000c1e1900 */
[----:B------:R-:W-:-:S06]  /*1770*/  LEA.HI.X R31, R4, UR29, R5, 0x2, P0 ;  /* 0x0000001d041f7c11 */ /* 0x000fcc00080f1405 */
[----:B------:R-:W3:Y:S01]  /*1780*/  LDG.E R31, desc[UR24][R30.64] ;  /* 0x000000181e1f7981 */ /* 0x000ee2000c1e1900 */
[----:B------:R-:W-:Y:S01]  /*1790*/  MOV R5, UR12 ;  /* 0x0000000c00057c02 */ /* 0x000fe20008000f00 */
[----:B------:R-:W-:Y:S01]  /*17a0*/  UIMAD UR7, UR7, UR12, URZ ;  /* 0x0000000c070772a4 */ /* 0x000fe2000f8e02ff */
[----:B------:R-:W-:-:S03]  /*17b0*/  MOV R24, R2 ;  /* 0x0000000200187202 */ /* 0x000fc60000000f00 */
[----:B------:R-:W-:Y:S02]  /*17c0*/  UIMAD UR7, UR5, UR13, UR7 ;  /* 0x0000000d050772a4 */ /* 0x000fe4000f8e0207 */
[----:B------:R-:W-:-:S04]  /*17d0*/  IMAD.WIDE.U32 R4, R5, UR5, R24 ;  /* 0x0000000505047c25 */ /* 0x000fc8000f8e0018 */
[C---:B--2---:R-:W-:Y:S01]  /*17e0*/  FFMA.FTZ R39, R10.reuse, R32, R39 ;  /* 0x000000200a277223 */ /* 0x044fe20000010027 */
[----:B-1----:R-:W-:Y:S01]  /*17f0*/  MOV R35, UR14 ;  /* 0x0000000e00237c02 */ /* 0x002fe20008000f00 */
[----:B------:R-:W-:Y:S01]  /*1800*/  UIMAD UR8, UR8, UR14, URZ ;  /* 0x0000000e080872a4 */ /* 0x000fe2000f8e02ff */
[----:B------:R-:W-:Y:S01]  /*1810*/  IADD3 R5, PT, PT, R5, UR7, RZ ;  /* 0x0000000705057c10 */ /* 0x000fe2000fffe0ff */
[C---:B----4-:R-:W-:Y:S02]  /*1820*/  FFMA.FTZ R33, R10.reuse, R33, R43 ;  /* 0x000000210a217223 */ /* 0x050fe4000001002b */
[----:B------:R-:W-:Y:S01]  /*1830*/  UIMAD UR8, UR4, UR15, UR8 ;  /* 0x0000000f040872a4 */ /* 0x000fe2000f8e0208 */
[----:B-----5:R-:W-:Y:S01]  /*1840*/  FFMA.FTZ R6, R10, R6, R29 ;  /* 0x000000060a067223 */ /* 0x020fe2000001001d */
[----:B------:R-:W-:Y:S01]  /*1850*/  IMAD.WIDE.U32 R4, R35, UR4, R4 ;  /* 0x0000000423047c25 */ /* 0x000fe2000f8e0004 */
[----:B------:R-:W0:Y:S04]  /*1860*/  LDCU UR4, c[0x0][0x378] ;  /* 0x00006f00ff0477ac */ /* 0x000e280008000800 */
[----:B------:R-:W-:Y:S01]  /*1870*/  IADD3 R5, PT, PT, R5, UR8, RZ ;  /* 0x0000000805057c10 */ /* 0x000fe2000fffe0ff */
[----:B0-----:R-:W-:-:S04]  /*1880*/  UIADD3 UR6, UPT, UPT, UR4, UR6, URZ ;  /* 0x0000000604067290 */ /* 0x001fc8000fffe0ff */
[----:B------:R-:W-:Y:S01]  /*1890*/  UISETP.GE.AND UP0, UPT, UR6, UR10, UPT ;  /* 0x0000000a0600728c */ /* 0x000fe2000bf06270 */
[C---:B---3--:R-:W-:Y:S01]  /*18a0*/  FFMA.FTZ R39, R12.reuse, R34, R39 ;  /* 0x000000220c277223 */ /* 0x048fe20000010027 */
[----:B------:R-:W-:-:S04]  /*18b0*/  FFMA.FTZ R41, R12, R36, R41 ;  /* 0x000000240c297223 */ /* 0x000fc80000010029 */
[----:B------:R-:W-:-:S04]  /*18c0*/  FMUL.FTZ R41, R14, R41 ;  /* 0x000000290e297220 */ /* 0x000fc80000410000 */
[----:B------:R-:W-:Y:S01]  /*18d0*/  FFMA.FTZ R39, R16, R39, R41 ;  /* 0x0000002710277223 */ /* 0x000fe20000010029 */
[----:B------:R-:W-:-:S04]  /*18e0*/  FFMA.FTZ R33, R12, R26, R33 ;  /* 0x0000001a0c217223 */ /* 0x000fc80000010021 */
[----:B------:R-:W-:Y:S01]  /*18f0*/  FFMA.FTZ R33, R18, R33, R39 ;  /* 0x0000002112217223 */ /* 0x000fe20000010027 */
[----:B------:R-:W-:Y:S01]  /*1900*/  FFMA.FTZ R31, R12, R31, R6 ;  /* 0x0000001f0c1f7223 */ /* 0x000fe20000010006 */
[----:B------:R-:W-:-:S03]  /*1910*/  LEA R6, P0, R4, UR22, 0x2 ;  /* 0x0000001604067c11 */ /* 0x000fc6000f8010ff */
[----:B------:R-:W-:Y:S01]  /*1920*/  FFMA.FTZ R31, R20, R31, R33 ;  /* 0x0000001f141f7223 */ /* 0x000fe20000010021 */
[----:B------:R-:W-:-:S05]  /*1930*/  LEA.HI.X R7, R4, UR23, R5, 0x2, P0 ;  /* 0x0000001704077c11 */ /* 0x000fca00080f1405 */
[----:B------:R0:W-:Y:S01]  /*1940*/  STG.E desc[UR24][R6.64], R31 ;  /* 0x0000001f06007986 */ /* 0x0001e2000c101918 */
[----:B------:R-:W-:Y:S05]  /*1950*/  BRA.U !UP0, `(.L_x_146) ;  /* 0xfffffff508587547 */ /* 0x000fea000b83ffff */
[----:B------:R-:W-:Y:S05]  /*1960*/  EXIT ;  /* 0x000000000000794d */ /* 0x000fea0003800000 */
.L_x_147:
        /* <DEDUP_REMOVED lines=9> */
.L_x_171:


//--------------------- .text._ZN2at6native53_GLOBAL__N__83c2e5dd_20_UpSampleBicubic2d_cu_80ee57ca28upsample_bicubic2d_out_frameIddEEviT0_S3_bNS_27GenericPackedTensorAccessorIKT_Lm4ENS_16DefaultPtrTraitsElEENS4_IS5_Lm4ES7_lEE --------------------------
	.section	.text._ZN2at6native53_GLOBAL__N__83c2e5dd_20_UpSampleBicubic2d_cu_80ee57ca28upsample_bicubic2d_out_frameIddEEviT0_S3_bNS_27GenericPackedTensorAccessorIKT_Lm4ENS_16DefaultPtrTraitsElEENS4_IS5_Lm4ES7_lEE,"ax",@progbits
	.align	128
.text._ZN2at6native53_GLOBAL__N__83c2e5dd_20_UpSampleBicubic2d_cu_80ee57ca28upsample_bicubic2d_out_frameIddEEviT0_S3_bNS_27GenericPackedTensorAccessorIKT_Lm4ENS_16DefaultPtrTraitsElEENS4_IS5_Lm4ES7_lEE:
        .type           _ZN2at6native53_GLOBAL__N__83c2e5dd_20_UpSampleBicubic2d_cu_80ee57ca28upsample_bicubic2d_out_frameIddEEviT0_S3_bNS_27GenericPackedTensorAccessorIKT_Lm4ENS_16DefaultPtrTraitsElEENS4_IS5_Lm4ES7_lEE,@function
        .size           _ZN2at6native53_GLOBAL__N__83c2e5dd_20_UpSampleBicubic2d_cu_80ee57ca28upsample_bicubic2d_out_frameIddEEviT0_S3_bNS_27GenericPackedTensorAccessorIKT_Lm4ENS_16DefaultPtrTraitsElEENS4_IS5_Lm4ES7_lEE,(.L_x_172 - _ZN2at6native53_GLOBAL__N__83c2e5dd_20_UpSampleBicubic2d_cu_80ee57ca28upsample_bicubic2d_out_frameIddEEviT0_S3_bNS_27GenericPackedTensorAccessorIKT_Lm4ENS_16DefaultPtrTraitsElEENS4_IS5_Lm4ES7_lEE)
        .other          _ZN2at6native53_GLOBAL__N__83c2e5dd_20_UpSampleBicubic2d_cu_80ee57ca28upsample_bicubic2d_out_frameIddEEviT0_S3_bNS_27GenericPackedTensorAccessorIKT_Lm4ENS_16DefaultPtrTraitsElEENS4_IS5_Lm4ES7_lEE,@"STO_CUDA_ENTRY STV_DEFAULT"
_ZN2at6native53_GLOBAL__N__83c2e5dd_20_UpSampleBicubic2d_cu_80ee57ca28upsample_bicubic2d_out_frameIddEEviT0_S3_bNS_27GenericPackedTensorAccessorIKT_Lm4ENS_16DefaultPtrTraitsElEENS4_IS5_Lm4ES7_lEE:
        /* <DEDUP_REMOVED lines=10> */
[----:B------:R-:W-:Y:S01]  /*00a0*/  IABS R6, R16 ;  /* 0x0000001000067213 */ /* 0x000fe20000000000 */
[----:B------:R-:W1:Y:S01]  /*00b0*/  LDCU.64 UR6, c[0x0][0x358] ;  /* 0x00006b00ff0677ac */ /* 0x000e620008000a00 */
[----:B0-----:R-:W-:-:S04]  /*00c0*/  IABS R4, R5 ;  /* 0x0000000500047213 */ /* 0x001fc80000000000 */
[----:B------:R-:W0:Y:S08]  /*00d0*/  I2F.RP R0, R4 ;  /* 0x0000000400007306 */ /* 0x000e300000209400 */
[----:B0-----:R-:W0:Y:S02]  /*00e0*/  MUFU.RCP R0, R0 ;  /* 0x0000000000007308 */ /* 0x001e240000001000 */
[----:B0-----:R-:W-:-:S06]  /*00f0*/  VIADD R2, R0, 0xffffffe ;  /* 0x0ffffffe00027836 */ /* 0x001fcc0000000000 */
[----:B------:R0:W2:Y:S02]  /*0100*/  F2I.FTZ.U32.TRUNC.NTZ R3, R2 ;  /* 0x0000000200037305 */ /* 0x0000a4000021f000 */
[----:B0-----:R-:W-:Y:S01]  /*0110*/  IMAD.MOV.U32 R2, RZ, RZ, RZ ;  /* 0x000000ffff027224 */ /* 0x001fe200078e00ff */
[----:B--2---:R-:W-:-:S05]  /*0120*/  IADD3 R7, PT, PT, RZ, -R3, RZ ;  /* 0x80000003ff077210 */ /* 0x004fca0007ffe0ff */
[----:B------:R-:W-:-:S04]  /*0130*/  IMAD R7, R7, R4, RZ ;  /* 0x0000000407077224 */ /* 0x000fc800078e02ff */
[----:B------:R-:W-:Y:S02]  /*0140*/  IMAD.HI.U32 R3, R3, R7, R2 ;  /* 0x0000000703037227 */ /* 0x000fe400078e0002 */
[----:B------:R-:W0:Y:S04]  /*0150*/  LDC R2, c[0x0][0x3c0] ;  /* 0x0000f000ff027b82 */ /* 0x000e280000000800 */
[----:B------:R-:W-:-:S04]  /*0160*/  IMAD.HI.U32 R0, R3, R6, RZ ;  /* 0x0000000603007227 */ /* 0x000fc800078e00ff */
[----:B------:R-:W-:-:S04]  /*0170*/  IMAD.MOV R3, RZ, RZ, -R0 ;  /* 0x000000ffff037224 */ /* 0x000fc800078e0a00 */
[----:B------:R-:W-:Y:S01]  /*0180*/  IMAD R3, R4, R3, R6 ;  /* 0x0000000304037224 */ /* 0x000fe200078e0206 */
[----:B------:R-:W-:-:S04]  /*0190*/  LOP3.LUT R6, R16, R5, RZ, 0x3c, !PT ;  /* 0x0000000510067212 */ /* 0x000fc800078e3cff */
[----:B------:R-:W-:Y:S02]  /*01a0*/  ISETP.GT.U32.AND P1, PT, R4, R3, PT ;  /* 0x000000030400720c */ /* 0x000fe40003f24070 */
[----:B------:R-:W-:-:S11]  /*01b0*/  ISETP.GE.AND P2, PT, R6, RZ, PT ;  /* 0x000000ff0600720c */ /* 0x000fd60003f46270 */
[-C--:B------:R-:W-:Y:S01]  /*01c0*/  @!P1 IADD3 R3, PT, PT, R3, -R4.reuse, RZ ;  /* 0x8000000403039210 */ /* 0x080fe20007ffe0ff */
[----:B------:R-:W-:Y:S01]  /*01d0*/  @!P1 VIADD R0, R0, 0x1 ;  /* 0x0000000100009836 */ /* 0x000fe20000000000 */
[----:B------:R-:W-:Y:S02]  /*01e0*/  ISETP.NE.AND P1, PT, R5, RZ, PT ;  /* 0x000000ff0500720c */ /* 0x000fe40003f25270 */
[----:B------:R-:W-:Y:S02]  /*01f0*/  ISETP.GE.U32.AND P0, PT, R3, R4, PT ;  /* 0x000000040300720c */ /* 0x000fe40003f06070 */
[----:B------:R-:W2:Y:S08]  /*0200*/  LDC R3, c[0x0][0x3b8] ;  /* 0x0000ee00ff037b82 */ /* 0x000eb00000000800 */
[----:B------:R-:W2:Y:S03]  /*0210*/  LDC R4, c[0x0][0x400] ;  /* 0x00010000ff047b82 */ /* 0x000ea60000000800 */
[----:B------:R-:W-:Y:S01]  /*0220*/  @P0 VIADD R0, R0, 0x1 ;  /* 0x0000000100000836 */ /* 0x000fe20000000000 */
[----:B0-----:R-:W-:-:S04]  /*0230*/  ISETP.NE.AND P0, PT, R2, R5, PT ;  /* 0x000000050200720c */ /* 0x001fc80003f05270 */
[----:B------:R-:W-:Y:S02]  /*0240*/  @!P2 IADD3 R0, PT, PT, -R0, RZ, RZ ;  /* 0x000000ff0000a210 */ /* 0x000fe40007ffe1ff */
        /* <DEDUP_REMOVED lines=22> */
[----:B------:R-:W-:Y:S01]  /*03b0*/  IMAD.WIDE.U32 R16, R16, UR14, RZ ;  /* 0x0000000e10107c25 */ /* 0x000fe2000f8e00ff */
[----:B------:R-:W-:Y:S01]  /*03c0*/  SHF.R.S32.HI R8, RZ, 0x1f, R0 ;  /* 0x0000001fff087819 */ /* 0x000fe20000011400 */
[----:B------:R-:W-:Y:S01]  /*03d0*/  UMOV UR4, URZ ;  /* 0x000000ff00047c82 */ /* 0x000fe20008000000 */
[----:B------:R-:W-:Y:S01]  /*03e0*/  LOP3.LUT R42, R18, 0x7, RZ, 0xc0, !PT ;  /* 0x00000007122a7812 */ /* 0x000fe200078ec0ff */
[----:B------:R-:W-:Y:S01]  /*03f0*/  IMAD.WIDE.U32 R6, R0, UR8, R6 ;  /* 0x0000000800067c25 */ /* 0x000fe2000f8e0006 */
[----:B------:R-:W-:Y:S02]  /*0400*/  IADD3 R17, PT, PT, R17, R9, RZ ;  /* 0x0000000911117210 */ /* 0x000fe40007ffe0ff */
[----:B------:R-:W1:Y:S01]  /*0410*/  LDC.64 R4, c[0x0][0x3d0] ;  /* 0x0000f400ff047b82 */ /* 0x000e620000000a00 */
[----:B------:R-:W-:-:S02]  /*0420*/  IMAD R9, R8, UR8, RZ ;  /* 0x0000000808097c24 */ /* 0x000fc4000f8e02ff */
[----:B------:R-:W-:Y:S02]  /*0430*/  IMAD R11, R8, UR12, RZ ;  /* 0x0000000c080b7c24 */ /* 0x000fe4000f8e02ff */
[C---:B------:R-:W-:Y:S02]  /*0440*/  IMAD R19, R0.reuse, UR9, R9 ;  /* 0x0000000900137c24 */ /* 0x040fe4000f8e0209 */
[C---:B------:R-:W-:Y:S02]  /*0450*/  IMAD R11, R0.reuse, UR13, R11 ;  /* 0x0000000d000b7c24 */ /* 0x040fe4000f8e020b */
[----:B------:R-:W-:Y:S01]  /*0460*/  IMAD.WIDE.U32 R8, R0, UR12, R16 ;  /* 0x0000000c00087c25 */ /* 0x000fe2000f8e0010 */
[C---:B------:R-:W-:Y:S02]  /*0470*/  LOP3.LUT R0, R18.reuse, 0x7ffffff8, RZ, 0xc0, !PT ;  /* 0x7ffffff812007812 */ /* 0x040fe400078ec0ff */
[----:B------:R-:W-:Y:S01]  /*0480*/  LOP3.LUT R18, R18, 0x3, RZ, 0xc0, !PT ;  /* 0x0000000312127812 */ /* 0x000fe200078ec0ff */
[----:B------:R-:W-:Y:S01]  /*0490*/  VIADD R10, R42, 0xffffffff ;  /* 0xffffffff2a0a7836 */ /* 0x000fe20000000000 */
[----:B------:R-:W-:Y:S01]  /*04a0*/  IADD3 R21, PT, PT, R9, R11, RZ ;  /* 0x0000000b09157210 */ /* 0x000fe20007ffe0ff */
[----:B------:R-:W-:Y:S01]  /*04b0*/  IMAD.IADD R19, R7, 0x1, R19 ;  /* 0x0000000107137824 */ /* 0x000fe200078e0213 */
[--C-:B0-----:R-:W-:Y:S01]  /*04c0*/  SHF.L.U64.HI R22, R2, 0x6, R3.reuse ;  /* 0x0000000602167819 */ /* 0x101fe20000010203 */
[----:B------:R-:W-:Y:S01]  /*04d0*/  IMAD.MOV R20, RZ, RZ, -R0 ;  /* 0x000000ffff147224 */ /* 0x000fe200078e0a00 */
[----:B------:R-:W-:Y:S01]  /*04e0*/  ISETP.GE.U32.AND P0, PT, R10, 0x3, PT ;  /* 0x000000030a00780c */ /* 0x000fe20003f06070 */
[C---:B------:R-:W-:Y:S01]  /*04f0*/  IMAD.SHL.U32 R23, R2.reuse, 0x8, RZ ;  /* 0x0000000802177824 */ /* 0x040fe200078e00ff */
[----:B------:R-:W-:-:S02]  /*0500*/  SHF.L.U64.HI R3, R2, 0x3, R3 ;  /* 0x0000000302037819 */ /* 0x000fc40000010203 */
[C-C-:B-1----:R-:W-:Y:S02]  /*0510*/  SHF.L.U64.HI R24, R4.reuse, 0x6, R5.reuse ;  /* 0x0000000604187819 */ /* 0x142fe40000010205 */
[C---:B------:R-:W-:Y:S02]  /*0520*/  SHF.L.U64.HI R5, R4.reuse, 0x3, R5 ;  /* 0x0000000304057819 */ /* 0x040fe40000010205 */
[----:B------:R-:W-:-:S07]  /*0530*/  SHF.L.U32 R25, R4, 0x3, RZ ;  /* 0x0000000304197819 */ /* 0x000fce00000006ff */
.L_x_154:
[----:B0-----:R-:W0:Y:S01]  /*0540*/  LDCU UR5, c[0x0][0x3b0] ;  /* 0x00007600ff0577ac */ /* 0x001e220008000800 */
[----:B-1----:R-:W1:Y:S01]  /*0550*/  LDC.64 R16, c[0x0][0x3c8] ;  /* 0x0000f200ff107b82 */ /* 0x002e620000000a00 */
[----:B------:R-:W-:Y:S01]  /*0560*/  MOV R12, R8 ;  /* 0x00000008000c7202 */ /* 0x000fe20000000f00 */
[----:B------:R-:W-:Y:S02]  /*0570*/  IMAD.MOV.U32 R10, RZ, RZ, R6 ;  /* 0x000000ffff0a7224 */ /* 0x000fe400078e0006 */
[----:B------:R-:W-:Y:S02]  /*0580*/  IMAD.MOV.U32 R11, RZ, RZ, R19 ;  /* 0x000000ffff0b7224 */ /* 0x000fe400078e0013 */
[----:B------:R-:W-:Y:S02]  /*0590*/  IMAD.MOV.U32 R13, RZ, RZ, R21 ;  /* 0x000000ffff0d7224 */ /* 0x000fe400078e0015 */
[----:B--2---:R-:W2:Y:S01]  /*05a0*/  LDC.64 R14, c[0x0][0x410] ;  /* 0x00010400ff0e7b82 */ /* 0x004ea20000000a00 */
[----:B------:R-:W-:Y:S01]  /*05b0*/  IMAD.MOV.U32 R27, RZ, RZ, RZ ;  /* 0x000000ffff1b7224 */ /* 0x000fe200078e00ff */
        /* <DEDUP_REMOVED lines=13> */
.L_x_150:
[----:B------:R-:W-:-:S05]  /*0690*/  IMAD.MOV.U32 R28, RZ, RZ, R14 ;  /* 0x000000ffff1c7224 */ /* 0x000fca00078e000e */
[----:B0-----:R-:W2:Y:S01]  /*06a0*/  LDG.E.64 R30, desc[UR6][R28.64] ;  /* 0x000000061c1e7981 */ /* 0x001ea2000c1e1b00 */
[----:B------:R-:W-:-:S05]  /*06b0*/  IADD3 R36, P1, PT, R14, R25, RZ ;  /* 0x000000190e247210 */ /* 0x000fca0007f3e0ff */
        /* <DEDUP_REMOVED lines=9> */
[----:B------:R-:W2:Y:S01]  /*0750*/  LDG.E.64 R34, desc[UR6][R40.64] ;  /* 0x0000000628227981 */ /* 0x000ea2000c1e1b00 */
[----:B------:R-:W-:Y:S01]  /*0760*/  IADD3 R46, P2, PT, R40, R25, RZ ;  /* 0x00000019282e7210 */ /* 0x000fe20007f5e0ff */
[----:B------:R-:W-:-:S03]  /*0770*/  IMAD.X R45, R39, 0x1, R3, P1 ;  /* 0x00000001272d7824 */ /* 0x000fc600008e0603 */
[----:B------:R-:W-:Y:S02]  /*0780*/  IADD3.X R47, PT, PT, R41, R5, RZ, P2, !PT ;  /* 0x00000005292f7210 */ /* 0x000fe400017fe4ff */
[----:B------:R-:W-:Y:S01]  /*0790*/  IADD3 R36, P1, PT, R44, R23, RZ ;  /* 0x000000172c247210 */ /* 0x000fe20007f3e0ff */
[----:B--2---:R2:W-:Y:S04]  /*07a0*/  STG.E.64 desc[UR6][R44.64], R34 ;  /* 0x000000222c007986 */ /* 0x0045e8000c101b06 */
[----:B0-----:R-:W3:Y:S01]  /*07b0*/  LDG.E.64 R30, desc[UR6][R46.64] ;  /* 0x000000062e1e7981 */ /* 0x001ee2000c1e1b00 */
[----:B------:R-:W-:Y:S01]  /*07c0*/  IADD3 R48, P2, PT, R46, R25, RZ ;  /* 0x000000192e307210 */ /* 0x000fe20007f5e0ff */
[----:B------:R-:W-:-:S04]  /*07d0*/  IMAD.X R37, R45, 0x1, R3, P1 ;  /* 0x000000012d257824 */ /* 0x000fc800008e0603 */
[----:B------:R-:W-:Y:S01]  /*07e0*/  IMAD.X R49, R47, 0x1, R5, P2 ;  /* 0x000000012f317824 */ /* 0x000fe200010e0605 */
[----:B-1----:R-:W-:Y:S01]  /*07f0*/  IADD3 R38, P1, PT, R36, R23, RZ ;  /* 0x0000001724267210 */ /* 0x002fe20007f3e0ff */
[----:B---3--:R0:W-:Y:S04]  /*0800*/  STG.E.64 desc[UR6][R36.64], R30 ;  /* 0x0000001e24007986 */ /* 0x0081e8000c101b06 */
[----:B------:R-:W3:Y:S01]  /*0810*/  LDG.E.64 R32, desc[UR6][R48.64] ;  /* 0x0000000630207981 */ /* 0x000ee2000c1e1b00 */
[----:B------:R-:W-:Y:S02]  /*0820*/  IADD3 R40, P2, PT, R48, R25, RZ ;  /* 0x0000001930287210 */ /* 0x000fe40007f5e0ff */
[----:B------:R-:W-:-:S03]  /*0830*/  IADD3.X R39, PT, PT, R37, R3, RZ, P1, !PT ;  /* 0x0000000325277210 */ /* 0x000fc60000ffe4ff */
[----:B------:R-:W-:Y:S01]  /*0840*/  IMAD.X R41, R49, 0x1, R5, P2 ;  /* 0x0000000131297824 */ /* 0x000fe200010e0605 */
[----:B--2---:R-:W-:Y:S01]  /*0850*/  IADD3 R44, P1, PT, R38, R23, RZ ;  /* 0x00000017262c7210 */ /* 0x004fe20007f3e0ff */
[----:B---3--:R1:W-:Y:S04]  /*0860*/  STG.E.64 desc[UR6][R38.64], R32 ;  /* 0x0000002026007986 */ /* 0x0083e8000c101b06 */
[----:B------:R-:W2:Y:S01]  /*0870*/  LDG.E.64 R34, desc[UR6][R40.64] ;  /* 0x0000000628227981 */ /* 0x000ea2000c1e1b00 */
[----:B------:R-:W-:Y:S01]  /*0880*/  IADD3 R46, P2, PT, R40, R25, RZ ;  /* 0x00000019282e7210 */ /* 0x000fe20007f5e0ff */
[----:B------:R-:W-:-:S03]  /*0890*/  IMAD.X R45, R39, 0x1, R3, P1 ;  /* 0x00000001272d7824 */ /* 0x000fc600008e0603 */
[----:B------:R-:W-:Y:S02]  /*08a0*/  IADD3.X R47, PT, PT, R41, R5, RZ, P2, !PT ;  /* 0x00000005292f7210 */ /* 0x000fe400017fe4ff */
[----:B0-----:R-:W-:Y:S01]  /*08b0*/  IADD3 R36, P1, PT, R44, R23, RZ ;  /* 0x000000172c247210 */ /* 0x001fe20007f3e0ff */
[----:B--2---:R0:W-:Y:S04]  /*08c0*/  STG.E.64 desc[UR6][R44.64], R34 ;  /* 0x000000222c007986 */ /* 0x0041e8000c101b06 */
[----:B------:R-:W2:Y:S01]  /*08d0*/  LDG.E.64 R30, desc[UR6][R46.64] ;  /* 0x000000062e1e7981 */ /* 0x000ea2000c1e1b00 */
[----:B------:R-:W-:Y:S01]  /*08e0*/  IADD3 R48, P2, PT, R46, R25, RZ ;  /* 0x000000192e307210 */ /* 0x000fe20007f5e0ff */
[----:B------:R-:W-:-:S04]  /*08f0*/  IMAD.X R37, R45, 0x1, R3, P1 ;  /* 0x000000012d257824 */ /* 0x000fc800008e0603 */
[----:B------:R-:W-:Y:S01]  /*0900*/  IMAD.X R49, R47, 0x1, R5, P2 ;  /* 0x000000012f317824 */ /* 0x000fe200010e0605 */
[----:B-1----:R-:W-:Y:S01]  /*0910*/  IADD3 R38, P1, PT, R36, R23, RZ ;  /* 0x0000001724267210 */ /* 0x002fe20007f3e0ff */
[----:B------:R-:W-:-:S03]  /*0920*/  VIADD R16, R16, 0x8 ;  /* 0x0000000810107836 */ /* 0x000fc60000000000 */
[----:B------:R-:W-:Y:S01]  /*0930*/  IADD3.X R39, PT, PT, R37, R3, RZ, P1, !PT ;  /* 0x0000000325277210 */ /* 0x000fe20000ffe4ff */
        /* <DEDUP_REMOVED lines=10> */
.L_x_149:
[----:B------:R-:W-:-:S13]  /*09e0*/  ISETP.NE.AND P1, PT, R42, RZ, PT ;  /* 0x000000ff2a00720c */ /* 0x000fda0003f25270 */
[----:B------:R-:W-:Y:S05]  /*09f0*/  @!P1 BRA `(.L_x_151) ;  /* 0x0000000400949947 */ /* 0x000fea0003800000 */
[----:B------:R-:W-:Y:S01]  /*0a00*/  ISETP.NE.AND P1, PT, R18, RZ, PT ;  /* 0x000000ff1200720c */ /* 0x000fe20003f25270 */
[----:B------:R-:W-:-:S12]  /*0a10*/  @!P0 BRA `(.L_x_152) ;  /* 0x0000000000c88947 */ /* 0x000fd80003800000 */
[----:B------:R-:W1:Y:S01]  /*0a20*/  LDCU.64 UR8, c[0x0][0x3d0] ;  /* 0x00007a00ff0877ac */ /* 0x000e620008000a00 */
[----:B------:R-:W-:Y:S01]  /*0a30*/  IMAD.MOV.U32 R16, RZ, RZ, R10 ;  /* 0x000000ffff107224 */ /* 0x000fe200078e000a */
[----:B------:R-:W0:Y:S01]  /*0a40*/  LDCU.64 UR10, c[0x0][0x3a0] ;  /* 0x00007400ff0a77ac */ /* 0x000e220008000a00 */
[----:B------:R-:W2:Y:S01]  /*0a50*/  LDCU.64 UR12, c[0x0][0x418] ;  /* 0x00008300ff0c77ac */ /* 0x000ea20008000a00 */
[----:B------:R-:W3:Y:S01]  /*0a60*/  LDCU.64 UR14, c[0x0][0x3e8] ;  /* 0x00007d00ff0e77ac */ /* 0x000ee20008000a00 */
[----:B-1----:R-:W-:-:S04]  /*0a70*/  IMAD.WIDE.U32 R28, R27, UR8, R16 ;  /* 0x000000081b1c7c25 */ /* 0x002fc8000f8e0010 */
[----:B------:R-:W-:Y:S01]  /*0a80*/  IMAD R29, R27, UR9, R29 ;  /* 0x000000091b1d7c24 */ /* 0x000fe2000f8e021d */
[----:B0-----:R-:W-:-:S04]  /*0a90*/  LEA R32, P2, R28, UR10, 0x3 ;  /* 0x0000000a1c207c11 */ /* 0x001fc8000f8418ff */
[----:B------:R-:W-:-:S06]  /*0aa0*/  LEA.HI.X R33, R28, UR11, R29, 0x3, P2 ;  /* 0x0000000b1c217c11 */ /* 0x000fcc00090f1c1d */
[----:B------:R-:W4:Y:S01]  /*0ab0*/  LDG.E.64 R32, desc[UR6][R32.64] ;  /* 0x0000000620207981 */ /* 0x000f22000c1e1b00 */
[----:B------:R-:W-:Y:S01]  /*0ac0*/  IADD3 R37, PT, PT, R27, 0x1, RZ ;  /* 0x000000011b257810 */ /* 0x000fe20007ffe0ff */
[----:B------:R-:W-:-:S04]  /*0ad0*/  IMAD.MOV.U32 R14, RZ, RZ, R12 ;  /* 0x000000ffff0e7224 */ /* 0x000fc800078e000c */
        /* <DEDUP_REMOVED lines=21> */
[----:B------:R-:W-:Y:S01]  /*0c30*/  IADD3 R47, PT, PT, R27, 0x3, RZ ;  /* 0x000000031b2f7810 */ /* 0x000fe20007ffe0ff */
        /* <DEDUP_REMOVED lines=16> */
.L_x_152:
[----:B------:R-:W-:Y:S05]  /*0d40*/  @!P1 BRA `(.L_x_151) ;  /* 0x0000000000c09947 */ /* 0x000fea0003800000 */
[----:B------:R-:W-:Y:S01]  /*0d50*/  ISETP.NE.AND P1, PT, R18, 0x1, PT ;  /* 0x000000011200780c */ /* 0x000fe20003f25270 */
[----:B------:R-:W-:-:S12]  /*0d60*/  ULOP3.LUT UP0, URZ, UR5, 0x1, URZ, 0xc0, !UPT ;  /* 0x0000000105ff7892 */ /* 0x000fd8000f80c0ff */
[----:B------:R-:W-:Y:S05]  /*0d70*/  @!P1 BRA `(.L_x_153) ;  /* 0x0000000000709947 */ /* 0x000fea0003800000 */
[----:B------:R-:W2:Y:S01]  /*0d80*/  LDCU.64 UR8, c[0x0][0x3d0] ;  /* 0x00007a00ff0877ac */ /* 0x000ea20008000a00 */
[----:B------:R-:W-:Y:S01]  /*0d90*/  IMAD.MOV.U32 R16, RZ, RZ, R10 ;  /* 0x000000ffff107224 */ /* 0x000fe200078e000a */
[----:B------:R-:W0:Y:S01]  /*0da0*/  LDCU.64 UR10, c[0x0][0x3a0] ;  /* 0x00007400ff0a77ac */ /* 0x000e220008000a00 */
[----:B------:R-:W1:Y:S01]  /*0db0*/  LDCU.64 UR12, c[0x0][0x418] ;  /* 0x00008300ff0c77ac */ /* 0x000e620008000a00 */
[----:B------:R-:W3:Y:S01]  /*0dc0*/  LDCU.64 UR14, c[0x0][0x3e8] ;  /* 0x00007d00ff0e77ac */ /* 0x000ee20008000a00 */
[----:B--2---:R-:W-:-:S04]  /*0dd0*/  IMAD.WIDE.U32 R28, R27, UR8, R16 ;  /* 0x000000081b1c7c25 */ /* 0x004fc8000f8e0010 */
[----:B------:R-:W-:Y:S01]  /*0de0*/  IMAD R29, R27, UR9, R29 ;  /* 0x000000091b1d7c24 */ /* 0x000fe2000f8e021d */
[----:B0-----:R-:W-:-:S04]  /*0df0*/  LEA R30, P1, R28, UR10, 0x3 ;  /* 0x0000000a1c1e7c11 */ /* 0x001fc8000f8218ff */
[----:B------:R-:W-:-:S05]  /*0e00*/  LEA.HI.X R31, R28, UR11, R29, 0x3, P1 ;  /* 0x0000000b1c1f7c11 */ /* 0x000fca00088f1c1d */
[----:B------:R-:W2:Y:S01]  /*0e10*/  LDG.E.64 R28, desc[UR6][R30.64] ;  /* 0x000000061e1c7981 */ /* 0x000ea2000c1e1b00 */
[----:B------:R-:W-:Y:S01]  /*0e20*/  IADD3 R41, PT, PT, R27, 0x1, RZ ;  /* 0x000000011b297810 */ /* 0x000fe20007ffe0ff */
[----:B------:R-:W-:-:S04]  /*0e30*/  IMAD.MOV.U32 R14, RZ, RZ, R12 ;  /* 0x000000ffff0e7224 */ /* 0x000fc800078e000c */
        /* <DEDUP_REMOVED lines=10> */
[----:B------:R-:W-:-:S04]  /*0ee0*/  IMAD.WIDE.U32 R32, R41, UR12, R14 ;  /* 0x0000000c29207c25 */ /* 0x000fc8000f8e000e */
[----:B------:R-:W-:Y:S01]  /*0ef0*/  IMAD R41, R41, UR13, R33 ;  /* 0x0000000d29297c24 */ /* 0x000fe2000f8e0221 */
[----:B------:R-:W-:Y:S01]  /*0f00*/  LEA R36, P1, R32, UR14, 0x3 ;  /* 0x0000000e20247c11 */ /* 0x000fe2000f8218ff */
[----:B------:R-:W-:-:S03]  /*0f10*/  VIADD R27, R27, 0x2 ;  /* 0x000000021b1b7836 */ /* 0x000fc60000000000 */
[----:B------:R-:W-:-:S05]  /*0f20*/  LEA.HI.X R37, R32, UR15, R41, 0x3, P1 ;  /* 0x0000000f20257c11 */ /* 0x000fca00088f1c29 */
[----:B--2---:R1:W-:Y:S04]  /*0f30*/  STG.E.64 desc[UR6][R36.64], R30 ;  /* 0x0000001e24007986 */ /* 0x0043e8000c101b06 */
.L_x_153:
        /* <DEDUP_REMOVED lines=17> */
.L_x_151:
[----:B---3--:R-:W3:Y:S01]  /*1050*/  LDC R10, c[0x0][0x3a8] ;  /* 0x0000ea00ff0a7b82 */ /* 0x008ee20000000800 */
[----:B------:R-:W-:-:S06]  /*1060*/  UIADD3 UR4, UPT, UPT, UR4, 0x1, URZ ;  /* 0x0000000104047890 */ /* 0x000fcc000fffe0ff */
[----:B---3--:R-:W-:-:S13]  /*1070*/  ISETP.NE.AND P1, PT, R10, UR4, PT ;  /* 0x000000040a007c0c */ /* 0x008fda000bf25270 */
[----:B------:R-:W-:Y:S05]  /*1080*/  @!P1 EXIT ;  /* 0x000000000000994d */ /* 0x000fea0003800000 */
[----:B------:R-:W-:Y:S05]  /*1090*/  BRA `(.L_x_154) ;  /* 0xfffffff400287947 */ /* 0x000fea000383ffff */
.L_x_148:
        /* <DEDUP_REMOVED lines=11> */
[----:B-1----:R-:W-:Y:S02]  /*1150*/  @P0 DMUL R6, R4, R12 ;  /* 0x0000000c04060228 */ /* 0x002fe40000000000 */
[C---:B----4-:R-:W-:Y:S01]  /*1160*/  @!P0 DADD R4, R10.reuse, 0.5 ;  /* 0x3fe000000a048429 */ /* 0x050fe20000000000 */
[----:B-----5:R-:W-:Y:S01]  /*1170*/  ISETP.GE.AND P2, PT, R17, 0x1, PT ;  /* 0x000000011100780c */ /* 0x020fe20003f46270 */
[----:B---3--:R-:W-:Y:S02]  /*1180*/  @P0 DMUL R10, R10, R14 ;  /* 0x0000000e0a0a0228 */ /* 0x008fe40000000000 */
[----:B------:R-:W-:-:S04]  /*1190*/  @!P0 DFMA R6, R8, R12, -0.5 ;  /* 0xbfe000000806842b */ /* 0x000fc8000000000c */
[----:B------:R-:W-:Y:S02]  /*11a0*/  @!P0 DFMA R10, R4, R14, -0.5 ;  /* 0xbfe00000040a842b */ /* 0x000fe4000000000e */
[----:B------:R-:W0:Y:S02]  /*11b0*/  F2F.F32.F64 R5, R6 ;  /* 0x0000000600057310 */ /* 0x000e240000301000 */
[----:B------:R-:W-:-:S04]  /*11c0*/  DSETP.GEU.AND P0, PT, |R6|, UR4, PT ;  /* 0x0000000406007e2a */ /* 0x000fc8000bf0e200 */
[----:B------:R-:W-:Y:S02]  /*11d0*/  DSETP.GEU.AND P1, PT, |R10|, UR4, PT ;  /* 0x000000040a007e2a */ /* 0x000fe4000bf2e200 */
[----:B------:R1:W2:Y:S08]  /*11e0*/  F2F.F32.F64 R4, R10 ;  /* 0x0000000a00047310 */ /* 0x0002b00000301000 */
[----:B0-----:R-:W-:Y:S01]  /*11f0*/  @!P0 FMUL R5, R5, 1.175494350822287508e-38 ;  /* 0x0080000005058820 */ /* 0x001fe20000400000 */
[----:B-1----:R-:W-:Y:S06]  /*1200*/  @!P2 EXIT ;  /* 0x000000000000a94d */ /* 0x002fec0003800000 */
[----:B------:R-:W0:Y:S01]  /*1210*/  F2I.FTZ.FLOOR.NTZ R5, R5 ;  /* 0x0000000500057305 */ /* 0x000e220000217100 */
[----:B--2---:R-:W-:Y:S01]  /*1220*/  @!P1 FMUL R4, R4, 1.175494350822287508e-38 ;  /* 0x0080000004049820 */ /* 0x004fe20000400000 */
[----:B------:R-:W1:Y:S01]  /*1230*/  LDC R17, c[0x0][0x3b0] ;  /* 0x0000ec00ff117b82 */ /* 0x000e620000000800 */
[----:B------:R-:W-:Y:S01]  /*1240*/  IMAD.MOV.U32 R32, RZ, RZ, 0x0 ;  /* 0x00000000ff207424 */ /* 0x000fe200078e00ff */
[----:B------:R-:W-:Y:S01]  /*1250*/  MOV R33, 0x3ff40000 ;  /* 0x3ff4000000217802 */ /* 0x000fe20000000f00 */
[----:B------:R-:W-:Y:S01]  /*1260*/  IMAD.MOV.U32 R18, RZ, RZ, 0x0 ;  /* 0x00000000ff127424 */ /* 0x000fe200078e00ff */
[----:B------:R-:W2:Y:S01]  /*1270*/  LDCU.128 UR8, c[0x0][0x420] ;  /* 0x00008400ff0877ac */ /* 0x000ea20008000c00 */
[----:B------:R-:W-:Y:S01]  /*1280*/  IMAD.MOV.U32 R19, RZ, RZ, 0x3fe80000 ;  /* 0x3fe80000ff137424 */ /* 0x000fe200078e00ff */
[----:B------:R-:W3:Y:S08]  /*1290*/  F2I.FTZ.FLOOR.NTZ R4, R4 ;  /* 0x0000000400047305 */ /* 0x000ef00000217100 */
[----:B0-----:R-:W0:Y:S08]  /*12a0*/  I2F.F64 R12, R5 ;  /* 0x00000005000c7312 */ /* 0x001e300000201c00 */
[----:B---3--:R-:W3:Y:S01]  /*12b0*/  I2F.F64 R8, R4 ;  /* 0x0000000400087312 */ /* 0x008ee20000201c00 */
[----:B-1----:R-:W-:Y:S01]  /*12c0*/  ISETP.GE.AND P0, PT, R17, 0x1, PT ;  /* 0x000000011100780c */ /* 0x002fe20003f06270 */
[----:B0-----:R-:W-:-:S02]  /*12d0*/  DADD R6, -R12, R6 ;  /* 0x000000000c067229 */ /* 0x001fc40000000106 */
[----:B---3--:R-:W-:-:S06]  /*12e0*/  DADD R8, -R8, R10 ;  /* 0x0000000008087229 */ /* 0x008fcc000000010a */
[C---:B------:R-:W-:Y:S02]  /*12f0*/  DADD R10, R6.reuse, 1 ;  /* 0x3ff00000060a7429 */ /* 0x040fe40000000000 */
[C---:B------:R-:W-:Y:S02]  /*1300*/  DADD R22, -R6.reuse, 1 ;  /* 0x3ff0000006167429 */ /* 0x040fe40000000100 */
[-C--:B------:R-:W-:Y:S02]  /*1310*/  DFMA R20, R6, R32.reuse, -2.25 ;  /* 0xc00200000614742b */ /* 0x080fe40000000020 */
[C---:B------:R-:W-:Y:S02]  /*1320*/  DFMA R28, R8.reuse, R32, -2.25 ;  /* 0xc0020000081c742b */ /* 0x040fe40000000020 */
[----:B------:R-:W-:Y:S02]  /*1330*/  DADD R14, R8, 1 ;  /* 0x3ff00000080e7429 */ /* 0x000fe40000000000 */
[----:B------:R-:W-:-:S02]  /*1340*/  DFMA R12, R10, -R18, 3.75 ;  /* 0x400e00000a0c742b */ /* 0x000fc40000000812 */
[----:B------:R-:W-:Y:S02]  /*1350*/  DFMA R26, R22, R32, -2.25 ;  /* 0xc0020000161a742b */ /* 0x000fe40000000020 */
[----:B------:R-:W-:Y:S02]  /*1360*/  DMUL R24, R6, R20 ;  /* 0x0000001406187228 */ /* 0x000fe40000000000 */
[C---:B------:R-:W-:Y:S02]  /*1370*/  DMUL R30, R8.reuse, R28 ;  /* 0x0000001c081e7228 */ /* 0x040fe40000000000 */
[----:B------:R-:W-:Y:S02]  /*1380*/  DADD R20, -R8, 1 ;  /* 0x3ff0000008147429 */ /* 0x000fe40000000100 */
[----:B------:R-:W-:Y:S02]  /*1390*/  DFMA R28, R14, -R18, 3.75 ;  /* 0x400e00000e1c742b */ /* 0x000fe40000000812 */
[----:B------:R-:W-:-:S02]  /*13a0*/  DFMA R12, R10, R12, -6 ;  /* 0xc01800000a0c742b */ /* 0x000fc4000000000c */
[----:B------:R-:W-:Y:S02]  /*13b0*/  DMUL R26, R22, R26 ;  /* 0x0000001a161a7228 */ /* 0x000fe40000000000 */
[----:B------:R-:W-:Y:S02]  /*13c0*/  DFMA R8, R8, R30, 1 ;  /* 0x3ff000000808742b */ /* 0x000fe4000000001e */
[----:B------:R-:W-:Y:S02]  /*13d0*/  DFMA R30, R20, R32, -2.25 ;  /* 0xc0020000141e742b */ /* 0x000fe40000000020 */
[----:B------:R-:W-:Y:S01]  /*13e0*/  DFMA R6, R6, R24, 1 ;  /* 0x3ff000000606742b */ /* 0x000fe20000000018 */
[----:B------:R-:W-:Y:S01]  /*13f0*/  SHF.R.S32.HI R32, RZ, 0x1f, R16 ;  /* 0x0000001fff207819 */ /* 0x000fe20000011410 */
[----:B------:R-:W-:Y:S02]  /*1400*/  DFMA R10, R10, R12, 3 ;  /* 0x400800000a0a742b */ /* 0x000fe4000000000c */
[----:B------:R-:W-:-:S02]  /*1410*/  DFMA R28, R14, R28, -6 ;  /* 0xc01800000e1c742b */ /* 0x000fc4000000001c */
[C---:B------:R-:W-:Y:S01]  /*1420*/  DFMA R12, R22.reuse, R26, 1 ;  /* 0x3ff00000160c742b */ /* 0x040fe2000000001a */
[----:B--2---:R-:W-:Y:S01]  /*1430*/  IMAD R17, R32, UR10, RZ ;  /* 0x0000000a20117c24 */ /* 0x004fe2000f8e02ff */
[----:B------:R-:W-:Y:S01]  /*1440*/  DADD R24, R22, 1 ;  /* 0x3ff0000016187429 */ /* 0x000fe20000000000 */
[----:B------:R-:W-:Y:S01]  /*1450*/  SHF.R.S32.HI R32, RZ, 0x1f, R0 ;  /* 0x0000001fff207819 */ /* 0x000fe20000011400 */
[----:B------:R-:W-:Y:S01]  /*1460*/  DADD R22, R20, 1 ;  /* 0x3ff0000014167429 */ /* 0x000fe20000000000 */
[C---:B------:R-:W-:Y:S01]  /*1470*/  IMAD R33, R16.reuse, UR11, R17 ;  /* 0x0000000b10217c24 */ /* 0x040fe2000f8e0211 */
[----:B------:R-:W-:Y:S01]  /*1480*/  DFMA R14, R14, R28, 3 ;  /* 0x400800000e0e742b */ /* 0x000fe2000000001c */
[----:B------:R-:W-:Y:S01]  /*1490*/  IMAD.WIDE.U32 R28, R16, UR10, RZ ;  /* 0x0000000a101c7c25 */ /* 0x000fe2000f8e00ff */
[----:B------:R-:W-:Y:S02]  /*14a0*/  DMUL R30, R20, R30 ;  /* 0x0000001e141e7228 */ /* 0x000fe40000000000 */
[----:B------:R-:W-:-:S02]  /*14b0*/  DFMA R26, R24, -R18, 3.75 ;  /* 0x400e0000181a742b */ /* 0x000fc40000000812 */
[----:B------:R-:W-:Y:S01]  /*14c0*/  DFMA R16, R22, -R18, 3.75 ;  /* 0x400e00001610742b */ /* 0x000fe20000000812 */
[----:B------:R-:W-:Y:S10]  /*14d0*/  @!P0 EXIT ;  /* 0x000000000000894d */ /* 0x000ff40003800000 */
[----:B------:R-:W-:Y:S01]  /*14e0*/  DFMA R18, R24, R26, -6 ;  /* 0xc01800001812742b */ /* 0x000fe2000000001a */
[----:B------:R-:W0:Y:S01]  /*14f0*/  LDCU.64 UR4, c[0x0][0x3e0] ;  /* 0x00007c00ff0477ac */ /* 0x000e220008000a00 */
[----:B------:R-:W-:Y:S01]  /*1500*/  DFMA R26, R22, R16, -6 ;  /* 0xc0180000161a742b */ /* 0x000fe20000000010 */
[----:B------:R-:W-:Y:S01]  /*1510*/  IADD3 R29, PT, PT, R29, R33, RZ ;  /* 0x000000211d1d7210 */ /* 0x000fe20007ffe0ff */
[----:B------:R-:W-:Y:S01]  /*1520*/  IMAD R33, R32, UR8, RZ ;  /* 0x0000000820217c24 */ /* 0x000fe2000f8e02ff */
[----:B------:R-:W-:-:S03]  /*1530*/  DFMA R16, R20, R30, 1 ;  /* 0x3ff000001410742b */ /* 0x000fc6000000001e */
[----:B------:R-:W-:Y:S01]  /*1540*/  DFMA R18, R24, R18, 3 ;  /* 0x400800001812742b */ /* 0x000fe20000000012 */
[----:B------:R-:W-:Y:S01]  /*1550*/  IMAD R33, R0, UR9, R33 ;  /* 0x0000000900217c24 */ /* 0x000fe2000f8e0221 */
[----:B------:R-:W-:Y:S01]  /*1560*/  DFMA R20, R22, R26, 3 ;  /* 0x400800001614742b */ /* 0x000fe2000000001a */
[----:B------:R-:W-:Y:S02]  /*1570*/  VIADD R24, R2, 0xffffffff ;  /* 0xffffffff02187836 */ /* 0x000fe40000000000 */
[----:B------:R-:W-:Y:S02]  /*1580*/  VIADD R25, R3, 0xffffffff ;  /* 0xffffffff03197836 */ /* 0x000fe40000000000 */
[----:B------:R-:W-:Y:S01]  /*1590*/  IMAD.WIDE.U32 R34, R0, UR8, R28 ;  /* 0x0000000800227c25 */ /* 0x000fe2000f8e001c */
[----:B------:R-:W-:Y:S02]  /*15a0*/  VIADDMNMX.RELU R22, R5, 0x2, R24, PT ;  /* 0x0000000205167846 */ /* 0x000fe40003801118 */
[----:B------:R-:W-:-:S02]  /*15b0*/  VIADDMNMX.RELU R0, R4, 0xffffffff, R25, PT ;  /* 0xffffffff04007846 */ /* 0x000fc40003801119 */
[----:B------:R-:W-:Y:S01]  /*15c0*/  VIMNMX.RELU R2, PT, PT, R4, R25, PT ;  /* 0x0000001904027248 */ /* 0x000fe20003fe1100 */
[----:B0-----:R-:W-:Y:S01]  /*15d0*/  IMAD.WIDE.U32 R36, R22, UR4, RZ ;  /* 0x0000000416247c25 */ /* 0x001fe2000f8e00ff */
[C-C-:B------:R-:W-:Y:S01]  /*15e0*/  VIADDMNMX.RELU R3, R4.reuse, 0x1, R25.reuse, PT ;  /* 0x0000000104037846 */ /* 0x140fe20003801119 */
[----:B------:R-:W-:Y:S01]  /*15f0*/  STL.64 [R1+0x10], R34 ;  /* 0x0000102201007387 */ /* 0x000fe20000100a00 */
[----:B------:R-:W-:Y:S01]  /*1600*/  VIADDMNMX.RELU R4, R4, 0x2, R25, PT ;  /* 0x0000000204047846 */ /* 0x000fe20003801119 */
[----:B------:R-:W-:Y:S01]  /*1610*/  IMAD R22, R22, UR5, R37 ;  /* 0x0000000516167c24 */ /* 0x000fe2000f8e0225 */
[C-C-:B------:R-:W-:Y:S01]  /*1620*/  VIADDMNMX.RELU R25, R5.reuse, 0x1, R24.reuse, PT ;  /* 0x0000000105197846 */ /* 0x140fe20003801118 */
[----:B------:R-:W-:Y:S01]  /*1630*/  UMOV UR4, URZ ;  /* 0x000000ff00047c82 */ /* 0x000fe20008000000 */
[C---:B------:R-:W-:Y:S02]  /*1640*/  VIMNMX.RELU R23, PT, PT, R5.reuse, R24, PT ;  /* 0x0000001805177248 */ /* 0x040fe40003fe1100 */
[----:B------:R-:W-:Y:S01]  /*1650*/  VIADDMNMX.RELU R5, R5, 0xffffffff, R24, PT ;  /* 0xffffffff05057846 */ /* 0x000fe20003801118 */
[----:B------:R-:W-:Y:S04]  /*1660*/  STL [R1+0xc], R25 ;  /* 0x00000c1901007387 */ /* 0x000fe80000100800 */
[----:B------:R-:W-:Y:S04]  /*1670*/  STL.64 [R1+0x18], R36 ;  /* 0x0000182401007387 */ /* 0x000fe80000100a00 */
[----:B------:R-:W-:Y:S04]  /*1680*/  STL [R1+0x8], R23 ;  /* 0x0000081701007387 */ /* 0x000fe80000100800 */
[----:B------:R0:W-:Y:S04]  /*1690*/  STL [R1+0x4], R5 ;  /* 0x0000040501007387 */ /* 0x0001e80000100800 */
[----:B------:R1:W-:Y:S01]  /*16a0*/  STL [R1+0x20], R22 ;  /* 0x0000201601007387 */ /* 0x0003e20000100800 */
[----:B0-----:R-:W-:-:S05]  /*16b0*/  IADD3 R5, PT, PT, R33, R35, RZ ;  /* 0x0000002321057210 */ /* 0x001fca0007ffe0ff */
[----:B------:R1:W-:Y:S02]  /*16c0*/  STL [R1+0x24], R5 ;  /* 0x0000240501007387 */ /* 0x0003e40000100800 */
.L_x_156:
[----:B------:R-:W2:Y:S01]  /*16d0*/  LDL R35, [R1+0x20] ;  /* 0x0000200001237983 */ /* 0x000ea20000100800 */
[----:B0-----:R-:W0:Y:S01]  /*16e0*/  LDC.64 R28, c[0x0][0x3c8] ;  /* 0x0000f200ff1c7b82 */ /* 0x001e220000000a00 */
[----:B------:R-:W3:Y:S02]  /*16f0*/  LDCU.64 UR8, c[0x0][0x3e0] ;  /* 0x00007c00ff0877ac */ /* 0x000ee40008000a00 */
[----:B------:R-:W2:Y:S01]  /*1700*/  LDL.64 R24, [R1+0x18] ;  /* 0x0000180001187983 */ /* 0x000ea20000100a00 */
[----:B------:R-:W4:Y:S03]  /*1710*/  LDCU UR5, c[0x0][0x3a8] ;  /* 0x00007500ff0577ac */ /* 0x000f260008000800 */
[----:B------:R-:W5:Y:S01]  /*1720*/  LDL R31, [R1+0x24] ;  /* 0x00002400011f7983 */ /* 0x000f620000100800 */
[----:B------:R-:W3:Y:S01]  /*1730*/  LDC.64 R60, c[0x0][0x410] ;  /* 0x00010400ff3c7b82 */ /* 0x000ee20000000a00 */
[----:B------:R-:W0:Y:S02]  /*1740*/  LDCU UR14, c[0x0][0x3b0] ;  /* 0x00007600ff0e77ac */ /* 0x000e240008000800 */
[----:B-1----:R-:W5:Y:S01]  /*1750*/  LDL.64 R22, [R1+0x10] ;  /* 0x0000100001167983 */ /* 0x002f620000100a00 */
[----:B------:R-:W1:Y:S03]  /*1760*/  LDCU.64 UR10, c[0x0][0x3a0] ;  /* 0x00007400ff0a77ac */ /* 0x000e660008000a00 */
[----:B------:R-:W4:Y:S01]  /*1770*/  LDL R34, [R1+0x4] ;  /* 0x0000040001227983 */ /* 0x000f220000100800 */
[----:B------:R-:W0:Y:S03]  /*1780*/  LDCU.64 UR12, c[0x0][0x3e8] ;  /* 0x00007d00ff0c77ac */ /* 0x000e260008000a00 */
[----:B------:R-:W4:Y:S04]  /*1790*/  LDL R33, [R1+0x8] ;  /* 0x0000080001217983 */ /* 0x000f280000100800 */
[----:B------:R-:W4:Y:S01]  /*17a0*/  LDL R32, [R1+0xc] ;  /* 0x00000c0001207983 */ /* 0x000f220000100800 */
[----:B0-----:R-:W-:-:S02]  /*17b0*/  IMAD R5, R29, UR4, RZ ;  /* 0x000000041d057c24 */ /* 0x001fc4000f8e02ff */
[----:B------:R-:W-:-:S04]  /*17c0*/  IMAD.WIDE.U32 R26, R28, UR4, RZ ;  /* 0x000000041c1a7c25 */ /* 0x000fc8000f8e00ff */
[----:B------:R-:W-:Y:S01]  /*17d0*/  IMAD.MOV.U32 R30, RZ, RZ, R26 ;  /* 0x000000ffff1e7224 */ /* 0x000fe200078e001a */
[----:B--2---:R-:W-:-:S03]  /*17e0*/  MOV R25, R35 ;  /* 0x0000002300197202 */ /* 0x004fc60000000f00 */
[----:B------:R-:W-:-:S04]  /*17f0*/  IMAD.WIDE.U32 R24, R28, UR4, R24 ;  /* 0x000000041c187c25 */ /* 0x000fc8000f8e0018 */
[----:B-----5:R-:W-:Y:S02]  /*1800*/  IMAD.MOV.U32 R23, RZ, RZ, R31 ;  /* 0x000000ffff177224 */ /* 0x020fe400078e001f */
[----:B------:R-:W-:Y:S01]  /*1810*/  IMAD.IADD R31, R5, 0x1, R27 ;  /* 0x00000001051f7824 */ /* 0x000fe200078e021b */
[----:B------:R-:W-:-:S05]  /*1820*/  IADD3 R5, PT, PT, R25, R5, RZ ;  /* 0x0000000519057210 */ /* 0x000fca0007ffe0ff */
[----:B------:R0:W-:Y:S01]  /*1830*/  STL [R1], R5 ;  /* 0x0000000501007387 */ /* 0x0001e20000100800 */
[----:B---3--:R-:W-:-:S04]  /*1840*/  IMAD.WIDE.U32 R22, R60, UR4, R22 ;  /* 0x000000043c167c25 */ /* 0x008fc8000f8e0016 */
[----:B----4-:R-:W-:-:S04]  /*1850*/  IMAD.WIDE.U32 R26, R34, UR8, R30 ;  /* 0x00000008221a7c25 */ /* 0x010fc8000f8e001e */
[----:B------:R-:W-:-:S04]  /*1860*/  IMAD.WIDE.U32 R28, R33, UR8, R30 ;  /* 0x00000008211c7c25 */ /* 0x000fc8000f8e001e */
[----:B------:R-:W-:-:S04]  /*1870*/  IMAD.WIDE.U32 R30, R32, UR8, R30 ;  /* 0x00000008201e7c25 */ /* 0x000fc8000f8e001e */
[----:B------:R-:W-:Y:S01]  /*1880*/  IMAD R61, R61, UR4, R23 ;  /* 0x000000043d3d7c24 */ /* 0x000fe2000f8e0217 */
[----:B------:R-:W-:Y:S01]  /*1890*/  UIADD3 UR4, UPT, UPT, UR4, 0x1, URZ ;  /* 0x0000000104047890 */ /* 0x000fe2000fffe0ff */
[----:B------:R-:W-:Y:S02]  /*18a0*/  IMAD R60, R34, UR9, R27 ;  /* 0x00000009223c7c24 */ /* 0x000fe4000f8e021b */
[----:B------:R-:W-:Y:S02]  /*18b0*/  IMAD R59, R33, UR9, R29 ;  /* 0x00000009213b7c24 */ /* 0x000fe4000f8e021d */
[----:B------:R-:W-:Y:S01]  /*18c0*/  IMAD R58, R32, UR9, R31 ;  /* 0x00000009203a7c24 */ /* 0x000fe2000f8e021f */
[----:B------:R-:W-:-:S03]  /*18d0*/  UISETP.NE.AND UP1, UPT, UR4, UR5, UPT ;  /* 0x000000050400728c */ /* 0x000fc6000bf25270 */
[----:B01----:R-:W-:-:S08]  /*18e0*/  UMOV UR5, URZ ;  /* 0x000000ff00057c82 */ /* 0x003fd00008000000 */
.L_x_155:
[----:B0-----:R-:W0:Y:S01]  /*18f0*/  LDC.64 R42, c[0x0][0x3d0] ;  /* 0x0000f400ff2a7b82 */ /* 0x001e220000000a00 */
[----:B------:R-:W2:Y:S01]  /*1900*/  LDL R56, [R1] ;  /* 0x0000000001387983 */ /* 0x000ea20000100800 */
[----:B------:R-:W-:Y:S01]  /*1910*/  MOV R35, R59 ;  /* 0x0000003b00237202 */ /* 0x000fe20000000f00 */
[----:B------:R-:W-:-:S05]  /*1920*/  IMAD.MOV.U32 R34, RZ, RZ, R28 ;  /* 0x000000ffff227224 */ /* 0x000fca00078e001c */
[----:B------:R-:W1:Y:S01]  /*1930*/  LDC.64 R44, c[0x0][0x3d8] ;  /* 0x0000f600ff2c7b82 */ /* 0x000e620000000a00 */
[----:B0-----:R-:W-:Y:S02]  /*1940*/  IMAD R33, R43, UR5, RZ ;  /* 0x000000052b217c24 */ /* 0x001fe4000f8e02ff */
[----:B------:R-:W-:Y:S01]  /*1950*/  IMAD.WIDE.U32 R52, R42, UR5, R34 ;  /* 0x000000052a347c25 */ /* 0x000fe2000f8e0022 */
[----:B------:R-:W-:-:S03]  /*1960*/  MOV R34, R26 ;  /* 0x0000001a00227202 */ /* 0x000fc60000000f00 */
[----:B------:R-:W-:Y:S02]  /*1970*/  IMAD.MOV.U32 R35, RZ, RZ, R60 ;  /* 0x000000ffff237224 */ /* 0x000fe400078e003c */
[----:B------:R-:W-:Y:S02]  /*1980*/  IMAD.IADD R53, R33, 0x1, R53 ;  /* 0x0000000121357824 */ /* 0x000fe400078e0235 */
[----:B------:R-:W-:-:S04]  /*1990*/  IMAD.WIDE.U32 R40, R42, UR5, R34 ;  /* 0x000000052a287c25 */ /* 0x000fc8000f8e0022 */
[C---:B-1----:R-:W-:Y:S01]  /*19a0*/  IMAD R5, R0.reuse, R45, RZ ;  /* 0x0000002d00057224 */ /* 0x042fe200078e02ff */
[----:B------:R-:W-:Y:S01]  /*19b0*/  IADD3 R41, PT, PT, R41, R33, RZ ;  /* 0x0000002129297210 */ /* 0x000fe20007ffe0ff */
[----:B------:R-:W-:-:S04]  /*19c0*/  IMAD.WIDE.U32 R36, R0, R44, R52 ;  /* 0x0000002c00247225 */ /* 0x000fc800078e0034 */
[----:B------:R-:W-:Y:S01]  /*19d0*/  IMAD.IADD R32, R5, 0x1, R37 ;  /* 0x0000000105207824 */ /* 0x000fe200078e0225 */
[----:B------:R-:W-:Y:S01]  /*19e0*/  LEA R46, P0, R36, UR10, 0x3 ;  /* 0x0000000a242e7c11 */ /* 0x000fe2000f8018ff */
[----:B------:R-:W-:-:S03]  /*19f0*/  IMAD.WIDE.U32 R34, R0, R44, R40 ;  /* 0x0000002c00227225 */ /* 0x000fc600078e0028 */
[----:B------:R-:W-:Y:S02]  /*1a00*/  LEA.HI.X R47, R36, UR11, R32, 0x3, P0 ;  /* 0x0000000b242f7c11 */ /* 0x000fe400080f1c20 */
[----:B------:R-:W-:Y:S02]  /*1a10*/  IADD3 R32, PT, PT, R35, R5, RZ ;  /* 0x0000000523207210 */ /* 0x000fe40007ffe0ff */
[C---:B------:R-:W-:Y:S02]  /*1a20*/  LEA R38, P0, R34.reuse, UR10, 0x3 ;  /* 0x0000000a22267c11 */ /* 0x040fe4000f8018ff */
[----:B------:R-:W3:Y:S02]  /*1a30*/  LDG.E.64 R46, desc[UR6][R46.64] ;  /* 0x000000062e2e7981 */ /* 0x000ee4000c1e1b00 */
[----:B------:R-:W-:-:S06]  /*1a40*/  LEA.HI.X R39, R34, UR11, R32, 0x3, P0 ;  /* 0x0000000b22277c11 */ /* 0x000fcc00080f1c20 */
[----:B------:R-:W4:Y:S01]  /*1a50*/  LDG.E.64 R38, desc[UR6][R38.64] ;  /* 0x0000000626267981 */ /* 0x000f22000c1e1b00 */
[----:B------:R-:W-:Y:S01]  /*1a60*/  MOV R35, R58 ;  /* 0x0000003a00237202 */ /* 0x000fe20000000f00 */
[----:B------:R-:W-:Y:S02]  /*1a70*/  IMAD.MOV.U32 R34, RZ, RZ, R30 ;  /* 0x000000ffff227224 */ /* 0x000fe400078e001e */
[----:B------:R-:W-:Y:S02]  /*1a80*/  IMAD R32, R2, R45, RZ ;  /* 0x0000002d02207224 */ /* 0x000fe400078e02ff */
[----:B------:R-:W-:-:S04]  /*1a90*/  IMAD.WIDE.U32 R50, R42, UR5, R34 ;  /* 0x000000052a327c25 */ /* 0x000fc8000f8e0022 */
[----:B------:R-:W-:Y:S02]  /*1aa0*/  IMAD.IADD R51, R33, 0x1, R51 ;  /* 0x0000000121337824 */ /* 0x000fe400078e0233 */
[----:B------:R-:W-:-:S04]  /*1ab0*/  IMAD.WIDE.U32 R36, R2, R44, R40 ;  /* 0x0000002c02247225 */ /* 0x000fc800078e0028 */
[----:B------:R-:W-:-:S04]  /*1ac0*/  IMAD.WIDE.U32 R34, R0, R44, R50 ;  /* 0x0000002c00227225 */ /* 0x000fc800078e0032 */
[----:B------:R-:W-:Y:S01]  /*1ad0*/  IMAD.IADD R37, R37, 0x1, R32 ;  /* 0x0000000125257824 */ /* 0x000fe200078e0220 */
[----:B------:R-:W-:Y:S02]  /*1ae0*/  IADD3 R35, PT, PT, R5, R35, RZ ;  /* 0x0000002305237210 */ /* 0x000fe40007ffe0ff */
[----:B------:R-:W-:-:S04]  /*1af0*/  LEA R54, P0, R34, UR10, 0x3 ;  /* 0x0000000a22367c11 */ /* 0x000fc8000f8018ff */
[----:B------:R-:W-:Y:S01]  /*1b00*/  LEA.HI.X R55, R34, UR11, R35, 0x3, P0 ;  /* 0x0000000b22377c11 */ /* 0x000fe200080f1c23 */
[----:B------:R-:W-:Y:S01]  /*1b10*/  IMAD.WIDE.U32 R34, R2, R44, R52 ;  /* 0x0000002c02227225 */ /* 0x000fe200078e0034 */
[----:B------:R-:W-:-:S04]  /*1b20*/  LEA R48, P0, R36, UR10, 0x3 ;  /* 0x0000000a24307c11 */ /* 0x000fc8000f8018ff */
[----:B------:R-:W-:Y:S01]  /*1b30*/  LEA.HI.X R49, R36, UR11, R37, 0x3, P0 ;  /* 0x0000000b24317c11 */ /* 0x000fe200080f1c25 */
[----:B------:R-:W-:Y:S01]  /*1b40*/  IMAD.WIDE.U32 R36, R2, R44, R50 ;  /* 0x0000002c02247225 */ /* 0x000fe200078e0032 */
[----:B------:R-:W-:Y:S01]  /*1b50*/  IADD3 R35, PT, PT, R32, R35, RZ ;  /* 0x0000002320237210 */ /* 0x000fe20007ffe0ff */
[----:B------:R-:W5:Y:S04]  /*1b60*/  LDG.E.64 R54, desc[UR6][R54.64] ;  /* 0x0000000636367981 */ /* 0x000f68000c1e1b00 */
[----:B------:R-:W5:Y:S01]  /*1b70*/  LDG.E.64 R48, desc[UR6][R48.64] ;  /* 0x0000000630307981 */ /* 0x000f62000c1e1b00 */
[----:B---3--:R-:W-:-:S08]  /*1b80*/  DMUL R46, R6, R46 ;  /* 0x0000002e062e7228 */ /* 0x008fd00000000000 */
[----:B----4-:R-:W-:Y:S01]  /*1b90*/  DFMA R38, R10, R38, R46 ;  /* 0x000000260a26722b */ /* 0x010fe2000000002e */
[----:B------:R-:W-:-:S04]  /*1ba0*/  LEA R46, P0, R34, UR10, 0x3 ;  /* 0x0000000a222e7c11 */ /* 0x000fc8000f8018ff */
[----:B------:R-:W-:Y:S01]  /*1bb0*/  LEA.HI.X R47, R34, UR11, R35, 0x3, P0 ;  /* 0x0000000b222f7c11 */ /* 0x000fe200080f1c23 */
[----:B------:R-:W-:Y:S01]  /*1bc0*/  IMAD.MOV.U32 R34, RZ, RZ, R24 ;  /* 0x000000ffff227224 */ /* 0x000fe200078e0018 */
[----:B--2---:R-:W-:-:S04]  /*1bd0*/  MOV R35, R56 ;  /* 0x0000003800237202 */ /* 0x004fc80000000f00 */
[----:B------:R-:W2:Y:S01]  /*1be0*/  LDG.E.64 R46, desc[UR6][R46.64] ;  /* 0x000000062e2e7981 */ /* 0x000ea2000c1e1b00 */
[----:B------:R-:W-:Y:S01]  /*1bf0*/  IMAD.WIDE.U32 R42, R42, UR5, R34 ;  /* 0x000000052a2a7c25 */ /* 0x000fe2000f8e0022 */
[----:B------:R-:W-:-:S03]  /*1c00*/  LEA R34, P0, R36, UR10, 0x3 ;  /* 0x0000000a24227c11 */ /* 0x000fc6000f8018ff */
[----:B------:R-:W-:Y:S01]  /*1c10*/  IMAD.IADD R35, R32, 0x1, R37 ;  /* 0x0000000120237824 */ /* 0x000fe200078e0225 */
[----:B------:R-:W-:-:S04]  /*1c20*/  IADD3 R43, PT, PT, R33, R43, RZ ;  /* 0x0000002b212b7210 */ /* 0x000fc80007ffe0ff */
[----:B------:R-:W-:Y:S01]  /*1c30*/  LEA.HI.X R35, R36, UR11, R35, 0x3, P0 ;  /* 0x0000000b24237c11 */ /* 0x000fe200080f1c23 */
[----:B------:R-:W-:-:S04]  /*1c40*/  IMAD.WIDE.U32 R36, R2, R44, R42 ;  /* 0x0000002c02247225 */ /* 0x000fc800078e002a */
[----:B------:R-:W-:Y:S01]  /*1c50*/  IMAD.IADD R33, R32, 0x1, R37 ;  /* 0x0000000120217824 */ /* 0x000fe200078e0225 */
[----:B------:R-:W3:Y:S01]  /*1c60*/  LDG.E.64 R34, desc[UR6][R34.64] ;  /* 0x0000000622227981 */ /* 0x000ee2000c1e1b00 */
[----:B------:R-:W-:-:S04]  /*1c70*/  LEA R32, P0, R36, UR10, 0x3 ;  /* 0x0000000a24207c11 */ /* 0x000fc8000f8018ff */
[----:B------:R-:W-:-:S05]  /*1c80*/  LEA.HI.X R33, R36, UR11, R33, 0x3, P0 ;  /* 0x0000000b24217c11 */ /* 0x000fca00080f1c21 */
[----:B------:R5:W4:Y:S02]  /*1c90*/  LDG.E.64 R36, desc[UR6][R32.64] ;  /* 0x0000000620247981 */ /* 0x000b24000c1e1b00 */
[----:B-----5:R-:W-:Y:S01]  /*1ca0*/  DFMA R32, R12, R54, R38 ;  /* 0x000000360c20722b */ /* 0x020fe20000000026 */
[----:B------:R-:W-:-:S04]  /*1cb0*/  IMAD.WIDE.U32 R54, R3, R44, R50 ;  /* 0x0000002c03367225 */ /* 0x000fc800078e0032 */
[----:B------:R-:W-:Y:S01]  /*1cc0*/  IMAD.WIDE.U32 R50, R4, R44, R50 ;  /* 0x0000002c04327225 */ /* 0x000fe200078e0032 */
[----:B--2---:R-:W-:-:S08]  /*1cd0*/  DMUL R46, R6, R46 ;  /* 0x0000002e062e7228 */ /* 0x004fd00000000000 */
[----:B------:R-:W-:Y:S01]  /*1ce0*/  DFMA R46, R10, R48, R46 ;  /* 0x000000300a2e722b */ /* 0x000fe2000000002e */
[----:B------:R-:W-:-:S05]  /*1cf0*/  IMAD.WIDE.U32 R48, R0, R44, R42 ;  /* 0x0000002c00307225 */ /* 0x000fca00078e002a */
[----:B------:R-:W-:Y:S02]  /*1d00*/  IADD3 R5, PT, PT, R5, R49, RZ ;  /* 0x0000003105057210 */ /* 0x000fe40007ffe0ff */
[C---:B------:R-:W-:Y:S01]  /*1d10*/  LEA R38, P0, R48.reuse, UR10, 0x3 ;  /* 0x0000000a30267c11 */ /* 0x040fe2000f8018ff */
[----:B---3--:R-:W-:Y:S01]  /*1d20*/  DFMA R34, R12, R34, R46 ;  /* 0x000000220c22722b */ /* 0x008fe2000000002e */
[CC--:B------:R-:W-:Y:S02]  /*1d30*/  IMAD.WIDE.U32 R46, R3.reuse, R44.reuse, R40 ;  /* 0x0000002c032e7225 */ /* 0x0c0fe400078e0028 */
[----:B------:R-:W-:Y:S02]  /*1d40*/  LEA.HI.X R39, R48, UR11, R5, 0x3, P0 ;  /* 0x0000000b30277c11 */ /* 0x000fe400080f1c05 */
[-C--:B------:R-:W-:Y:S01]  /*1d50*/  IMAD R5, R3, R45.reuse, RZ ;  /* 0x0000002d03057224 */ /* 0x080fe200078e02ff */
[----:B------:R-:W-:Y:S01]  /*1d60*/  LEA R48, P0, R46, UR10, 0x3 ;  /* 0x0000000a2e307c11 */ /* 0x000fe2000f8018ff */
[C---:B------:R-:W-:Y:S01]  /*1d70*/  IMAD R45, R4.reuse, R45, RZ ;  /* 0x0000002d042d7224 */ /* 0x040fe200078e02ff */
[----:B----4-:R-:W-:Y:S01]  /*1d80*/  DFMA R36, R18, R36, R34 ;  /* 0x000000241224722b */ /* 0x010fe20000000022 */
[----:B------:R-:W-:Y:S01]  /*1d90*/  IMAD.IADD R47, R47, 0x1, R5 ;  /* 0x000000012f2f7824 */ /* 0x000fe200078e0205 */
[----:B------:R-:W2:Y:S01]  /*1da0*/  LDG.E.64 R38, desc[UR6][R38.64] ;  /* 0x0000000626267981 */ /* 0x000ea2000c1e1b00 */
[----:B------:R-:W-:-:S03]  /*1db0*/  IMAD.WIDE.U32 R40, R4, R44, R40 ;  /* 0x0000002c04287225 */ /* 0x000fc600078e0028 */
[----:B------:R-:W-:Y:S01]  /*1dc0*/  LEA.HI.X R49, R46, UR11, R47, 0x3, P0 ;  /* 0x0000000b2e317c11 */ /* 0x000fe200080f1c2f */
[-C--:B------:R-:W-:Y:S01]  /*1dd0*/  IMAD.WIDE.U32 R46, R3, R44.reuse, R52 ;  /* 0x0000002c032e7225 */ /* 0x080fe200078e0034 */
[----:B------:R-:W-:Y:S02]  /*1de0*/  IADD3 R35, PT, PT, R41, R45, RZ ;  /* 0x0000002d29237210 */ /* 0x000fe40007ffe0ff */
[----:B------:R-:W-:Y:S01]  /*1df0*/  LEA R34, P0, R40, UR10, 0x3 ;  /* 0x0000000a28227c11 */ /* 0x000fe2000f8018ff */
[----:B------:R-:W-:Y:S01]  /*1e00*/  IMAD.IADD R41, R5, 0x1, R47 ;  /* 0x0000000105297824 */ /* 0x000fe200078e022f */
[----:B------:R-:W-:Y:S01]  /*1e10*/  IADD3 R51, PT, PT, R45, R51, RZ ;  /* 0x000000332d337210 */ /* 0x000fe20007ffe0ff */
[----:B------:R-:W-:Y:S01]  /*1e20*/  IMAD.WIDE.U32 R52, R4, R44, R52 ;  /* 0x0000002c04347225 */ /* 0x000fe200078e0034 */
[----:B------:R-:W-:Y:S01]  /*1e30*/  LEA.HI.X R35, R40, UR11, R35, 0x3, P0 ;  /* 0x0000000b28237c11 */ /* 0x000fe200080f1c23 */
[----:B------:R-:W3:Y:S01]  /*1e40*/  LDG.E.64 R48, desc[UR6][R48.64] ;  /* 0x0000000630307981 */ /* 0x000ee2000c1e1b00 */
[----:B------:R-:W-:-:S02]  /*1e50*/  LEA R40, P0, R46, UR10, 0x3 ;  /* 0x0000000a2e287c11 */ /* 0x000fc4000f8018ff */
[----:B------:R-:W-:Y:S02]  /*1e60*/  IADD3 R47, PT, PT, R45, R53, RZ ;  /* 0x000000352d2f7210 */ /* 0x000fe40007ffe0ff */
[----:B------:R-:W-:Y:S01]  /*1e70*/  LEA.HI.X R41, R46, UR11, R41, 0x3, P0 ;  /* 0x0000000b2e297c11 */ /* 0x000fe200080f1c29 */
[----:B------:R-:W4:Y:S01]  /*1e80*/  LDG.E.64 R34, desc[UR6][R34.64] ;  /* 0x0000000622227981 */ /* 0x000f22000c1e1b00 */
[----:B------:R-:W-:Y:S01]  /*1e90*/  LEA R46, P0, R52, UR10, 0x3 ;  /* 0x0000000a342e7c11 */ /* 0x000fe2000f8018ff */
[----:B------:R-:W-:-:S03]  /*1ea0*/  IMAD.IADD R53, R5, 0x1, R55 ;  /* 0x0000000105357824 */ /* 0x000fc600078e0237 */
[----:B------:R-:W-:Y:S01]  /*1eb0*/  LEA.HI.X R47, R52, UR11, R47, 0x3, P0 ;  /* 0x0000000b342f7c11 */ /* 0x000fe200080f1c2f */
[----:B------:R-:W5:Y:S01]  /*1ec0*/  LDG.E.64 R40, desc[UR6][R40.64] ;  /* 0x0000000628287981 */ /* 0x000f62000c1e1b00 */
[----:B------:R-:W-:-:S04]  /*1ed0*/  LEA R52, P0, R54, UR10, 0x3 ;  /* 0x0000000a36347c11 */ /* 0x000fc8000f8018ff */
[----:B------:R-:W-:Y:S01]  /*1ee0*/  LEA.HI.X R53, R54, UR11, R53, 0x3, P0 ;  /* 0x0000000b36357c11 */ /* 0x000fe200080f1c35 */
[----:B------:R-:W3:Y:S01]  /*1ef0*/  LDG.E.64 R46, desc[UR6][R46.64] ;  /* 0x000000062e2e7981 */ /* 0x000ee2000c1e1b00 */
[----:B------:R-:W-:-:S04]  /*1f00*/  LEA R54, P0, R50, UR10, 0x3 ;  /* 0x0000000a32367c11 */ /* 0x000fc8000f8018ff */
[----:B------:R-:W-:Y:S01]  /*1f10*/  LEA.HI.X R55, R50, UR11, R51, 0x3, P0 ;  /* 0x0000000b32377c11 */ /* 0x000fe200080f1c33 */
[-C--:B------:R-:W-:Y:S01]  /*1f20*/  IMAD.WIDE.U32 R50, R3, R44.reuse, R42 ;  /* 0x0000002c03327225 */ /* 0x080fe200078e002a */
[----:B------:R-:W4:Y:S03]  /*1f30*/  LDG.E.64 R52, desc[UR6][R52.64] ;  /* 0x0000000634347981 */ /* 0x000f26000c1e1b00 */
[----:B------:R-:W-:Y:S01]  /*1f40*/  IMAD.IADD R5, R5, 0x1, R51 ;  /* 0x0000000105057824 */ /* 0x000fe200078e0233 */
[----:B------:R-:W-:Y:S01]  /*1f50*/  LEA R56, P0, R50, UR10, 0x3 ;  /* 0x0000000a32387c11 */ /* 0x000fe2000f8018ff */
[----:B------:R-:W-:Y:S01]  /*1f60*/  IMAD.WIDE.U32 R42, R4, R44, R42 ;  /* 0x0000002c042a7225 */ /* 0x000fe200078e002a */
[----:B------:R-:W4:Y:S02]  /*1f70*/  LDG.E.64 R54, desc[UR6][R54.64] ;  /* 0x0000000636367981 */ /* 0x000f24000c1e1b00 */
[----:B------:R-:W-:-:S02]  /*1f80*/  LEA.HI.X R57, R50, UR11, R5, 0x3, P0 ;  /* 0x0000000b32397c11 */ /* 0x000fc400080f1c05 */
[----:B------:R-:W-:Y:S02]  /*1f90*/  IADD3 R45, PT, PT, R45, R43, RZ ;  /* 0x0000002b2d2d7210 */ /* 0x000fe40007ffe0ff */
[C---:B------:R-:W-:Y:S02]  /*1fa0*/  LEA R44, P0, R42.reuse, UR10, 0x3 ;  /* 0x0000000a2a2c7c11 */ /* 0x040fe4000f8018ff */
[----:B------:R-:W4:Y:S02]  /*1fb0*/  LDG.E.64 R56, desc[UR6][R56.64] ;  /* 0x0000000638387981 */ /* 0x000f24000c1e1b00 */
[----:B------:R-:W-:Y:S02]  /*1fc0*/  LEA.HI.X R45, R42, UR11, R45, 0x3, P0 ;  /* 0x0000000b2a2d7c11 */ /* 0x000fe400080f1c2d */
[----:B------:R-:W0:Y:S04]  /*1fd0*/  LDC.64 R42, c[0x0][0x418] ;  /* 0x00010600ff2a7b82 */ /* 0x000e280000000a00 */
[----:B------:R-:W4:Y:S01]  /*1fe0*/  LDG.E.64 R44, desc[UR6][R44.64] ;  /* 0x000000062c2c7981 */ /* 0x000f22000c1e1b00 */
[----:B------:R-:W-:-:S02]  /*1ff0*/  DMUL R36, R8, R36 ;  /* 0x0000002408247228 */ /* 0x000fc40000000000 */
[----:B--2---:R-:W-:Y:S02]  /*2000*/  DFMA R32, R18, R38, R32 ;  /* 0x000000261220722b */ /* 0x004fe40000000020 */
[C---:B-----5:R-:W-:Y:S02]  /*2010*/  DMUL R40, R6.reuse, R40 ;  /* 0x0000002806287228 */ /* 0x060fe40000000000 */
[----:B---3--:R-:W-:-:S06]  /*2020*/  DMUL R46, R6, R46 ;  /* 0x0000002e062e7228 */ /* 0x008fcc0000000000 */
[C---:B------:R-:W-:Y:S02]  /*2030*/  DFMA R40, R10.reuse, R48, R40 ;  /* 0x000000300a28722b */ /* 0x040fe40000000028 */
[----:B----4-:R-:W-:-:S06]  /*2040*/  DFMA R34, R10, R34, R46 ;  /* 0x000000220a22722b */ /* 0x010fcc000000002e */
[----:B------:R-:W-:Y:S02]  /*2050*/  DFMA R40, R12, R52, R40 ;  /* 0x000000340c28722b */ /* 0x000fe40000000028 */
[----:B------:R-:W-:Y:S02]  /*2060*/  DFMA R32, R14, R32, R36 ;  /* 0x000000200e20722b */ /* 0x000fe40000000024 */
[----:B------:R-:W-:Y:S01]  /*2070*/  DFMA R34, R12, R54, R34 ;  /* 0x000000360c22722b */ /* 0x000fe20000000022 */
[----:B------:R-:W-:-:S03]  /*2080*/  MOV R37, R61 ;  /* 0x0000003d00257202 */ /* 0x000fc60000000f00 */
[----:B------:R-:W-:Y:S01]  /*2090*/  DFMA R40, R18, R56, R40 ;  /* 0x000000381228722b */ /* 0x000fe20000000028 */
[----:B------:R-:W-:-:S04]  /*20a0*/  IMAD.MOV.U32 R36, RZ, RZ, R22 ;  /* 0x000000ffff247224 */ /* 0x000fc800078e0016 */
[----:B0-----:R-:W-:Y:S01]  /*20b0*/  IMAD.WIDE.U32 R36, R42, UR5, R36 ;  /* 0x000000052a247c25 */ /* 0x001fe2000f8e0024 */
[----:B------:R-:W-:Y:S02]  /*20c0*/  DFMA R34, R18, R44, R34 ;  /* 0x0000002c1222722b */ /* 0x000fe40000000022 */
[----:B------:R-:W-:Y:S01]  /*20d0*/  DFMA R32, R16, R40, R32 ;  /* 0x000000281020722b */ /* 0x000fe20000000020 */
[----:B------:R-:W-:Y:S01]  /*20e0*/  IMAD R43, R43, UR5, R37 ;  /* 0x000000052b2b7c24 */ /* 0x000fe2000f8e0225 */
[----:B------:R-:W-:-:S04]  /*20f0*/  LEA R38, P0, R36, UR12, 0x3 ;  /* 0x0000000c24267c11 */ /* 0x000fc8000f8018ff */
[----:B------:R-:W-:Y:S02]  /*2100*/  LEA.HI.X R39, R36, UR13, R43, 0x3, P0 ;  /* 0x0000000d24277c11 */ /* 0x000fe400080f1c2b */
[----:B------:R-:W-:Y:S01]  /*2110*/  DFMA R32, R20, R34, R32 ;  /* 0x000000221420722b */ /* 0x000fe20000000020 */
[----:B------:R-:W-:-:S06]  /*2120*/  UIADD3 UR5, UPT, UPT, UR5, 0x1, URZ ;  /* 0x0000000105057890 */ /* 0x000fcc000fffe0ff */
[----:B------:R0:W-:Y:S01]  /*2130*/  STG.E.64 desc[UR6][R38.64], R32 ;  /* 0x0000002026007986 */ /* 0x0001e2000c101b06 */
[----:B------:R-:W-:-:S09]  /*2140*/  UISETP.NE.AND UP0, UPT, UR5, UR14, UPT ;  /* 0x0000000e0500728c */ /* 0x000fd2000bf05270 */
[----:B------:R-:W-:Y:S05]  /*2150*/  BRA.U UP0, `(.L_x_155) ;  /* 0xfffffff500e47547 */ /* 0x000fea000b83ffff */
[----:B------:R-:W-:Y:S05]  /*2160*/  BRA.U UP1, `(.L_x_156) ;  /* 0xfffffff501587547 */ /* 0x000fea000b83ffff */
[----:B------:R-:W-:Y:S05]  /*2170*/  EXIT ;  /* 0x000000000000794d */ /* 0x000fea0003800000 */
.L_x_157:
        /* <DEDUP_REMOVED lines=16> */
.L_x_172:


//--------------------- .text._ZN2at6native53_GLOBAL__N__83c2e5dd_20_UpSampleBicubic2d_cu_80ee57ca37upsample_bicubic2d_out_frame_parallelIddEEviT0_S3_bNS_27GenericPackedTensorAccessorIKT_Lm4ENS_16DefaultPtrTraitsElEENS4_IS5_Lm4ES7_lEE --------------------------
	.section	.text._ZN2at6native53_GLOBAL__N__83c2e5dd_20_UpSampleBicubic2d_cu_80ee57ca37upsample_bicubic2d_out_frame_parallelIddEEviT0_S3_bNS_27GenericPackedTensorAccessorIKT_Lm4ENS_16DefaultPtrTraitsElEENS4_IS5_Lm4ES7_lEE,"ax",@progbits
	.align	128
.text._ZN2at6native53_GLOBAL__N__83c2e5dd_20_UpSampleBicubic2d_cu_80ee57ca37upsample_bicubic2d_out_frame_parallelIddEEviT0_S3_bNS_27GenericPackedTensorAccessorIKT_Lm4ENS_16DefaultPtrTraitsElEENS4_IS5_Lm4ES7_lEE:
        .type           _ZN2at6native53_GLOBAL__N__83c2e5dd_20_UpSampleBicubic2d_cu_80ee57ca37upsample_bicubic2d_out_frame_parallelIddEEviT0_S3_bNS_27GenericPackedTensorAccessorIKT_Lm4ENS_16DefaultPtrTraitsElEENS4_IS5_Lm4ES7_lEE,@function
        .size           _ZN2at6native53_GLOBAL__N__83c2e5dd_20_UpSampleBicubic2d_cu_80ee57ca37upsample_bicubic2d_out_frame_parallelIddEEviT0_S3_bNS_27GenericPackedTensorAccessorIKT_Lm4ENS_16DefaultPtrTraitsElEENS4_IS5_Lm4ES7_lEE,(.L_x_173 - _ZN2at6native53_GLOBAL__N__83c2e5dd_20_UpSampleBicubic2d_cu_80ee57ca37upsample_bicubic2d_out_frame_parallelIddEEviT0_S3_bNS_27GenericPackedTensorAccessorIKT_Lm4ENS_16DefaultPtrTraitsElEENS4_IS5_Lm4ES7_lEE)
        .other          _ZN2at6native53_GLOBAL__N__83c2e5dd_20_UpSampleBicubic2d_cu_80ee57ca37upsample_bicubic2d_out_frame_parallelIddEEviT0_S3_bNS_27GenericPackedTensorAccessorIKT_Lm4ENS_16DefaultPtrTraitsElEENS4_IS5_Lm4ES7_lEE,@"STO_CUDA_ENTRY STV_DEFAULT"
_ZN2at6native53_GLOBAL__N__83c2e5dd_20_UpSampleBicubic2d_cu_80ee57ca37upsample_bicubic2d_out_frame_parallelIddEEviT0_S3_bNS_27GenericPackedTensorAccessorIKT_Lm4ENS_16DefaultPtrTraitsElEENS4_IS5_Lm4ES7_lEE:
        /* <DEDUP_REMOVED lines=13> */
[----:B0-----:R-:W-:-:S06]  /*00d0*/  IADD3 R2, PT, PT, R0, 0xffffffe, RZ ;  /* 0x0ffffffe00027810 */ /* 0x001fcc0007ffe0ff */
[----:B------:R0:W2:Y:S02]  /*00e0*/  F2I.FTZ.U32.TRUNC.NTZ R3, R2 ;  /* 0x0000000200037305 */ /* 0x0000a4000021f000 */
[----:B0-----:R-:W-:Y:S02]  /*00f0*/  HFMA2 R2, -RZ, RZ, 0, 0 ;  /* 0x00000000ff027431 */ /* 0x001fe400000001ff */
[----:B--2---:R-:W-:-:S04]  /*0100*/  IMAD.MOV R4, RZ, RZ, -R3 ;  /* 0x000000ffff047224 */ /* 0x004fc800078e0a03 */
[----:B------:R-:W-:Y:S01]  /*0110*/  IMAD R7, R4, R5, RZ ;  /* 0x0000000504077224 */ /* 0x000fe200078e02ff */
[----:B------:R-:W-:-:S03]  /*0120*/  IABS R4, R8 ;  /* 0x0000000800047213 */ /* 0x000fc60000000000 */
[----:B------:R-:W-:Y:S01]  /*0130*/  IMAD.HI.U32 R3, R3, R7, R2 ;  /* 0x0000000703037227 */ /* 0x000fe200078e0002 */
[----:B------:R-:W-:Y:S01]  /*0140*/  LOP3.LUT R2, R8, R9, RZ, 0x3c, !PT ;  /* 0x0000000908027212 */ /* 0x000fe200078e3cff */
[----:B------:R-:W0:Y:S03]  /*0150*/  LDC R7, c[0x0][0x3b8] ;  /* 0x0000ee00ff077b82 */ /* 0x000e260000000800 */
[----:B------:R-:W-:Y:S01]  /*0160*/  ISETP.GE.AND P2, PT, R2, RZ, PT ;  /* 0x000000ff0200720c */ /* 0x000fe20003f46270 */
[----:B------:R-:W-:-:S04]  /*0170*/  IMAD.HI.U32 R15, R3, R4, RZ ;  /* 0x00000004030f7227 */ /* 0x000fc800078e00ff */
[----:B------:R-:W-:Y:S01]  /*0180*/  IMAD.MOV R0, RZ, RZ, -R15 ;  /* 0x000000ffff007224 */ /* 0x000fe200078e0a0f */
[----:B------:R-:W2:Y:S03]  /*0190*/  LDC R3, c[0x0][0x3c0] ;  /* 0x0000f000ff037b82 */ /* 0x000ea60000000800 */
[----:B------:R-:W-:-:S05]  /*01a0*/  IMAD R0, R5, R0, R4 ;  /* 0x0000000005007224 */ /* 0x000fca00078e0204 */
[----:B------:R-:W-:-:S13]  /*01b0*/  ISETP.GT.U32.AND P1, PT, R5, R0, PT ;  /* 0x000000000500720c */ /* 0x000fda0003f24070 */
[-C--:B------:R-:W-:Y:S01]  /*01c0*/  @!P1 IADD3 R0, PT, PT, R0, -R5.reuse, RZ ;  /* 0x8000000500009210 */ /* 0x080fe20007ffe0ff */
[----:B------:R-:W-:Y:S01]  /*01d0*/  @!P1 VIADD R15, R15, 0x1 ;  /* 0x000000010f0f9836 */ /* 0x000fe20000000000 */
[----:B------:R-:W-:Y:S02]  /*01e0*/  ISETP.NE.AND P1, PT, R9, RZ, PT ;  /* 0x000000ff0900720c */ /* 0x000fe40003f25270 */
[----:B------:R-:W-:Y:S02]  /*01f0*/  ISETP.GE.U32.AND P0, PT, R0, R5, PT ;  /* 0x000000050000720c */ /* 0x000fe40003f06070 */
[----:B------:R-:W0:Y:S11]  /*0200*/  LDC R0, c[0x0][0x400] ;  /* 0x00010000ff007b82 */ /* 0x000e360000000800 */
[----:B------:R-:W-:-:S02]  /*0210*/  @P0 IADD3 R15, PT, PT, R15, 0x1, RZ ;  /* 0x000000010f0f0810 */ /* 0x000fc40007ffe0ff */
[----:B--2---:R-:W-:-:S03]  /*0220*/  ISETP.NE.AND P0, PT, R3, R9, PT ;  /* 0x000000090300720c */ /* 0x004fc60003f05270 */
[----:B------:R-:W-:Y:S01]  /*0230*/  @!P2 IMAD.MOV R15, RZ, RZ, -R15 ;  /* 0x000000ffff0fa224 */ /* 0x000fe200078e0a0f */
        /* <DEDUP_REMOVED lines=19> */
[----:B------:R-:W-:Y:S01]  /*0370*/  MOV R17, UR4 ;  /* 0x0000000400117c02 */ /* 0x000fe20008000f00 */
        /* <DEDUP_REMOVED lines=12> */
[----:B------:R-:W0:Y:S02]  /*0440*/  LDCU.64 UR14, c[0x0][0x3d0] ;  /* 0x00007a00ff0e77ac */ /* 0x000e240008000a00 */
[----:B-1----:R-:W-:Y:S01]  /*0450*/  VIADD R10, R5, 0xffffffe ;  /* 0x0ffffffe050a7836 */ /* 0x002fe20000000000 */
[----:B------:R-:W-:Y:S01]  /*0460*/  MOV R6, R8 ;  /* 0x0000000800067202 */ /* 0x000fe20000000f00 */
[----:B------:R-:W1:Y:S01]  /*0470*/  LDC R5, c[0x0][0x378] ;  /* 0x0000de00ff057b82 */ /* 0x000e620000000800 */
[----:B------:R-:W-:Y:S01]  /*0480*/  IMAD.IADD R7, R9, 0x1, R13 ;  /* 0x0000000109077824 */ /* 0x000fe200078e020d */
[----:B------:R2:W5:Y:S01]  /*0490*/  F2I.FTZ.U32.TRUNC.NTZ R11, R10 ;  /* 0x0000000a000b7305 */ /* 0x000562000021f000 */
[----:B------:R-:W-:Y:S01]  /*04a0*/  SHF.R.S32.HI R9, RZ, 0x1f, R15 ;  /* 0x0000001fff097819 */ /* 0x000fe2000001140f */
[----:B------:R-:W-:-:S04]  /*04b0*/  IMAD.WIDE.U32 R6, R15, UR12, R6 ;  /* 0x0000000c0f067c25 */ /* 0x000fc8000f8e0006 */
[----:B------:R-:W0:Y:S01]  /*04c0*/  LDC R8, c[0x0][0x3b0] ;  /* 0x0000ec00ff087b82 */ /* 0x000e220000000800 */
[C---:B------:R-:W-:Y:S02]  /*04d0*/  IMAD R12, R9.reuse, UR12, RZ ;  /* 0x0000000c090c7c24 */ /* 0x040fe4000f8e02ff */
[----:B--2---:R-:W-:Y:S02]  /*04e0*/  IMAD R10, R9, UR8, RZ ;  /* 0x00000008090a7c24 */ /* 0x004fe4000f8e02ff */
[C---:B------:R-:W-:Y:S02]  /*04f0*/  IMAD R21, R15.reuse, UR13, R12 ;  /* 0x0000000d0f157c24 */ /* 0x040fe4000f8e020c */
[----:B------:R-:W-:-:S03]  /*0500*/  IMAD.WIDE.U32 R2, R15, UR8, R2 ;  /* 0x000000080f027c25 */ /* 0x000fc6000f8e0002 */
[----:B------:R-:W-:Y:S01]  /*0510*/  IADD3 R27, PT, PT, R7, R21, RZ ;  /* 0x00000015071b7210 */ /* 0x000fe20007ffe0ff */
[----:B-----5:R-:W-:-:S05]  /*0520*/  IMAD.MOV R13, RZ, RZ, -R11 ;  /* 0x000000ffff0d7224 */ /* 0x020fca00078e0a0b */
[----:B------:R-:W-:Y:S01]  /*0530*/  MOV R9, R13 ;  /* 0x0000000d00097202 */ /* 0x000fe20000000f00 */
[----:B------:R-:W-:Y:S02]  /*0540*/  IMAD R13, R15, UR9, R10 ;  /* 0x000000090f0d7c24 */ /* 0x000fe4000f8e020a */
[----:B------:R-:W-:Y:S02]  /*0550*/  IMAD.MOV.U32 R10, RZ, RZ, RZ ;  /* 0x000000ffff0a7224 */ /* 0x000fe400078e00ff */
[----:B------:R-:W-:Y:S02]  /*0560*/  IMAD R9, R9, R4, RZ ;  /* 0x0000000409097224 */ /* 0x000fe400078e02ff */
[----:B------:R-:W-:Y:S02]  /*0570*/  IMAD.IADD R25, R3, 0x1, R13 ;  /* 0x0000000103197824 */ /* 0x000fe400078e020d */
[----:B---34-:R-:W-:-:S07]  /*0580*/  IMAD.HI.U32 R9, R11, R9, R10 ;  /* 0x000000090b097227 */ /* 0x018fce00078e000a */
.L_x_159:
[----:B--2---:R-:W-:Y:S02]  /*0590*/  IABS R12, R17 ;  /* 0x00000011000c7213 */ /* 0x004fe40000000000 */
[----:B0-----:R-:W-:-:S03]  /*05a0*/  IABS R14, R8 ;  /* 0x00000008000e7213 */ /* 0x001fc60000000000 */
[----:B------:R-:W-:-:S04]  /*05b0*/  IMAD.HI.U32 R10, R9, R12, RZ ;  /* 0x0000000c090a7227 */ /* 0x000fc800078e00ff */
[----:B------:R-:W-:-:S04]  /*05c0*/  IMAD.MOV R11, RZ, RZ, -R10 ;  /* 0x000000ffff0b7224 */ /* 0x000fc800078e0a0a */
        /* <DEDUP_REMOVED lines=9> */
[----:B------:R-:W-:-:S05]  /*0660*/  @!P3 IMAD.MOV R10, RZ, RZ, -R10 ;  /* 0x000000ffff0ab224 */ /* 0x000fca00078e0a0a */
[----:B------:R-:W-:Y:S01]  /*0670*/  SEL R21, R19, R10, !P0 ;  /* 0x0000000a13157207 */ /* 0x000fe20004000000 */
[----:B------:R-:W-:-:S03]  /*0680*/  IMAD.MOV.U32 R10, RZ, RZ, R2 ;  /* 0x000000ffff0a7224 */ /* 0x000fc600078e0002 */
[C---:B------:R-:W-:Y:S01]  /*0690*/  IADD3 R23, PT, PT, -R21.reuse, RZ, RZ ;  /* 0x000000ff15177210 */ /* 0x040fe20007ffe1ff */
[----:B------:R-:W-:Y:S01]  /*06a0*/  IMAD.WIDE.U32 R10, R21, UR10, R10 ;  /* 0x0000000a150a7c25 */ /* 0x000fe2000f8e000a */
[----:B------:R-:W-:-:S03]  /*06b0*/  SHF.R.S32.HI R14, RZ, 0x1f, R21 ;  /* 0x0000001fff0e7819 */ /* 0x000fc60000011415 */
[----:B------:R-:W-:Y:S02]  /*06c0*/  IMAD R23, R8, R23, R17 ;  /* 0x0000001708177224 */ /* 0x000fe400078e0211 */
[----:B------:R-:W-:-:S03]  /*06d0*/  IMAD R12, R14, UR10, RZ ;  /* 0x0000000a0e0c7c24 */ /* 0x000fc6000f8e02ff */
[----:B------:R-:W-:Y:S01]  /*06e0*/  SHF.R.S32.HI R16, RZ, 0x1f, R23 ;  /* 0x0000001fff107819 */ /* 0x000fe20000011417 */
[----:B------:R-:W-:-:S04]  /*06f0*/  IMAD R13, R21, UR11, R12 ;  /* 0x0000000b150d7c24 */ /* 0x000fc8000f8e020c */
[----:B------:R-:W-:Y:S02]  /*0700*/  IMAD.IADD R11, R11, 0x1, R13 ;  /* 0x000000010b0b7824 */ /* 0x000fe400078e020d */
[----:B------:R-:W-:Y:S02]  /*0710*/  IMAD R12, R16, UR14, RZ ;  /* 0x0000000e100c7c24 */ /* 0x000fe4000f8e02ff */
[----:B------:R-:W-:-:S04]  /*0720*/  IMAD.WIDE.U32 R10, R23, UR14, R10 ;  /* 0x0000000e170a7c25 */ /* 0x000fc8000f8e000a */
[----:B------:R-:W-:Y:S01]  /*0730*/  IMAD R13, R23, UR15, R12 ;  /* 0x0000000f170d7c24 */ /* 0x000fe2000f8e020c */
[----:B------:R-:W-:-:S04]  /*0740*/  LEA R12, P1, R10, UR16, 0x3 ;  /* 0x000000100a0c7c11 */ /* 0x000fc8000f8218ff */
[----:B------:R-:W-:-:S04]  /*0750*/  IADD3 R11, PT, PT, R11, R13, RZ ;  /* 0x0000000d0b0b7210 */ /* 0x000fc80007ffe0ff */
[----:B------:R-:W-:-:S05]  /*0760*/  LEA.HI.X R13, R10, UR17, R11, 0x3, P1 ;  /* 0x000000110a0d7c11 */ /* 0x000fca00088f1c0b */
[----:B------:R0:W2:Y:S01]  /*0770*/  LDG.E.64 R10, desc[UR6][R12.64] ;  /* 0x000000060c0a7981 */ /* 0x0000a2000c1e1b00 */
[----:B------:R-:W-:Y:S02]  /*0780*/  IMAD R18, R14, UR20, RZ ;  /* 0x000000140e127c24 */ /* 0x000fe4000f8e02ff */
[----:B------:R-:W-:Y:S02]  /*0790*/  IMAD R16, R16, UR22, RZ ;  /* 0x0000001610107c24 */ /* 0x000fe4000f8e02ff */
[----:B-1----:R-:W-:Y:S01]  /*07a0*/  IMAD.IADD R17, R5, 0x1, R17 ;  /* 0x0000000105117824 */ /* 0x002fe200078e0211 */
[----:B0-----:R-:W-:Y:S01]  /*07b0*/  MOV R13, R27 ;  /* 0x0000001b000d7202 */ /* 0x001fe20000000f00 */
[----:B------:R-:W-:-:S04]  /*07c0*/  IMAD.MOV.U32 R12, RZ, RZ, R6 ;  /* 0x000000ffff0c7224 */ /* 0x000fc800078e0006 */
[----:B------:R-:W-:-:S04]  /*07d0*/  IMAD.WIDE.U32 R14, R21, UR20, R12 ;  /* 0x00000014150e7c25 */ /* 0x000fc8000f8e000c */
[----:B------:R-:W-:-:S04]  /*07e0*/  IMAD R21, R21, UR21, R18 ;  /* 0x0000001515157c24 */ /* 0x000fc8000f8e0212 */
[----:B------:R-:W-:Y:S02]  /*07f0*/  IMAD.IADD R15, R15, 0x1, R21 ;  /* 0x000000010f0f7824 */ /* 0x000fe400078e0215 */
[C---:B------:R-:W-:Y:S02]  /*0800*/  IMAD R21, R23.reuse, UR23, R16 ;  /* 0x0000001717157c24 */ /* 0x040fe4000f8e0210 */
[----:B------:R-:W-:-:S05]  /*0810*/  IMAD.WIDE.U32 R14, R23, UR22, R14 ;  /* 0x00000016170e7c25 */ /* 0x000fca000f8e000e */
[----:B------:R-:W-:Y:S02]  /*0820*/  IADD3 R15, PT, PT, R15, R21, RZ ;  /* 0x000000150f0f7210 */ /* 0x000fe40007ffe0ff */
[----:B------:R-:W-:-:S04]  /*0830*/  LEA R12, P1, R14, UR18, 0x3 ;  /* 0x000000120e0c7c11 */ /* 0x000fc8000f8218ff */
[----:B------:R-:W-:Y:S02]  /*0840*/  LEA.HI.X R13, R14, UR19, R15, 0x3, P1 ;  /* 0x000000130e0d7c11 */ /* 0x000fe400088f1c0f */
[----:B------:R-:W-:-:S03]  /*0850*/  ISETP.GE.AND P1, PT, R17, R0, PT ;  /* 0x000000001100720c */ /* 0x000fc60003f26270 */
[----:B--2---:R2:W-:Y:S10]  /*0860*/  STG.E.64 desc[UR6][R12.64], R10 ;  /* 0x0000000a0c007986 */ /* 0x0045f4000c101b06 */
[----:B------:R-:W-:Y:S05]  /*0870*/  @!P1 BRA `(.L_x_159) ;  /* 0xfffffffc00449947 */ /* 0x000fea000383ffff */
[----:B------:R-:W-:Y:S05]  /*0880*/  EXIT ;  /* 0x000000000000794d */ /* 0x000fea0003800000 */
.L_x_158:
[----:B------:R-:W0:Y:S01]  /*0890*/  LDCU.U8 UR4, c[0x0][0x398] ;  /* 0x00007300ff0477ac */ /* 0x000e220008000000 */
[----:B------:R-:W1:Y:S01]  /*08a0*/  LDC.64 R18, c[0x0][0x390] ;  /* 0x0000e400ff127b82 */ /* 0x000e620000000a00 */
[----:B------:R-:W2:Y:S01]  /*08b0*/  I2F.F64 R4, R8 ;  /* 0x0000000800047312 */ /* 0x000ea20000201c00 */
[----:B------:R-:W3:Y:S01]  /*08c0*/  LDCU UR9, c[0x0][0x3a8] ;  /* 0x00007500ff0977ac */ /* 0x000ee20008000800 */
[----:B------:R-:W-:-:S05]  /*08d0*/  UMOV UR5, 0x380fffff ;  /* 0x380fffff00057882 */ /* 0x000fca0000000000 */
[----:B------:R-:W3:Y:S01]  /*08e0*/  LDC R30, c[0x0][0x3b0] ;  /* 0x0000ec00ff1e7b82 */ /* 0x000ee20000000800 */
[----:B------:R-:W4:Y:S07]  /*08f0*/  I2F.F64 R12, R15 ;  /* 0x0000000f000c7312 */ /* 0x000f2e0000201c00 */
[----:B------:R-:W5:Y:S01]  /*0900*/  LDC.64 R20, c[0x0][0x388] ;  /* 0x0000e200ff147b82 */ /* 0x000f620000000a00 */
[----:B0-----:R-:W-:-:S06]  /*0910*/  UPRMT UR4, UR4, 0x8880, URZ ;  /* 0x0000888004047896 */ /* 0x001fcc00080000ff */
[----:B------:R-:W-:Y:S01]  /*0920*/  ISETP.NE.AND P0, PT, RZ, UR4, PT ;  /* 0x00000004ff007c0c */ /* 0x000fe2000bf05270 */
[----:B------:R-:W0:Y:S01]  /*0930*/  S2UR UR8, SR_CTAID.Z ;  /* 0x00000000000879c3 */ /* 0x000e220000002700 */
[----:B------:R-:W-:Y:S01]  /*0940*/  UMOV UR4, 0xf0000000 ;  /* 0xf000000000047882 */ /* 0x000fe20000000000 */
[----:B---3--:R-:W-:-:S10]  /*0950*/  IMAD R0, R30, UR9, RZ ;  /* 0x000000091e007c24 */ /* 0x008fd4000f8e02ff */
[----:B--2---:R-:W-:Y:S02]  /*0960*/  @!P0 DADD R10, R4, 0.5 ;  /* 0x3fe00000040a8429 */ /* 0x004fe40000000000 */
[----:B----4-:R-:W-:Y:S02]  /*0970*/  @!P0 DADD R16, R12, 0.5 ;  /* 0x3fe000000c108429 */ /* 0x010fe40000000000 */
[----:B-1----:R-:W-:Y:S02]  /*0980*/  @P0 DMUL R4, R4, R18 ;  /* 0x0000001204040228 */ /* 0x002fe40000000000 */
[----:B-----5:R-:W-:Y:S02]  /*0990*/  @P0 DMUL R12, R12, R20 ;  /* 0x000000140c0c0228 */ /* 0x020fe40000000000 */
[----:B------:R-:W-:Y:S02]  /*09a0*/  @!P0 DFMA R4, R10, R18, -0.5 ;  /* 0xbfe000000a04842b */ /* 0x000fe40000000012 */
[----:B------:R-:W-:Y:S01]  /*09b0*/  @!P0 DFMA R12, R16, R20, -0.5 ;  /* 0xbfe00000100c842b */ /* 0x000fe20000000014 */
[----:B0-----:R-:W-:-:S03]  /*09c0*/  ISETP.LE.AND P2, PT, R0, UR8, PT ;  /* 0x0000000800007c0c */ /* 0x001fc6000bf43270 */
[----:B------:R-:W0:Y:S02]  /*09d0*/  F2F.F32.F64 R6, R4 ;  /* 0x0000000400067310 */ /* 0x000e240000301000 */
[----:B------:R-:W-:Y:S02]  /*09e0*/  DSETP.GEU.AND P0, PT, |R4|, UR4, PT ;  /* 0x0000000404007e2a */ /* 0x000fe4000bf0e200 */
[----:B------:R-:W-:-:S04]  /*09f0*/  DSETP.GEU.AND P1, PT, |R12|, UR4, PT ;  /* 0x000000040c007e2a */ /* 0x000fc8000bf2e200 */
[----:B------:R1:W2:Y:S08]  /*0a00*/  F2F.F32.F64 R9, R12 ;  /* 0x0000000c00097310 */ /* 0x0002b00000301000 */
[----:B0-----:R-:W-:Y:S01]  /*0a10*/  @!P0 FMUL R6, R6, 1.175494350822287508e-38 ;  /* 0x0080000006068820 */ /* 0x001fe20000400000 */
[----:B------:R-:W-:Y:S06]  /*0a20*/  @P2 EXIT ;  /* 0x000000000000294d */ /* 0x000fec0003800000 */
[----:B--2---:R-:W-:Y:S01]  /*0a30*/  @!P1 FMUL R9, R9, 1.175494350822287508e-38 ;  /* 0x0080000009099820 */ /* 0x004fe20000400000 */
[----:B------:R-:W0:Y:S01]  /*0a40*/  F2I.FTZ.FLOOR.NTZ R6, R6 ;  /* 0x0000000600067305 */ /* 0x000e220000217100 */
[----:B------:R-:W2:Y:S01]  /*0a50*/  LDCU.128 UR12, c[0x0][0x420] ;  /* 0x00008400ff0c77ac */ /* 0x000ea20008000c00 */
[----:B------:R-:W-:Y:S01]  /*0a60*/  IABS R2, R30 ;  /* 0x0000001e00027213 */ /* 0x000fe20000000000 */
[----:B------:R-:W-:Y:S01]  /*0a70*/  IMAD.U32 R52, RZ, RZ, UR8 ;  /* 0x00000008ff347e24 */ /* 0x000fe2000f8e00ff */
[----:B------:R-:W-:Y:S01]  /*0a80*/  SHF.R.S32.HI R14, RZ, 0x1f, R8 ;  /* 0x0000001fff0e7819 */ /* 0x000fe20000011408 */
[----:B------:R-:W3:Y:S01]  /*0a90*/  LDCU.64 UR4, c[0x0][0x3c8] ;  /* 0x00007900ff0477ac */ /* 0x000ee20008000a00 */
[----:B------:R-:W-:Y:S02]  /*0aa0*/  IADD3 R31, PT, PT, R3, -0x1, RZ ;  /* 0xffffffff031f7810 */ /* 0x000fe40007ffe0ff */
[----:B------:R-:W4:Y:S01]  /*0ab0*/  F2I.FTZ.FLOOR.NTZ R9, R9 ;  /* 0x0000000900097305 */ /* 0x000f220000217100 */
[----:B------:R-:W-:Y:S01]  /*0ac0*/  MOV R50, RZ ;  /* 0x000000ff00327202 */ /* 0x000fe20000000f00 */
[----:B------:R-:W1:Y:S01]  /*0ad0*/  LDCU.64 UR24, c[0x0][0x3e8] ;  /* 0x00007d00ff1877ac */ /* 0x000e620008000a00 */
[----:B------:R-:W-:Y:S01]  /*0ae0*/  ISETP.NE.AND P0, PT, R30, RZ, PT ;  /* 0x000000ff1e00720c */ /* 0x000fe20003f05270 */
[----:B------:R-:W1:Y:S01]  /*0af0*/  LDCU.64 UR10, c[0x0][0x3e0] ;  /* 0x00007c00ff0a77ac */ /* 0x000e620008000a00 */
[----:B0-----:R-:W-:-:S03]  /*0b00*/  VIADDMNMX.RELU R3, R6, 0xffffffff, R31, PT ;  /* 0xffffffff06037846 */ /* 0x001fc6000380111f */
[----:B------:R-:W0:Y:S01]  /*0b10*/  I2F.F64 R16, R6 ;  /* 0x0000000600107312 */ /* 0x000e220000201c00 */
[----:B------:R-:W1:Y:S01]  /*0b20*/  LDCU.128 UR20, c[0x0][0x410] ;  /* 0x00008200ff1477ac */ /* 0x000e620008000c00 */
[----:B------:R-:W1:Y:S06]  /*0b30*/  LDCU.128 UR16, c[0x0][0x3d0] ;  /* 0x00007a00ff1077ac */ /* 0x000e6c0008000c00 */
[----:B----4-:R-:W4:Y:S01]  /*0b40*/  I2F.F64 R10, R9 ;  /* 0x00000009000a7312 */ /* 0x010f220000201c00 */
[----:B0-----:R-:W-:-:S07]  /*0b50*/  DADD R16, -R16, R4 ;  /* 0x0000000010107229 */ /* 0x001fce0000000104 */
[----:B------:R-:W0:Y:S01]  /*0b60*/  I2F.RP R38, R2 ;  /* 0x0000000200267306 */ /* 0x000e220000209400 */
[----:B------:R-:W-:Y:S01]  /*0b70*/  MOV R4, 0x0 ;  /* 0x0000000000047802 */ /* 0x000fe20000000f00 */
[----:B------:R-:W-:Y:S01]  /*0b80*/  IMAD.MOV.U32 R5, RZ, RZ, 0x3ff40000 ;  /* 0x3ff40000ff057424 */ /* 0x000fe200078e00ff */
[----:B----4-:R-:W-:-:S05]  /*0b90*/  DADD R10, -R10, R12 ;  /* 0x000000000a0a7229 */ /* 0x010fca000000010c */
[CC--:B-1----:R-:W-:Y:S02]  /*0ba0*/  DFMA R12, R16.reuse, R4.reuse, -2.25 ;  /* 0xc0020000100c742b */ /* 0x0c2fe40000000004 */
[C---:B------:R-:W-:Y:S02]  /*0bb0*/  DADD R24, R16.reuse, 1 ;  /* 0x3ff0000010187429 */ /* 0x040fe40000000000 */
[----:B------:R-:W-:Y:S02]  /*0bc0*/  DADD R32, -R16, 1 ;  /* 0x3ff0000010207429 */ /* 0x000fe40000000100 */
[----:B------:R-:W-:Y:S01]  /*0bd0*/  DFMA R18, R10, R4, -2.25 ;  /* 0xc00200000a12742b */ /* 0x000fe20000000004 */
[----:B0-----:R-:W0:Y:S01]  /*0be0*/  MUFU.RCP R38, R38 ;  /* 0x0000002600267308 */ /* 0x001e220000001000 */
[----:B------:R-:W-:Y:S01]  /*0bf0*/  DMUL R28, R16, R12 ;  /* 0x0000000c101c7228 */ /* 0x000fe20000000000 */
[----:B------:R-:W-:Y:S01]  /*0c00*/  MOV R12, 0x0 ;  /* 0x00000000000c7802 */ /* 0x000fe20000000f00 */
[----:B------:R-:W-:Y:S01]  /*0c10*/  IMAD.MOV.U32 R13, RZ, RZ, 0x3fe80000 ;  /* 0x3fe80000ff0d7424 */ /* 0x000fe200078e00ff */
[----:B------:R-:W-:-:S03]  /*0c20*/  DADD R22, R10, 1 ;  /* 0x3ff000000a167429 */ /* 0x000fc60000000000 */
[----:B------:R-:W-:Y:S02]  /*0c30*/  DMUL R26, R10, R18 ;  /* 0x000000120a1a7228 */ /* 0x000fe40000000000 */
[----:B------:R-:W-:Y:S01]  /*0c40*/  DFMA R28, R16, R28, 1 ;  /* 0x3ff00000101c742b */ /* 0x000fe2000000001c */
[----:B--2---:R-:W-:Y:S01]  /*0c50*/  IMAD R17, R14, UR14, RZ ;  /* 0x0000000e0e117c24 */ /* 0x004fe2000f8e02ff */
[----:B------:R-:W-:Y:S01]  /*0c60*/  DFMA R18, R24, -R12, 3.75 ;  /* 0x400e00001812742b */ /* 0x000fe2000000080c */
[----:B------:R-:W-:Y:S01]  /*0c70*/  VIADD R14, R7, 0xffffffff ;  /* 0xffffffff070e7836 */ /* 0x000fe20000000000 */
[----:B------:R-:W-:Y:S01]  /*0c80*/  DFMA R20, R32, R4, -2.25 ;  /* 0xc00200002014742b */ /* 0x000fe20000000004 */
[C---:B------:R-:W-:Y:S01]  /*0c90*/  IMAD R37, R8.reuse, UR15, R17 ;  /* 0x0000000f08257c24 */ /* 0x040fe2000f8e0211 */
[C---:B------:R-:W-:Y:S01]  /*0ca0*/  DFMA R26, R10.reuse, R26, 1 ;  /* 0x3ff000000a1a742b */ /* 0x040fe2000000001a */
[----:B------:R-:W-:Y:S01]  /*0cb0*/  IMAD.WIDE.U32 R16, R8, UR14, RZ ;  /* 0x0000000e08107c25 */ /* 0x000fe2000f8e00ff */
[----:B------:R-:W-:Y:S01]  /*0cc0*/  DADD R10, -R10, 1 ;  /* 0x3ff000000a0a7429 */ /* 0x000fe20000000100 */
[----:B0-----:R-:W-:Y:S01]  /*0cd0*/  IADD3 R38, PT, PT, R38, 0xffffffe, RZ ;  /* 0x0ffffffe26267810 */ /* 0x001fe20007ffe0ff */
[----:B------:R-:W-:Y:S01]  /*0ce0*/  DFMA R34, R22, -R12, 3.75 ;  /* 0x400e00001622742b */ /* 0x000fe2000000080c */
[----:B------:R-:W-:Y:S01]  /*0cf0*/  IMAD.IADD R17, R17, 0x1, R37 ;  /* 0x0000000111117824 */ /* 0x000fe200078e0225 */
[----:B------:R-:W-:Y:S01]  /*0d00*/  DFMA R18, R24, R18, -6 ;  /* 0xc01800001812742b */ /* 0x000fe20000000012 */
[----:B------:R-:W0:Y:S01]  /*0d10*/  F2I.FTZ.U32.TRUNC.NTZ R51, R38 ;  /* 0x0000002600337305 */ /* 0x000e22000021f000 */
[----:B------:R-:W-:Y:S01]  /*0d20*/  DMUL R20, R32, R20 ;  /* 0x0000001420147228 */ /* 0x000fe20000000000 */
[C---:B------:R-:W-:Y:S01]  /*0d30*/  VIMNMX.RELU R7, PT, PT, R9.reuse, R14, PT ;  /* 0x0000000e09077248 */ /* 0x040fe20003fe1100 */
[----:B------:R-:W-:Y:S01]  /*0d40*/  DFMA R36, R10, R4, -2.25 ;  /* 0xc00200000a24742b */ /* 0x000fe20000000004 */
[----:B------:R-:W-:Y:S01]  /*0d50*/  VIADDMNMX.RELU R8, R9, 0x1, R14, PT ;  /* 0x0000000109087846 */ /* 0x000fe2000380110e */
[----:B------:R-:W-:Y:S01]  /*0d60*/  DFMA R34, R22, R34, -6 ;  /* 0xc01800001622742b */ /* 0x000fe20000000022 */
[C---:B------:R-:W-:Y:S01]  /*0d70*/  VIMNMX.RELU R4, PT, PT, R6.reuse, R31, PT ;  /* 0x0000001f06047248 */ /* 0x040fe20003fe1100 */
[----:B------:R-:W-:Y:S01]  /*0d80*/  DFMA R24, R24, R18, 3 ;  /* 0x400800001818742b */ /* 0x000fe20000000012 */
[C-C-:B------:R-:W-:Y:S01]  /*0d90*/  VIADDMNMX.RELU R5, R6.reuse, 0x1, R31.reuse, PT ;  /* 0x0000000106057846 */ /* 0x140fe2000380111f */
[----:B------:R-:W-:Y:S01]  /*0da0*/  DFMA R20, R32, R20, 1 ;  /* 0x3ff000002014742b */ /* 0x000fe20000000014 */
[----:B------:R-:W-:Y:S01]  /*0db0*/  VIADDMNMX.RELU R6, R6, 0x2, R31, PT ;  /* 0x0000000206067846 */ /* 0x000fe2000380111f */
[----:B------:R-:W-:Y:S01]  /*0dc0*/  DMUL R18, R10, R36 ;  /* 0x000000240a127228 */ /* 0x000fe20000000000 */
[----:B------:R-:W-:Y:S01]  /*0dd0*/  IMAD.WIDE.U32 R16, R15, UR12, R16 ;  /* 0x0000000c0f107c25 */ /* 0x000fe2000f8e0010 */
[----:B------:R-:W-:Y:S01]  /*0de0*/  DFMA R22, R22, R34, 3 ;  /* 0x400800001616742b */ /* 0x000fe20000000022 */
[----:B------:R-:W1:Y:S01]  /*0df0*/  LDCU.64 UR14, c[0x0][0x3a0] ;  /* 0x00007400ff0e77ac */ /* 0x000e620008000a00 */
[----:B------:R-:W-:Y:S01]  /*0e00*/  DADD R32, R32, 1 ;  /* 0x3ff0000020207429 */ /* 0x000fe20000000000 */
[----:B0-----:R-:W-:Y:S01]  /*0e10*/  IMAD.MOV R31, RZ, RZ, -R51 ;  /* 0x000000ffff1f7224 */ /* 0x001fe200078e0a33 */
[----:B------:R-:W-:-:S02]  /*0e20*/  DADD R34, R10, 1 ;  /* 0x3ff000000a227429 */ /* 0x000fc40000000000 */
[----:B------:R-:W-:Y:S01]  /*0e30*/  DFMA R18, R10, R18, 1 ;  /* 0x3ff000000a12742b */ /* 0x000fe20000000012 */
[----:B------:R-:W-:Y:S01]  /*0e40*/  IMAD R31, R31, R2, RZ ;  /* 0x000000021f1f7224 */ /* 0x000fe200078e02ff */
[----:B------:R-:W0:Y:S01]  /*0e50*/  LDC R11, c[0x0][0x378] ;  /* 0x0000de00ff0b7b82 */ /* 0x000e220000000800 */
[C---:B------:R-:W-:Y:S01]  /*0e60*/  IADD3 R10, PT, PT, R9.reuse, -0x1, RZ ;  /* 0xffffffff090a7810 */ /* 0x040fe20007ffe0ff */
[-C--:B------:R-:W-:Y:S01]  /*0e70*/  DFMA R36, R32, -R12.reuse, 3.75 ;  /* 0x400e00002024742b */ /* 0x080fe2000000080c */
[----:B------:R-:W-:Y:S01]  /*0e80*/  VIADDMNMX.RELU R9, R9, 0x2, R14, PT ;  /* 0x0000000209097846 */ /* 0x000fe2000380110e */
[----:B------:R-:W-:Y:S01]  /*0e90*/  DFMA R38, R34, -R12, 3.75 ;  /* 0x400e00002226742b */ /* 0x000fe2000000080c */
[----:B------:R-:W-:Y:S01]  /*0ea0*/  VIMNMX.RELU R10, PT, PT, R10, R14, PT ;  /* 0x0000000e0a0a7248 */ /* 0x000fe20003fe1100 */
[----:B------:R-:W-:Y:S01]  /*0eb0*/  IMAD.HI.U32 R50, R51, R31, R50 ;  /* 0x0000001f33327227 */ /* 0x000fe200078e0032 */
[----:B------:R-:W-:Y:S02]  /*0ec0*/  SHF.R.S32.HI R14, RZ, 0x1f, R15 ;  /* 0x0000001fff0e7819 */ /* 0x000fe4000001140f */
[----:B------:R-:W-:Y:S01]  /*0ed0*/  LOP3.LUT R51, RZ, R30, RZ, 0x33, !PT ;  /* 0x0000001eff337212 */ /* 0x000fe200078e33ff */
[----:B------:R-:W-:-:S02]  /*0ee0*/  DFMA R12, R32, R36, -6 ;  /* 0xc0180000200c742b */ /* 0x000fc40000000024 */
[----:B------:R-:W-:Y:S01]  /*0ef0*/  DFMA R36, R34, R38, -6 ;  /* 0xc01800002224742b */ /* 0x000fe20000000026 */
[----:B------:R-:W-:-:S04]  /*0f00*/  IMAD R14, R14, UR12, RZ ;  /* 0x0000000c0e0e7c24 */ /* 0x000fc8000f8e02ff */
[----:B------:R-:W-:Y:S01]  /*0f10*/  IMAD R53, R15, UR13, R14 ;  /* 0x0000000d0f357c24 */ /* 0x000fe2000f8e020e */
[----:B------:R-:W-:Y:S02]  /*0f20*/  DFMA R14, R32, R12, 3 ;  /* 0x40080000200e742b */ /* 0x000fe4000000000c */
[----:B------:R-:W-:Y:S02]  /*0f30*/  DFMA R12, R34, R36, 3 ;  /* 0x40080000220c742b */ /* 0x000fe40000000024 */
[----:B-1-3--:R-:W-:-:S09]  /*0f40*/  IADD3 R53, PT, PT, R53, R17, RZ ;  /* 0x0000001135357210 */ /* 0x00afd20007ffe0ff */
.L_x_160:
[----:B-1----:R-:W1:Y:S01]  /*0f50*/  LDC R37, c[0x0][0x3b0] ;  /* 0x0000ec00ff257b82 */ /* 0x002e620000000800 */
[----:B------:R-:W-:Y:S01]  /*0f60*/  IABS R31, R52 ;  /* 0x00000034001f7213 */ /* 0x000fe20000000000 */
[----:B------:R-:W-:-:S04]  /*0f70*/  IMAD R41, R10, UR19, RZ ;  /* 0x000000130a297c24 */ /* 0x000fc8000f8e02ff */
[----:B------:R-:W-:-:S04]  /*0f80*/  IMAD.HI.U32 R30, R50, R31, RZ ;  /* 0x0000001f321e7227 */ /* 0x000fc800078e00ff */
[----:B------:R-:W-:Y:S01]  /*0f90*/  IMAD.MOV R32, RZ, RZ, -R30 ;  /* 0x000000ffff207224 */ /* 0x000fe200078e0a1e */
[----:B-1----:R-:W-:-:S05]  /*0fa0*/  IABS R34, R37 ;  /* 0x0000002500227213 */ /* 0x002fca0000000000 */
[----:B------:R-:W-:-:S05]  /*0fb0*/  IMAD R31, R34, R32, R31 ;  /* 0x00000020221f7224 */ /* 0x000fca00078e021f */
[----:B------:R-:W-:-:S13]  /*0fc0*/  ISETP.GT.U32.AND P2, PT, R2, R31, PT ;  /* 0x0000001f0200720c */ /* 0x000fda0003f44070 */
[----:B------:R-:W-:Y:S01]  /*0fd0*/  @!P2 IADD3 R31, PT, PT, R31, -R34, RZ ;  /* 0x800000221f1fa210 */ /* 0x000fe20007ffe0ff */
[----:B------:R-:W-:-:S03]  /*0fe0*/  @!P2 VIADD R30, R30, 0x1 ;  /* 0x000000011e1ea836 */ /* 0x000fc60000000000 */
[----:B------:R-:W-:Y:S02]  /*0ff0*/  ISETP.GE.U32.AND P1, PT, R31, R2, PT ;  /* 0x000000021f00720c */ /* 0x000fe40003f26070 */
[----:B------:R-:W-:-:S04]  /*1000*/  LOP3.LUT R31, R52, R37, RZ, 0x3c, !PT ;  /* 0x00000025341f7212 */ /* 0x000fc800078e3cff */
[----:B------:R-:W-:-:S07]  /*1010*/  ISETP.GE.AND P3, PT, R31, RZ, PT ;  /* 0x000000ff1f00720c */ /* 0x000fce0003f66270 */
[----:B------:R-:W-:-:S06]  /*1020*/  @P1 IADD3 R30, PT, PT, R30, 0x1, RZ ;  /* 0x000000011e1e1810 */ /* 0x000fcc0007ffe0ff */
[----:B------:R-:W-:-:S05]  /*1030*/  @!P3 IMAD.MOV R30, RZ, RZ, -R30 ;  /* 0x000000ffff1eb224 */ /* 0x000fca00078e0a1e */
[----:B------:R-:W-:-:S04]  /*1040*/  SEL R54, R51, R30, !P0 ;  /* 0x0000001e33367207 */ /* 0x000fc80004000000 */
[----:B------:R-:W-:Y:S01]  /*1050*/  SHF.R.S32.HI R57, RZ, 0x1f, R54 ;  /* 0x0000001fff397819 */ /* 0x000fe20000011436 */
[C---:B------:R-:W-:Y:S01]  /*1060*/  IMAD.WIDE.U32 R30, R54.reuse, UR4, RZ ;  /* 0x00000004361e7c25 */ /* 0x040fe2000f8e00ff */
[----:B------:R-:W-:-:S03]  /*1070*/  IADD3 R35, PT, PT, -R54, RZ, RZ ;  /* 0x000000ff36237210 */ /* 0x000fc60007ffe1ff */
[----:B------:R-:W-:Y:S02]  /*1080*/  IMAD R33, R57, UR4, RZ ;  /* 0x0000000439217c24 */ /* 0x000fe4000f8e02ff */
[----:B------:R-:W-:Y:S02]  /*1090*/  IMAD R56, R37, R35, R52 ;  /* 0x0000002325387224 */ /* 0x000fe400078e0234 */
[----:B------:R-:W-:-:S03]  /*10a0*/  IMAD R33, R54, UR5, R33 ;  /* 0x0000000536217c24 */ /* 0x000fc6000f8e0221 */
[----:B------:R-:W-:Y:S01]  /*10b0*/  SHF.R.S32.HI R55, RZ, 0x1f, R56 ;  /* 0x0000001fff377819 */ /* 0x000fe20000011438 */
[----:B------:R-:W-:Y:S02]  /*10c0*/  IMAD.IADD R31, R31, 0x1, R33 ;  /* 0x000000011f1f7824 */ /* 0x000fe400078e0221 */
[----:B------:R-:W-:-:S04]  /*10d0*/  IMAD.WIDE.U32 R44, R4, UR10, R30 ;  /* 0x0000000a042c7c25 */ /* 0x000fc8000f8e001e */
[----:B------:R-:W-:Y:S02]  /*10e0*/  IMAD R33, R55, UR16, RZ ;  /* 0x0000001037217c24 */ /* 0x000fe4000f8e02ff */
[----:B------:R-:W-:Y:S02]  /*10f0*/  IMAD R45, R4, UR11, R45 ;  /* 0x0000000b042d7c24 */ /* 0x000fe4000f8e022d */
[C---:B------:R-:W-:Y:S02]  /*1100*/  IMAD R46, R56.reuse, UR17, R33 ;  /* 0x00000011382e7c24 */ /* 0x040fe4000f8e0221 */
[----:B------:R-:W-:-:S04]  /*1110*/  IMAD.WIDE.U32 R44, R56, UR16, R44 ;  /* 0x00000010382c7c25 */ /* 0x000fc8000f8e002c */
[----:B------:R-:W-:Y:S01]  /*1120*/  IMAD.WIDE.U32 R42, R3, UR10, R30 ;  /* 0x0000000a032a7c25 */ /* 0x000fe2000f8e001e */
[----:B------:R-:W-:-:S03]  /*1130*/  IADD3 R45, PT, PT, R46, R45, RZ ;  /* 0x0000002d2e2d7210 */ /* 0x000fc60007ffe0ff */
[----:B------:R-:W-:Y:S02]  /*1140*/  IMAD R43, R3, UR11, R43 ;  /* 0x0000000b032b7c24 */ /* 0x000fe4000f8e022b */
[----:B------:R-:W-:-:S04]  /*1150*/  IMAD.WIDE.U32 R36, R10, UR18, R44 ;  /* 0x000000120a247c25 */ /* 0x000fc8000f8e002c */
[----:B------:R-:W-:Y:S01]  /*1160*/  IMAD.WIDE.U32 R42, R56, UR16, R42 ;  /* 0x00000010382a7c25 */ /* 0x000fe2000f8e002a */
[----:B------:R-:W-:Y:S02]  /*1170*/  IADD3 R35, PT, PT, R41, R37, RZ ;  /* 0x0000002529237210 */ /* 0x000fe40007ffe0ff */
[C---:B------:R-:W-:Y:S01]  /*1180*/  LEA R34, P1, R36.reuse, UR14, 0x3 ;  /* 0x0000000e24227c11 */ /* 0x040fe2000f8218ff */
[----:B------:R-:W-:Y:S02]  /*1190*/  IMAD.IADD R43, R43, 0x1, R46 ;  /* 0x000000012b2b7824 */ /* 0x000fe400078e022e */
[----:B------:R-:W-:Y:S01]  /*11a0*/  IMAD.WIDE.U32 R38, R5, UR10, R30 ;  /* 0x0000000a05267c25 */ /* 0x000fe2000f8e001e */
[----:B------:R-:W-:-:S03]  /*11b0*/  LEA.HI.X R35, R36, UR15, R35, 0x3, P1 ;  /* 0x0000000f24237c11 */ /* 0x000fc600088f1c23 */
[----:B------:R-:W-:-:S03]  /*11c0*/  IMAD.WIDE.U32 R32, R10, UR18, R42 ;  /* 0x000000120a207c25 */ /* 0x000fc6000f8e002a */
[----:B------:R-:W2:Y:S01]  /*11d0*/  LDG.E.64 R34, desc[UR6][R34.64] ;  /* 0x0000000622227981 */ /* 0x000ea2000c1e1b00 */
[----:B------:R-:W-:Y:S01]  /*11e0*/  IMAD.IADD R33, R33, 0x1, R41 ;  /* 0x0000000121217824 */ /* 0x000fe200078e0229 */
[----:B------:R-:W-:Y:S01]  /*11f0*/  LEA R36, P1, R32, UR14, 0x3 ;  /* 0x0000000e20247c11 */ /* 0x000fe2000f8218ff */
[----:B------:R-:W-:-:S03]  /*1200*/  IMAD R39, R5, UR11, R39 ;  /* 0x0000000b05277c24 */ /* 0x000fc6000f8e0227 */
[----:B------:R-:W-:Y:S01]  /*1210*/  LEA.HI.X R37, R32, UR15, R33, 0x3, P1 ;  /* 0x0000000f20257c11 */ /* 0x000fe200088f1c21 */
[----:B------:R-:W-:-:S05]  /*1220*/  IMAD.WIDE.U32 R48, R56, UR16, R38 ;  /* 0x0000001038307c25 */ /* 0x000fca000f8e0026 */
[----:B------:R-:W3:Y:S01]  /*1230*/  LDG.E.64 R36, desc[UR6][R36.64] ;  /* 0x0000000624247981 */ /* 0x000ee2000c1e1b00 */
[----:B------:R-:W-:-:S03]  /*1240*/  IADD3 R49, PT, PT, R46, R49, RZ ;  /* 0x000000312e317210 */ /* 0x000fc60007ffe0ff */
[----:B------:R-:W-:-:S04]  /*1250*/  IMAD.WIDE.U32 R38, R10, UR18, R48 ;  /* 0x000000120a267c25 */ /* 0x000fc8000f8e0030 */
[----:B------:R-:W-:Y:S01]  /*1260*/  IMAD.IADD R33, R41, 0x1, R39 ;  /* 0x0000000129217824 */ /* 0x000fe200078e0227 */
[----:B------:R-:W-:-:S04]  /*1270*/  LEA R32, P1, R38, UR14, 0x3 ;  /* 0x0000000e26207c11 */ /* 0x000fc8000f8218ff */
[----:B------:R-:W-:-:S06]  /*1280*/  LEA.HI.X R33, R38, UR15, R33, 0x3, P1 ;  /* 0x0000000f26217c11 */ /* 0x000fcc00088f1c21 */
[----:B------:R-:W4:Y:S01]  /*1290*/  LDG.E.64 R32, desc[UR6][R32.64] ;  /* 0x0000000620207981 */ /* 0x000f22000c1e1b00 */
[----:B------:R-:W-:-:S04]  /*12a0*/  IMAD.WIDE.U32 R30, R6, UR10, R30 ;  /* 0x0000000a061e7c25 */ /* 0x000fc8000f8e001e */
[----:B------:R-:W-:Y:S02]  /*12b0*/  IMAD R31, R6, UR11, R31 ;  /* 0x0000000b061f7c24 */ /* 0x000fe4000f8e021f */
[----:B------:R-:W-:-:S05]  /*12c0*/  IMAD.WIDE.U32 R30, R56, UR16, R30 ;  /* 0x00000010381e7c25 */ /* 0x000fca000f8e001e */
[----:B------:R-:W-:Y:S01]  /*12d0*/  IADD3 R47, PT, PT, R46, R31, RZ ;  /* 0x0000001f2e2f7210 */ /* 0x000fe20007ffe0ff */
[----:B------:R-:W-:-:S04]  /*12e0*/  IMAD.MOV.U32 R46, RZ, RZ, R30 ;  /* 0x000000ffff2e7224 */ /* 0x000fc800078e001e */
[----:B------:R-:W-:-:S05]  /*12f0*/  IMAD.WIDE.U32 R30, R10, UR18, R46 ;  /* 0x000000120a1e7c25 */ /* 0x000fca000f8e002e */
[----:B------:R-:W-:Y:S02]  /*1300*/  IADD3 R41, PT, PT, R41, R31, RZ ;  /* 0x0000001f29297210 */ /* 0x000fe40007ffe0ff */
[----:B------:R-:W-:Y:S01]  /*1310*/  LEA R60, P1, R30, UR14, 0x3 ;  /* 0x0000000e1e3c7c11 */ /* 0x000fe2000f8218ff */
[----:B------:R-:W-:-:S03]  /*1320*/  IMAD R39, R7, UR19, RZ ;  /* 0x0000001307277c24 */ /* 0x000fc6000f8e02ff */
[----:B------:R-:W-:Y:S01]  /*1330*/  LEA.HI.X R61, R30, UR15, R41, 0x3, P1 ;  /* 0x0000000f1e3d7c11 */ /* 0x000fe200088f1c29 */
[----:B------:R-:W-:-:S04]  /*1340*/  IMAD.WIDE.U32 R30, R7, UR18, R42 ;  /* 0x00000012071e7c25 */ /* 0x000fc8000f8e002a */
[----:B------:R-:W-:Y:S01]  /*1350*/  IMAD.IADD R31, R31, 0x1, R39 ;  /* 0x000000011f1f7824 */ /* 0x000fe200078e0227 */
[----:B------:R-:W-:-:S04]  /*1360*/  LEA R58, P1, R30, UR14, 0x3 ;  /* 0x0000000e1e3a7c11 */ /* 0x000fc8000f8218ff */
[----:B------:R-:W-:Y:S01]  /*1370*/  LEA.HI.X R59, R30, UR15, R31, 0x3, P1 ;  /* 0x0000000f1e3b7c11 */ /* 0x000fe200088f1c1f */
[----:B------:R-:W-:Y:S01]  /*1380*/  IMAD.WIDE.U32 R40, R7, UR18, R48 ;  /* 0x0000001207287c25 */ /* 0x000fe2000f8e0030 */
[----:B--2---:R-:W-:-:S08]  /*1390*/  DMUL R34, R28, R34 ;  /* 0x000000221c227228 */ /* 0x004fd00000000000 */
[----:B---3--:R-:W-:Y:S01]  /*13a0*/  DFMA R34, R24, R36, R34 ;  /* 0x000000241822722b */ /* 0x008fe20000000022 */
[----:B------:R-:W-:-:S05]  /*13b0*/  IMAD.WIDE.U32 R36, R7, UR18, R44 ;  /* 0x0000001207247c25 */ /* 0x000fca000f8e002c */
[----:B------:R-:W-:Y:S02]  /*13c0*/  IADD3 R31, PT, PT, R39, R37, RZ ;  /* 0x00000025271f7210 */ /* 0x000fe40007ffe0ff */
[----:B------:R-:W-:-:S04]  /*13d0*/  LEA R30, P1, R36, UR14, 0x3 ;  /* 0x0000000e241e7c11 */ /* 0x000fc8000f8218ff */
[----:B------:R-:W-:-:S06]  /*13e0*/  LEA.HI.X R31, R36, UR15, R31, 0x3, P1 ;  /* 0x0000000f241f7c11 */ /* 0x000fcc00088f1c1f */
[----:B------:R-:W2:Y:S01]  /*13f0*/  LDG.E.64 R30, desc[UR6][R30.64] ;  /* 0x000000061e1e7981 */ /* 0x000ea2000c1e1b00 */
[----:B----4-:R-:W-:-:S03]  /*1400*/  DFMA R34, R20, R32, R34 ;  /* 0x000000201422722b */ /* 0x010fc60000000022 */
[----:B------:R1:W3:Y:S01]  /*1410*/  LDG.E.64 R32, desc[UR6][R58.64] ;  /* 0x000000063a207981 */ /* 0x0002e2000c1e1b00 */
[----:B------:R-:W-:Y:S01]  /*1420*/  IMAD.IADD R37, R39, 0x1, R41 ;  /* 0x0000000127257824 */ /* 0x000fe200078e0229 */
[----:B------:R-:W-:-:S04]  /*1430*/  LEA R36, P1, R40, UR14, 0x3 ;  /* 0x0000000e28247c11 */ /* 0x000fc8000f8218ff */
[----:B------:R-:W-:Y:S02]  /*1440*/  LEA.HI.X R37, R40, UR15, R37, 0x3, P1 ;  /* 0x0000000f28257c11 */ /* 0x000fe400088f1c25 */
[----:B------:R-:W4:Y:S04]  /*1450*/  LDG.E.64 R40, desc[UR6][R60.64] ;  /* 0x000000063c287981 */ /* 0x000f28000c1e1b00 */
[----:B------:R-:W5:Y:S01]  /*1460*/  LDG.E.64 R36, desc[UR6][R36.64] ;  /* 0x0000000624247981 */ /* 0x000f62000c1e1b00 */
[----:B-1----:R-:W-:Y:S01]  /*1470*/  IMAD R59, R8, UR19, RZ ;  /* 0x00000013083b7c24 */ /* 0x002fe2000f8e02ff */
[----:B--2---:R-:W-:-:S08]  /*1480*/  DMUL R30, R28, R30 ;  /* 0x0000001e1c1e7228 */ /* 0x004fd00000000000 */
[----:B---3--:R-:W-:Y:S01]  /*1490*/  DFMA R32, R24, R32, R30 ;  /* 0x000000201820722b */ /* 0x008fe2000000001e */
[----:B------:R-:W-:-:S05]  /*14a0*/  IMAD.WIDE.U32 R30, R7, UR18, R46 ;  /* 0x00000012071e7c25 */ /* 0x000fca000f8e002e */
[----:B------:R-:W-:Y:S02]  /*14b0*/  IADD3 R39, PT, PT, R39, R31, RZ ;  /* 0x0000001f27277210 */ /* 0x000fe40007ffe0ff */
[----:B------:R-:W-:-:S04]  /*14c0*/  LEA R38, P1, R30, UR14, 0x3 ;  /* 0x0000000e1e267c11 */ /* 0x000fc8000f8218ff */
[----:B------:R-:W-:Y:S01]  /*14d0*/  LEA.HI.X R39, R30, UR15, R39, 0x3, P1 ;  /* 0x0000000f1e277c11 */ /* 0x000fe200088f1c27 */
[----:B----4-:R-:W-:Y:S01]  /*14e0*/  DFMA R30, R14, R40, R34 ;  /* 0x000000280e1e722b */ /* 0x010fe20000000022 */
[----:B------:R-:W-:Y:S01]  /*14f0*/  IMAD.WIDE.U32 R34, R8, UR18, R42 ;  /* 0x0000001208227c25 */ /* 0x000fe2000f8e002a */
[----:B-----5:R-:W-:-:S03]  /*1500*/  DFMA R32, R20, R36, R32 ;  /* 0x000000241420722b */ /* 0x020fc60000000020 */
[----:B------:R-:W2:Y:S01]  /*1510*/  LDG.E.64 R38, desc[UR6][R38.64] ;  /* 0x0000000626267981 */ /* 0x000ea2000c1e1b00 */
[----:B------:R-:W-:Y:S01]  /*1520*/  IMAD.IADD R35, R35, 0x1, R59 ;  /* 0x0000000123237824 */ /* 0x000fe200078e023b */
[----:B------:R-:W-:-:S04]  /*1530*/  LEA R60, P1, R34, UR14, 0x3 ;  /* 0x0000000e223c7c11 */ /* 0x000fc8000f8218ff */
[----:B------:R-:W-:Y:S01]  /*1540*/  LEA.HI.X R61, R34, UR15, R35, 0x3, P1 ;  /* 0x0000000f223d7c11 */ /* 0x000fe200088f1c23 */
[----:B------:R-:W-:-:S05]  /*1550*/  IMAD.WIDE.U32 R34, R8, UR18, R44 ;  /* 0x0000001208227c25 */ /* 0x000fca000f8e002c */
[----:B------:R-:W-:Y:S02]  /*1560*/  IADD3 R35, PT, PT, R59, R35, RZ ;  /* 0x000000233b237210 */ /* 0x000fe40007ffe0ff */
[----:B------:R-:W-:-:S04]  /*1570*/  LEA R40, P1, R34, UR14, 0x3 ;  /* 0x0000000e22287c11 */ /* 0x000fc8000f8218ff */
[----:B------:R-:W-:Y:S02]  /*1580*/  LEA.HI.X R41, R34, UR15, R35, 0x3, P1 ;  /* 0x0000000f22297c11 */ /* 0x000fe400088f1c23 */
[----:B------:R-:W3:Y:S04]  /*1590*/  LDG.E.64 R34, desc[UR6][R60.64] ;  /* 0x000000063c227981 */ /* 0x000ee8000c1e1b00 */
[----:B------:R1:W4:Y:S02]  /*15a0*/  LDG.E.64 R36, desc[UR6][R40.64] ;  /* 0x0000000628247981 */ /* 0x000324000c1e1b00 */
[----:B-1----:R-:W-:-:S04]  /*15b0*/  IMAD.WIDE.U32 R40, R8, UR18, R46 ;  /* 0x0000001208287c25 */ /* 0x002fc8000f8e002e */
[----:B------:R-:W-:-:S04]  /*15c0*/  IMAD.WIDE.U32 R42, R9, UR18, R42 ;  /* 0x00000012092a7c25 */ /* 0x000fc8000f8e002a */
[----:B------:R-:W-:-:S04]  /*15d0*/  IMAD.WIDE.U32 R44, R9, UR18, R44 ;  /* 0x00000012092c7c25 */ /* 0x000fc8000f8e002c */
[----:B------:R-:W-:Y:S01]  /*15e0*/  IMAD.WIDE.U32 R46, R9, UR18, R46 ;  /* 0x00000012092e7c25 */ /* 0x000fe2000f8e002e */
[----:B--2---:R-:W-:-:S03]  /*15f0*/  DFMA R32, R14, R38, R32 ;  /* 0x000000260e20722b */ /* 0x004fc60000000020 */
[----:B------:R-:W-:Y:S01]  /*1600*/  IMAD.WIDE.U32 R38, R8, UR18, R48 ;  /* 0x0000001208267c25 */ /* 0x000fe2000f8e0030 */
[----:B----4-:R-:W-:-:S08]  /*1610*/  DMUL R36, R28, R36 ;  /* 0x000000241c247228 */ /* 0x010fd00000000000 */
[----:B---3--:R-:W-:Y:S01]  /*1620*/  DFMA R34, R24, R34, R36 ;  /* 0x000000221822722b */ /* 0x008fe20000000024 */
[C---:B------:R-:W-:Y:S01]  /*1630*/  IMAD.IADD R37, R59.reuse, 0x1, R39 ;  /* 0x000000013b257824 */ /* 0x040fe200078e0227 */
[C---:B------:R-:W-:Y:S02]  /*1640*/  LEA R36, P1, R38.reuse, UR14, 0x3 ;  /* 0x0000000e26247c11 */ /* 0x040fe4000f8218ff */
[----:B------:R-:W-:Y:S02]  /*1650*/  IADD3 R59, PT, PT, R59, R41, RZ ;  /* 0x000000293b3b7210 */ /* 0x000fe40007ffe0ff */
[----:B------:R-:W-:Y:S02]  /*1660*/  LEA.HI.X R37, R38, UR15, R37, 0x3, P1 ;  /* 0x0000000f26257c11 */ /* 0x000fe400088f1c25 */
[----:B------:R-:W-:-:S04]  /*1670*/  LEA R38, P1, R40, UR14, 0x3 ;  /* 0x0000000e28267c11 */ /* 0x000fc8000f8218ff */
[----:B------:R-:W-:Y:S01]  /*1680*/  LEA.HI.X R39, R40, UR15, R59, 0x3, P1 ;  /* 0x0000000f28277c11 */ /* 0x000fe200088f1c3b */
[----:B------:R-:W-:Y:S01]  /*1690*/  IMAD R59, R9, UR19, RZ ;  /* 0x00000013093b7c24 */ /* 0x000fe2000f8e02ff */
[C---:B------:R-:W-:Y:S01]  /*16a0*/  LEA R40, P1, R42.reuse, UR14, 0x3 ;  /* 0x0000000e2a287c11 */ /* 0x040fe2000f8218ff */
[----:B------:R-:W2:Y:S02]  /*16b0*/  LDG.E.64 R36, desc[UR6][R36.64] ;  /* 0x0000000624247981 */ /* 0x000ea4000c1e1b00 */
[----:B------:R-:W-:Y:S01]  /*16c0*/  IMAD.IADD R41, R43, 0x1, R59 ;  /* 0x000000012b297824 */ /* 0x000fe200078e023b */
[----:B------:R-:W-:Y:S01]  /*16d0*/  IADD3 R43, PT, PT, R59, R45, RZ ;  /* 0x0000002d3b2b7210 */ /* 0x000fe20007ffe0ff */
[----:B------:R-:W3:Y:S03]  /*16e0*/  LDG.E.64 R38, desc[UR6][R38.64] ;  /* 0x0000000626267981 */ /* 0x000ee6000c1e1b00 */
[----:B------:R-:W-:-:S02]  /*16f0*/  LEA.HI.X R41, R42, UR15, R41, 0x3, P1 ;  /* 0x0000000f2a297c11 */ /* 0x000fc400088f1c29 */
[----:B------:R-:W-:-:S04]  /*1700*/  LEA R42, P1, R44, UR14, 0x3 ;  /* 0x0000000e2c2a7c11 */ /* 0x000fc8000f8218ff */
[----:B------:R-:W-:Y:S01]  /*1710*/  LEA.HI.X R43, R44, UR15, R43, 0x3, P1 ;  /* 0x0000000f2c2b7c11 */ /* 0x000fe200088f1c2b */
[----:B------:R-:W-:Y:S01]  /*1720*/  IMAD.WIDE.U32 R44, R9, UR18, R48 ;  /* 0x00000012092c7c25 */ /* 0x000fe2000f8e0030 */
[----:B------:R-:W4:Y:S04]  /*1730*/  LDG.E.64 R40, desc[UR6][R40.64] ;  /* 0x0000000628287981 */ /* 0x000f28000c1e1b00 */
[----:B------:R-:W5:Y:S01]  /*1740*/  LDG.E.64 R42, desc[UR6][R42.64] ;  /* 0x000000062a2a7981 */ /* 0x000f62000c1e1b00 */
[C---:B------:R-:W-:Y:S02]  /*1750*/  IADD3 R45, PT, PT, R59.reuse, R45, RZ ;  /* 0x0000002d3b2d7210 */ /* 0x040fe40007ffe0ff */
[----:B------:R-:W-:Y:S01]  /*1760*/  LEA R48, P1, R44, UR14, 0x3 ;  /* 0x0000000e2c307c11 */ /* 0x000fe2000f8218ff */
[----:B------:R-:W-:-:S03]  /*1770*/  IMAD.IADD R59, R59, 0x1, R47 ;  /* 0x000000013b3b7824 */ /* 0x000fc600078e022f */
[----:B------:R-:W-:Y:S02]  /*1780*/  LEA.HI.X R49, R44, UR15, R45, 0x3, P1 ;  /* 0x0000000f2c317c11 */ /* 0x000fe400088f1c2d */
[----:B------:R-:W-:-:S04]  /*1790*/  LEA R44, P1, R46, UR14, 0x3 ;  /* 0x0000000e2e2c7c11 */ /* 0x000fc8000f8218ff */
[----:B------:R-:W3:Y:S01]  /*17a0*/  LDG.E.64 R48, desc[UR6][R48.64] ;  /* 0x0000000630307981 */ /* 0x000ee2000c1e1b00 */
[----:B------:R-:W-:-:S06]  /*17b0*/  LEA.HI.X R45, R46, UR15, R59, 0x3, P1 ;  /* 0x0000000f2e2d7c11 */ /* 0x000fcc00088f1c3b */
[----:B------:R-:W3:Y:S01]  /*17c0*/  LDG.E.64 R44, desc[UR6][R44.64] ;  /* 0x000000062c2c7981 */ /* 0x000ee2000c1e1b00 */
[----:B------:R-:W-:Y:S01]  /*17d0*/  IMAD R57, R57, UR20, RZ ;  /* 0x0000001439397c24 */ /* 0x000fe2000f8e02ff */
[----:B------:R-:W-:-:S03]  /*17e0*/  DMUL R32, R26, R32 ;  /* 0x000000201a207228 */ /* 0x000fc60000000000 */
[----:B------:R-:W-:Y:S02]  /*17f0*/  IMAD R57, R54, UR21, R57 ;  /* 0x0000001536397c24 */ /* 0x000fe4000f8e0239 */
[----:B------:R-:W-:-:S03]  /*1800*/  IMAD R55, R55, UR22, RZ ;  /* 0x0000001637377c24 */ /* 0x000fc6000f8e02ff */
[----:B------:R-:W-:Y:S01]  /*1810*/  DFMA R30, R22, R30, R32 ;  /* 0x0000001e161e722b */ /* 0x000fe20000000020 */
[----:B------:R-:W-:Y:S01]  /*1820*/  IMAD R33, R56, UR23, R55 ;  /* 0x0000001738217c24 */ /* 0x000fe2000f8e0237 */
[----:B0-----:R-:W-:Y:S01]  /*1830*/  IADD3 R52, PT, PT, R11, R52, RZ ;  /* 0x000000340b347210 */ /* 0x001fe20007ffe0ff */
[----:B--2---:R-:W-:Y:S01]  /*1840*/  DFMA R34, R20, R36, R34 ;  /* 0x000000241422722b */ /* 0x004fe20000000022 */
[----:B------:R-:W-:Y:S02]  /*1850*/  MOV R36, R16 ;  /* 0x0000001000247202 */ /* 0x000fe40000000f00 */
[----:B------:R-:W-:-:S03]  /*1860*/  MOV R37, R53 ;  /* 0x0000003500257202 */ /* 0x000fc60000000f00 */
[----:B------:R-:W-:Y:S01]  /*1870*/  IMAD.WIDE.U32 R36, R54, UR20, R36 ;  /* 0x0000001436247c25 */ /* 0x000fe2000f8e0024 */
[----:B-----5:R-:W-:-:S03]  /*1880*/  DMUL R46, R28, R42 ;  /* 0x0000002a1c2e7228 */ /* 0x020fc60000000000 */
[----:B------:R-:W-:-:S05]  /*1890*/  IMAD.IADD R37, R37, 0x1, R57 ;  /* 0x0000000125257824 */ /* 0x000fca00078e0239 */
[----:B----4-:R-:W-:Y:S01]  /*18a0*/  DFMA R46, R24, R40, R46 ;  /* 0x00000028182e722b */ /* 0x010fe2000000002e */
[----:B------:R-:W-:Y:S01]  /*18b0*/  IMAD.WIDE.U32 R36, R56, UR22, R36 ;  /* 0x0000001638247c25 */ /* 0x000fe2000f8e0024 */
[----:B---3--:R-:W-:-:S06]  /*18c0*/  DFMA R34, R14, R38, R34 ;  /* 0x000000260e22722b */ /* 0x008fcc0000000022 */
[----:B------:R-:W-:Y:S01]  /*18d0*/  DFMA R46, R20, R48, R46 ;  /* 0x00000030142e722b */ /* 0x000fe2000000002e */
[----:B------:R-:W-:Y:S02]  /*18e0*/  IADD3 R33, PT, PT, R37, R33, RZ ;  /* 0x0000002125217210 */ /* 0x000fe40007ffe0ff */
[----:B------:R-:W-:Y:S01]  /*18f0*/  LEA R32, P1, R36, UR24, 0x3 ;  /* 0x0000001824207c11 */ /* 0x000fe2000f8218ff */
[----:B------:R-:W-:-:S04]  /*1900*/  DFMA R30, R18, R34, R30 ;  /* 0x00000022121e722b */ /* 0x000fc8000000001e */
[----:B------:R-:W-:Y:S01]  /*1910*/  DFMA R44, R14, R44, R46 ;  /* 0x0000002c0e2c722b */ /* 0x000fe2000000002e */
[----:B------:R-:W-:Y:S02]  /*1920*/  LEA.HI.X R33, R36, UR25, R33, 0x3, P1 ;  /* 0x0000001924217c11 */ /* 0x000fe400088f1c21 */
[----:B------:R-:W-:-:S05]  /*1930*/  ISETP.GE.AND P1, PT, R52, R0, PT ;  /* 0x000000003400720c */ /* 0x000fca0003f26270 */
[----:B------:R-:W-:-:S07]  /*1940*/  DFMA R30, R12, R44, R30 ;  /* 0x0000002c0c1e722b */ /* 0x000fce000000001e */
[----:B------:R1:W-:Y:S01]  /*1950*/  STG.E.64 desc[UR6][R32.64], R30 ;  /* 0x0000001e20007986 */ /* 0x0003e2000c101b06 */
[----:B------:R-:W-:Y:S05]  /*1960*/  @!P1 BRA `(.L_x_160) ;  /* 0xfffffff400789947 */ /* 0x000fea000383ffff */
[----:B------:R-:W-:Y:S05]  /*1970*/  EXIT ;  /* 0x000000000000794d */ /* 0x000fea0003800000 */
.L_x_161:
        /* <DEDUP_REMOVED lines=16> */
.L_x_173:


//--------------------- .nv.shared.reserved.0     --------------------------
	.section	.nv.shared.reserved.0,"aw",@nobits
	.weak		__nv_reservedSMEM_offset_0_alias
	.size		__nv_reservedSMEM_offset_0_alias, 0, 64
	.other		__nv_reservedSMEM_offset_0_alias,@"STO_CUDA_RESERVED_SHARED STV_DEFAULT"
__nv_reservedSMEM_offset_0_alias:
	.zero		0
	.zero		64


//--------------------- .nv.global                --------------------------
	.section	.nv.global,"aw",@nobits
.nv.global:
	.type		_ZN51_INTERNAL_83c2e5dd_20_UpSampleBicubic2d_cu_80ee57ca4cuda3std3__48in_placeE,@object
	.size		_ZN51_INTERNAL_83c2e5dd_20_UpSampleBicubic2d_cu_80ee57ca4cuda3std3__48in_placeE,(_ZN51_INTERNAL_83c2e5dd_20_UpSampleBicubic2d_cu_80ee57ca4cuda3std6ranges3__45__cpo8distanceE - _ZN51_INTERNAL_83c2e5dd_20_UpSampleBicubic2d_cu_80ee57ca4cuda3std3__48in_placeE)
_ZN51_INTERNAL_83c2e5dd_20_UpSampleBicubic2d_cu_80ee57ca4cuda3std3__48in_placeE:
	.zero		1
	.type		_ZN51_INTERNAL_83c2e5dd_20_UpSampleBicubic2d_cu_80ee57ca4cuda3std6ranges3__45__cpo8distanceE,@object
	.size		_ZN51_INTERNAL_83c2e5dd_20_UpSampleBicubic2d_cu_80ee57ca4cuda3std6ranges3__45__cpo8distanceE,(_ZN51_INTERNAL_83c2e5dd_20_UpSampleBicubic2d_cu_80ee57ca4cuda3std3__45__cpo6cbeginE - _ZN51_INTERNAL_83c2e5dd_20_UpSampleBicubic2d_cu_80ee57ca4cuda3std6ranges3__45__cpo8distanceE)
_ZN51_INTERNAL_83c2e5dd_20_UpSampleBicubic2d_cu_80ee57ca4cuda3std6ranges3__45__cpo8distanceE:
	.zero		1
	.type		_ZN51_INTERNAL_83c2e5dd_20_UpSampleBicubic2d_cu_80ee57ca4cuda3std3__45__cpo6cbeginE,@object
	.size		_ZN51_INTERNAL_83c2e5dd_20_UpSampleBicubic2d_cu_80ee57ca4cuda3std3__45__cpo6cbeginE,(_ZN51_INTERNAL_83c2e5dd_20_UpSampleBicubic2d_cu_80ee57ca4cuda3std6ranges3__45__cpo7advanceE - _ZN51_INTERNAL_83c2e5dd_20_UpSampleBicubic2d_cu_80ee57ca4cuda3std3__45__cpo6cbeginE)
_ZN51_INTERNAL_83c2e5dd_20_UpSampleBicubic2d_cu_80ee57ca4cuda3std3__45__cpo6cbeginE:
	.zero		1
	.type		_ZN51_INTERNAL_83c2e5dd_20_UpSampleBicubic2d_cu_80ee57ca4cuda3std6ranges3__45__cpo7advanceE,@object
	.size		_ZN51_INTERNAL_83c2e5dd_20_UpSampleBicubic2d_cu_80ee57ca4cuda3std6ranges3__45__cpo7advanceE,(_ZN51_INTERNAL_83c2e5dd_20_UpSampleBicubic2d_cu_80ee57ca4cuda3std3__45__cpo7crbeginE - _ZN51_INTERNAL_83c2e5dd_20_UpSampleBicubic2d_cu_80ee57ca4cuda3std6ranges3__45__cpo7advanceE)
_ZN51_INTERNAL_83c2e5dd_20_UpSampleBicubic2d_cu_80ee57ca4cuda3std6ranges3__45__cpo7advanceE:
	.zero		1
	.type		_ZN51_INTERNAL_83c2e5dd_20_UpSampleBicubic2d_cu_80ee57ca4cuda3std3__45__cpo7crbeginE,@object
	.size		_ZN51_INTERNAL_83c2e5dd_20_UpSampleBicubic2d_cu_80ee57ca4cuda3std3__45__cpo7crbeginE,(_ZN51_INTERNAL_83c2e5dd_20_UpSampleBicubic2d_cu_80ee57ca4cuda3std6ranges3__45__cpo4dataE - _ZN51_INTERNAL_83c2e5dd_20_UpSampleBicubic2d_cu_80ee57ca4cuda3std3__45__cpo7crbeginE)
_ZN51_INTERNAL_83c2e5dd_20_UpSampleBicubic2d_cu_80ee57ca4cuda3std3__45__cpo7crbeginE:
	.zero		1
	.type		_ZN51_INTERNAL_83c2e5dd_20_UpSampleBicubic2d_cu_80ee57ca4cuda3std6ranges3__45__cpo4dataE,@object
	.size		_ZN51_INTERNAL_83c2e5dd_20_UpSampleBicubic2d_cu_80ee57ca4cuda3std6ranges3__45__cpo4dataE,(_ZN51_INTERNAL_83c2e5dd_20_UpSampleBicubic2d_cu_80ee57ca4cuda3std6ranges3__45__cpo5beginE - _ZN51_INTERNAL_83c2e5dd_20_UpSampleBicubic2d_cu_80ee57ca4cuda3std6ranges3__45__cpo4dataE)
_ZN51_INTERNAL_83c2e5dd_20_UpSampleBicubic2d_cu_80ee57ca4cuda3std6ranges3__45__cpo4dataE:
	.zero		1
	.type		_ZN51_INTERNAL_83c2e5dd_20_UpSampleBicubic2d_cu_80ee57ca4cuda3std6ranges3__45__cpo5beginE,@object
	.size		_ZN51_INTERNAL_83c2e5dd_20_UpSampleBicubic2d_cu_80ee57ca4cuda3std6ranges3__45__cpo5beginE,(_ZN51_INTERNAL_83c2e5dd_20_UpSampleBicubic2d_cu_80ee57ca4cuda3std3__453_GLOBAL__N__83c2e5dd_20_UpSampleBicubic2d_cu_80ee57ca6ignoreE - _ZN51_INTERNAL_83c2e5dd_20_UpSampleBicubic2d_cu_80ee57ca4cuda3std6ranges3__45__cpo5beginE)
_ZN51_INTERNAL_83c2e5dd_20_UpSampleBicubic2d_cu_80ee57ca4cuda3std6ranges3__45__cpo5beginE:
	.zero		1
	.type		_ZN51_INTERNAL_83c2e5dd_20_UpSampleBicubic2d_cu_80ee57ca4cuda3std3__453_GLOBAL__N__83c2e5dd_20_UpSampleBicubic2d_cu_80ee57ca6ignoreE,@object
	.size		_ZN51_INTERNAL_83c2e5dd_20_UpSampleBicubic2d_cu_80ee57ca4cuda3std3__453_GLOBAL__N__83c2e5dd_20_UpSampleBicubic2d_cu_80ee57ca6ignoreE,(_ZN51_INTERNAL_83c2e5dd_20_UpSampleBicubic2d_cu_80ee57ca4cuda3std6ranges3__45__cpo4sizeE - _ZN51_INTERNAL_83c2e5dd_20_UpSampleBicubic2d_cu_80ee57ca4cuda3std3__453_GLOBAL__N__83c2e5dd_20_UpSampleBicubic2d_cu_80ee57ca6ignoreE)
_ZN51_INTERNAL_83c2e5dd_20_UpSampleBicubic2d_cu_80ee57ca4cuda3std3__453_GLOBAL__N__83c2e5dd_20_UpSampleBicubic2d_cu_80ee57ca6ignoreE:
	.zero		1
	.type		_ZN51_INTERNAL_83c2e5dd_20_UpSampleBicubic2d_cu_80ee57ca4cuda3std6ranges3__45__cpo4sizeE,@object
	.size		_ZN51_INTERNAL_83c2e5dd_20_UpSampleBicubic2d_cu_80ee57ca4cuda3std6ranges3__45__cpo4sizeE,(_ZN51_INTERNAL_83c2e5dd_20_UpSampleBicubic2d_cu_80ee57ca4cuda3std3__45__cpo5beginE - _ZN51_INTERNAL_83c2e5dd_20_UpSampleBicubic2d_cu_80ee57ca4cuda3std6ranges3__45__cpo4sizeE)
_ZN51_INTERNAL_83c2e5dd_20_UpSampleBicubic2d_cu_80ee57ca4cuda3std6ranges3__45__cpo4sizeE:
	.zero		1
	.type		_ZN51_INTERNAL_83c2e5dd_20_UpSampleBicubic2d_cu_80ee57ca4cuda3std3__45__cpo5beginE,@object
	.size		_ZN51_INTERNAL_83c2e5dd_20_UpSampleBicubic2d_cu_80ee57ca4cuda3std3__45__cpo5beginE,(_ZN51_INTERNAL_83c2e5dd_20_UpSampleBicubic2d_cu_80ee57ca4cuda3std6ranges3__45__cpo6cbeginE - _ZN51_INTERNAL_83c2e5dd_20_UpSampleBicubic2d_cu_80ee57ca4cuda3std3__45__cpo5beginE)
_ZN51_INTERNAL_83c2e5dd_20_UpSampleBicubic2d_cu_80ee57ca4cuda3std3__45__cpo5beginE:
	.zero		1
	.type		_ZN51_INTERNAL_83c2e5dd_20_UpSampleBicubic2d_cu_80ee57ca4cuda3std6ranges3__45__cpo6cbeginE,@object
	.size		_ZN51_INTERNAL_83c2e5dd_20_UpSampleBicubic2d_cu_80ee57ca4cuda3std6ranges3__45__cpo6cbeginE,(_ZN51_INTERNAL_83c2e5dd_20_UpSampleBicubic2d_cu_80ee57ca4cuda3std3__45__cpo6rbeginE - _ZN51_INTERNAL_83c2e5dd_20_UpSampleBicubic2d_cu_80ee57ca4cuda3std6ranges3__45__cpo6cbeginE)
_ZN51_INTERNAL_83c2e5dd_20_UpSampleBicubic2d_cu_80ee57ca4cuda3std6ranges3__45__cpo6cbeginE:
	.zero		1
	.type		_ZN51_INTERNAL_83c2e5dd_20_UpSampleBicubic2d_cu_80ee57ca4cuda3std3__45__cpo6rbeginE,@object
	.size		_ZN51_INTERNAL_83c2e5dd_20_UpSampleBicubic2d_cu_80ee57ca4cuda3std3__45__cpo6rbeginE,(_ZN51_INTERNAL_83c2e5dd_20_UpSampleBicubic2d_cu_80ee57ca4cuda3std6ranges3__45__cpo4nextE - _ZN51_INTERNAL_83c2e5dd_20_UpSampleBicubic2d_cu_80ee57ca4cuda3std3__45__cpo6rbeginE)
_ZN51_INTERNAL_83c2e5dd_20_UpSampleBicubic2d_cu_80ee57ca4cuda3std3__45__cpo6rbeginE:
	.zero		1
	.type		_ZN51_INTERNAL_83c2e5dd_20_UpSampleBicubic2d_cu_80ee57ca4cuda3std6ranges3__45__cpo4nextE,@object
	.size		_ZN51_INTERNAL_83c2e5dd_20_UpSampleBicubic2d_cu_80ee57ca4cuda3std6ranges3__45__cpo4nextE,(_ZN51_INTERNAL_83c2e5dd_20_UpSampleBicubic2d_cu_80ee57ca4cuda3std6ranges3__45__cpo4swapE - _ZN51_INTERNAL_83c2e5dd_20_UpSampleBicubic2d_cu_80ee57ca4cuda3std6ranges3__45__cpo4nextE)
_ZN51_INTERNAL_83c2e5dd_20_UpSampleBicubic2d_cu_80ee57ca4cuda3std6ranges3__45__cpo4nextE:
	.zero		1
	.type		_ZN51_INTERNAL_83c2e5dd_20_UpSampleBicubic2d_cu_80ee57ca4cuda3std6ranges3__45__cpo4swapE,@object
	.size		_ZN51_INTERNAL_83c2e5dd_20_UpSampleBicubic2d_cu_80ee57ca4cuda3std6ranges3__45__cpo4swapE,(_ZN51_INTERNAL_83c2e5dd_20_UpSampleBicubic2d_cu_80ee57ca4cuda3std3__420unreachable_sentinelE - _ZN51_INTERNAL_83c2e5dd_20_UpSampleBicubic2d_cu_80ee57ca4cuda3std6ranges3__45__cpo4swapE)
_ZN51_INTERNAL_83c2e5dd_20_UpSampleBicubic2d_cu_80ee57ca4cuda3std6ranges3__45__cpo4swapE:
	.zero		1
	.type		_ZN51_INTERNAL_83c2e5dd_20_UpSampleBicubic2d_cu_80ee57ca4cuda3std3__420unreachable_sentinelE,@object
	.size		_ZN51_INTERNAL_83c2e5dd_20_UpSampleBicubic2d_cu_80ee57ca4cuda3std3__420unreachable_sentinelE,(_ZN51_INTERNAL_83c2e5dd_20_UpSampleBicubic2d_cu_80ee57ca6thrust24THRUST_300001_SM_1000_NS6system6detail10sequential3seqE - _ZN51_INTERNAL_83c2e5dd_20_UpSampleBicubic2d_cu_80ee57ca4cuda3std3__420unreachable_sentinelE)
_ZN51_INTERNAL_83c2e5dd_20_UpSampleBicubic2d_cu_80ee57ca4cuda3std3__420unreachable_sentinelE:
	.zero		1
	.type		_ZN51_INTERNAL_83c2e5dd_20_UpSampleBicubic2d_cu_80ee57ca6thrust24THRUST_300001_SM_1000_NS6system6detail10sequential3seqE,@object
	.size		_ZN51_INTERNAL_83c2e5dd_20_UpSampleBicubic2d_cu_80ee57ca6thrust24THRUST_300001_SM_1000_NS6system6detail10sequential3seqE,(_ZN51_INTERNAL_83c2e5dd_20_UpSampleBicubic2d_cu_80ee57ca4cuda3std3__45__cpo4cendE - _ZN51_INTERNAL_83c2e5dd_20_UpSampleBicubic2d_cu_80ee57ca6thrust24THRUST_300001_SM_1000_NS6system6detail10sequential3seqE)
_ZN51_INTERNAL_83c2e5dd_20_UpSampleBicubic2d_cu_80ee57ca6thrust24THRUST_300001_SM_1000_NS6system6detail10sequential3seqE:
	.zero		1
	.type		_ZN51_INTERNAL_83c2e5dd_20_UpSampleBicubic2d_cu_80ee57ca4cuda3std3__45__cpo4cendE,@object
	.size		_ZN51_INTERNAL_83c2e5dd_20_UpSampleBicubic2d_cu_80ee57ca4cuda3std3__45__cpo4cendE,(_ZN51_INTERNAL_83c2e5dd_20_UpSampleBicubic2d_cu_80ee57ca4cuda3std6ranges3__45__cpo9iter_swapE - _ZN51_INTERNAL_83c2e5dd_20_UpSampleBicubic2d_cu_80ee57ca4cuda3std3__45__cpo4cendE)
_ZN51_INTERNAL_83c2e5dd_20_UpSampleBicubic2d_cu_80ee57ca4cuda3std3__45__cpo4cendE:
	.zero		1
	.type		_ZN51_INTERNAL_83c2e5dd_20_UpSampleBicubic2d_cu_80ee57ca4cuda3std6ranges3__45__cpo9iter_swapE,@object
	.size		_ZN51_INTERNAL_83c2e5dd_20_UpSampleBicubic2d_cu_80ee57ca4cuda3std6ranges3__45__cpo9iter_swapE,(_ZN51_INTERNAL_83c2e5dd_20_UpSampleBicubic2d_cu_80ee57ca4cuda3std3__45__cpo5crendE - _ZN51_INTERNAL_83c2e5dd_20_UpSampleBicubic2d_cu_80ee57ca4cuda3std6ranges3__45__cpo9iter_swapE)
_ZN51_INTERNAL_83c2e5dd_20_UpSampleBicubic2d_cu_80ee57ca4cuda3std6ranges3__45__cpo9iter_swapE:
	.zero		1
	.type		_ZN51_INTERNAL_83c2e5dd_20_UpSampleBicubic2d_cu_80ee57ca4cuda3std3__45__cpo5crendE,@object
	.size		_ZN51_INTERNAL_83c2e5dd_20_UpSampleBicubic2d_cu_80ee57ca4cuda3std3__45__cpo5crendE,(_ZN51_INTERNAL_83c2e5dd_20_UpSampleBicubic2d_cu_80ee57ca4cuda3std6ranges3__45__cpo5cdataE - _ZN51_INTERNAL_83c2e5dd_20_UpSampleBicubic2d_cu_80ee57ca4cuda3std3__45__cpo5crendE)
_ZN51_INTERNAL_83c2e5dd_20_UpSampleBicubic2d_cu_80ee57ca4cuda3std3__45__cpo5crendE:
	.zero		1
	.type		_ZN51_INTERNAL_83c2e5dd_20_UpSampleBicubic2d_cu_80ee57ca4cuda3std6ranges3__45__cpo5cdataE,@object
	.size		_ZN51_INTERNAL_83c2e5dd_20_UpSampleBicubic2d_cu_80ee57ca4cuda3std6ranges3__45__cpo5cdataE,(_ZN51_INTERNAL_83c2e5dd_20_UpSampleBicubic2d_cu_80ee57ca4cuda3std6ranges3__45__cpo3endE - _ZN51_INTERNAL_83c2e5dd_20_UpSampleBicubic2d_cu_80ee57ca4cuda3std6ranges3__45__cpo5cdataE)
_ZN51_INTERNAL_83c2e5dd_20_UpSampleBicubic2d_cu_80ee57ca4cuda3std6ranges3__45__cpo5cdataE:
	.zero		1
	.type		_ZN51_INTERNAL_83c2e5dd_20_UpSampleBicubic2d_cu_80ee57ca4cuda3std6ranges3__45__cpo3endE,@object
	.size		_ZN51_INTERNAL_83c2e5dd_20_UpSampleBicubic2d_cu_80ee57ca4cuda3std6ranges3__45__cpo3endE,(_ZN51_INTERNAL_83c2e5dd_20_UpSampleBicubic2d_cu_80ee57ca4cuda3std3__419piecewise_constructE - _ZN51_INTERNAL_83c2e5dd_20_UpSampleBicubic2d_cu_80ee57ca4cuda3std6ranges3__45__cpo3endE)
_ZN51_INTERNAL_83c2e5dd_20_UpSampleBicubic2d_cu_80ee57ca4cuda3std6ranges3__45__cpo3endE:
	.zero		1
	.type		_ZN51_INTERNAL_83c2e5dd_20_UpSampleBicubic2d_cu_80ee57ca4cuda3std3__419piecewise_constructE,@object
	.size		_ZN51_INTERNAL_83c2e5dd_20_UpSampleBicubic2d_cu_80ee57ca4cuda3std3__419piecewise_constructE,(_ZN51_INTERNAL_83c2e5dd_20_UpSampleBicubic2d_cu_80ee57ca4cuda3std6ranges3__45__cpo5ssizeE - _ZN51_INTERNAL_83c2e5dd_20_UpSampleBicubic2d_cu_80ee57ca4cuda3std3__419piecewise_constructE)
_ZN51_INTERNAL_83c2e5dd_20_UpSampleBicubic2d_cu_80ee57ca4cuda3std3__419piecewise_constructE:
	.zero		1
	.type		_ZN51_INTERNAL_83c2e5dd_20_UpSampleBicubic2d_cu_80ee57ca4cuda3std6ranges3__45__cpo5ssizeE,@object
	.size		_ZN51_INTERNAL_83c2e5dd_20_UpSampleBicubic2d_cu_80ee57ca4cuda3std6ranges3__45__cpo5ssizeE,(_ZN51_INTERNAL_83c2e5dd_20_UpSampleBicubic2d_cu_80ee57ca4cuda3std3__45__cpo3endE - _ZN51_INTERNAL_83c2e5dd_20_UpSampleBicubic2d_cu_80ee57ca4cuda3std6ranges3__45__cpo5ssizeE)
_ZN51_INTERNAL_83c2e5dd_20_UpSampleBicubic2d_cu_80ee57ca4cuda3std6ranges3__45__cpo5ssizeE:
	.zero		1
	.type		_ZN51_INTERNAL_83c2e5dd_20_UpSampleBicubic2d_cu_80ee57ca4cuda3std3__45__cpo3endE,@object
	.size		_ZN51_INTERNAL_83c2e5dd_20_UpSampleBicubic2d_cu_80ee57ca4cuda3std3__45__cpo3endE,(_ZN51_INTERNAL_83c2e5dd_20_UpSampleBicubic2d_cu_80ee57ca4cuda3std6ranges3__45__cpo4cendE - _ZN51_INTERNAL_83c2e5dd_20_UpSampleBicubic2d_cu_80ee57ca4cuda3std3__45__cpo3endE)
_ZN51_INTERNAL_83c2e5dd_20_UpSampleBicubic2d_cu_80ee57ca4cuda3std3__45__cpo3endE:
	.zero		1
	.type		_ZN51_INTERNAL_83c2e5dd_20_UpSampleBicubic2d_cu_80ee57ca4cuda3std6ranges3__45__cpo4cendE,@object
	.size		_ZN51_INTERNAL_83c2e5dd_20_UpSampleBicubic2d_cu_80ee57ca4cuda3std6ranges3__45__cpo4cendE,(_ZN51_INTERNAL_83c2e5dd_20_UpSampleBicubic2d_cu_80ee57ca4cuda3std3__45__cpo4rendE - _ZN51_INTERNAL_83c2e5dd_20_UpSampleBicubic2d_cu_80ee57ca4cuda3std6ranges3__45__cpo4cendE)
_ZN51_INTERNAL_83c2e5dd_20_UpSampleBicubic2d_cu_80ee57ca4cuda3std6ranges3__45__cpo4cendE:
	.zero		1
	.type		_ZN51_INTERNAL_83c2e5dd_20_UpSampleBicubic2d_cu_80ee57ca4cuda3std3__45__cpo4rendE,@object
	.size		_ZN51_INTERNAL_83c2e5dd_20_UpSampleBicubic2d_cu_80ee57ca4cuda3std3__45__cpo4rendE,(_ZN51_INTERNAL_83c2e5dd_20_UpSampleBicubic2d_cu_80ee57ca4cuda3std6ranges3__45__cpo4prevE - _ZN51_INTERNAL_83c2e5dd_20_UpSampleBicubic2d_cu_80ee57ca4cuda3std3__45__cpo4rendE)
_ZN51_INTERNAL_83c2e5dd_20_UpSampleBicubic2d_cu_80ee57ca4cuda3std3__45__cpo4rendE:
	.zero		1
	.type		_ZN51_INTERNAL_83c2e5dd_20_UpSampleBicubic2d_cu_80ee57ca4cuda3std6ranges3__45__cpo4prevE,@object
	.size		_ZN51_INTERNAL_83c2e5dd_20_UpSampleBicubic2d_cu_80ee57ca4cuda3std6ranges3__45__cpo4prevE,(_ZN51_INTERNAL_83c2e5dd_20_UpSampleBicubic2d_cu_80ee57ca4cuda3std6ranges3__45__cpo9iter_moveE - _ZN51_INTERNAL_83c2e5dd_20_UpSampleBicubic2d_cu_80ee57ca4cuda3std6ranges3__45__cpo4prevE)
_ZN51_INTERNAL_83c2e5dd_20_UpSampleBicubic2d_cu_80ee57ca4cuda3std6ranges3__45__cpo4prevE:
	.zero		1
	.type		_ZN51_INTERNAL_83c2e5dd_20_UpSampleBicubic2d_cu_80ee57ca4cuda3std6ranges3__45__cpo9iter_moveE,@object
	.size		_ZN51_INTERNAL_83c2e5dd_20_UpSampleBicubic2d_cu_80ee57ca4cuda3std6ranges3__45__cpo9iter_moveE,(.L_13 - _ZN51_INTERNAL_83c2e5dd_20_UpSampleBicubic2d_cu_80ee57ca4cuda3std6ranges3__45__cpo9iter_moveE)
_ZN51_INTERNAL_83c2e5dd_20_UpSampleBicubic2d_cu_80ee57ca4cuda3std6ranges3__45__cpo9iter_moveE:
	.zero		1
.L_13:


//--------------------- .nv.constant0._ZN2at6native53_GLOBAL__N__83c2e5dd_20_UpSampleBicubic2d_cu_80ee57ca37upsample_bicubic2d_backward_out_frameIN3c108BFloat16EfEEviT0_S5_bNS_27GenericPackedTensorAccessorIT_Lm4ENS_16DefaultPtrTraitsElEENS6_IKS7_Lm4ES8_lEE --------------------------
	.section	.nv.constant0._ZN2at6native53_GLOBAL__N__83c2e5dd_20_UpSampleBicubic2d_cu_80ee57ca37upsample_bicubic2d_backward_out_frameIN3c108BFloat16EfEEviT0_S5_bNS_27GenericPackedTensorAccessorIT_Lm4ENS_16DefaultPtrTraitsElEENS6_IKS7_Lm4ES8_lEE,"a",@progbits
	.sectionflags	@""
	.align	4
.nv.constant0._ZN2at6native53_GLOBAL__N__83c2e5dd_20_UpSampleBicubic2d_cu_80ee57ca37upsample_bicubic2d_backward_out_frameIN3c108BFloat16EfEEviT0_S5_bNS_27GenericPackedTensorAccessorIT_Lm4ENS_16DefaultPtrTraitsElEENS6_IKS7_Lm4ES8_lEE:
	.zero		1056


//--------------------- .nv.constant0._ZN2at6native53_GLOBAL__N__83c2e5dd_20_UpSampleBicubic2d_cu_80ee57ca37upsample_bicubic2d_backward_out_frameIN3c104HalfEfEEviT0_S5_bNS_27GenericPackedTensorAccessorIT_Lm4ENS_16DefaultPtrTraitsElEENS6_IKS7_Lm4ES8_lEE --------------------------
	.section	.nv.constant0._ZN2at6native53_GLOBAL__N__83c2e5dd_20_UpSampleBicubic2d_cu_80ee57ca37upsample_bicubic2d_backward_out_frameIN3c104HalfEfEEviT0_S5_bNS_27GenericPackedTensorAccessorIT_Lm4ENS_16DefaultPtrTraitsElEENS6_IKS7_Lm4ES8_lEE,"a",@progbits
	.sectionflags	@""
	.align	4
.nv.constant0._ZN2at6native53_GLOBAL__N__83c2e5dd_20_UpSampleBicubic2d_cu_80ee57ca37upsample_bicubic2d_backward_out_frameIN3c104HalfEfEEviT0_S5_bNS_27GenericPackedTensorAccessorIT_Lm4ENS_16DefaultPtrTraitsElEENS6_IKS7_Lm4ES8_lEE:
	.zero		1056


//--------------------- .nv.constant0._ZN2at6native53_GLOBAL__N__83c2e5dd_20_UpSampleBicubic2d_cu_80ee57ca37upsample_bicubic2d_backward_out_frameIffEEviT0_S3_bNS_27GenericPackedTensorAccessorIT_Lm4ENS_16DefaultPtrTraitsElEENS4_IKS5_Lm4ES6_lEE --------------------------
	.section	.nv.constant0._ZN2at6native53_GLOBAL__N__83c2e5dd_20_UpSampleBicubic2d_cu_80ee57ca37upsample_bicubic2d_backward_out_frameIffEEviT0_S3_bNS_27GenericPackedTensorAccessorIT_Lm4ENS_16DefaultPtrTraitsElEENS4_IKS5_Lm4ES6_lEE,"a",@progbits
	.sectionflags	@""
	.align	4
.nv.constant0._ZN2at6native53_GLOBAL__N__83c2e5dd_20_UpSampleBicubic2d_cu_80ee57ca37upsample_bicubic2d_backward_out_frameIffEEviT0_S3_bNS_27GenericPackedTensorAccessorIT_Lm4ENS_16DefaultPtrTraitsElEENS4_IKS5_Lm4ES6_lEE:
	.zero		1056


//--------------------- .nv.constant0._ZN2at6native53_GLOBAL__N__83c2e5dd_20_UpSampleBicubic2d_cu_80ee57ca37upsample_bicubic2d_backward_out_frameIddEEviT0_S3_bNS_27GenericPackedTensorAccessorIT_Lm4ENS_16DefaultPtrTraitsElEENS4_IKS5_Lm4ES6_lEE --------------------------
	.section	.nv.constant0._ZN2at6native53_GLOBAL__N__83c2e5dd_20_UpSampleBicubic2d_cu_80ee57ca37upsample_bicubic2d_backward_out_frameIddEEviT0_S3_bNS_27GenericPackedTensorAccessorIT_Lm4ENS_16DefaultPtrTraitsElEENS4_IKS5_Lm4ES6_lEE,"a",@progbits
	.sectionflags	@""
	.align	4
.nv.constant0._ZN2at6native53_GLOBAL__N__83c2e5dd_20_UpSampleBicubic2d_cu_80ee57ca37upsample_bicubic2d_backward_out_frameIddEEviT0_S3_bNS_27GenericPackedTensorAccessorIT_Lm4ENS_16DefaultPtrTraitsElEENS4_IKS5_Lm4ES6_lEE:
	.zero		1072


//--------------------- .nv.constant0._ZN2at6native53_GLOBAL__N__83c2e5dd_20_UpSampleBicubic2d_cu_80ee57ca28upsample_bicubic2d_out_frameIN3c108BFloat16EfEEviT0_S5_bNS_27GenericPackedTensorAccessorIKT_Lm4ENS_16DefaultPtrTraitsElEENS6_IS7_Lm4ES9_lEE --------------------------
	.section	.nv.constant0._ZN2at6native53_GLOBAL__N__83c2e5dd_20_UpSampleBicubic2d_cu_80ee57ca28upsample_bicubic2d_out_frameIN3c108BFloat16EfEEviT0_S5_bNS_27GenericPackedTensorAccessorIKT_Lm4ENS_16DefaultPtrTraitsElEENS6_IS7_Lm4ES9_lEE,"a",@progbits
	.sectionflags	@""
	.align	4
.nv.constant0._ZN2at6native53_GLOBAL__N__83c2e5dd_20_UpSampleBicubic2d_cu_80ee57ca28upsample_bicubic2d_out_frameIN3c108BFloat16EfEEviT0_S5_bNS_27GenericPackedTensorAccessorIKT_Lm4ENS_16DefaultPtrTraitsElEENS6_IS7_Lm4ES9_lEE:
	.zero		1056


//--------------------- .nv.constant0._ZN2at6native53_GLOBAL__N__83c2e5dd_20_UpSampleBicubic2d_cu_80ee57ca37upsample_bicubic2d_out_frame_parallelIN3c108BFloat16EfEEviT0_S5_bNS_27GenericPackedTensorAccessorIKT_Lm4ENS_16DefaultPtrTraitsElEENS6_IS7_Lm4ES9_lEE --------------------------
	.section	.nv.constant0._ZN2at6native53_GLOBAL__N__83c2e5dd_20_UpSampleBicubic2d_cu_80ee57ca37upsample_bicubic2d_out_frame_parallelIN3c108BFloat16EfEEviT0_S5_bNS_27GenericPackedTensorAccessorIKT_Lm4ENS_16DefaultPtrTraitsElEENS6_IS7_Lm4ES9_lEE,"a",@progbits
	.sectionflags	@""
	.align	4
.nv.constant0._ZN2at6native53_GLOBAL__N__83c2e5dd_20_UpSampleBicubic2d_cu_80ee57ca37upsample_bicubic2d_out_frame_parallelIN3c108BFloat16EfEEviT0_S5_bNS_27GenericPackedTensorAccessorIKT_Lm4ENS_16DefaultPtrTraitsElEENS6_IS7_Lm4ES9_lEE:
	.zero		1056


//--------------------- .nv.constant0._ZN2at6native53_GLOBAL__N__83c2e5dd_20_UpSampleBicubic2d_cu_80ee57ca28upsample_bicubic2d_out_frameIN3c104HalfEfEEviT0_S5_bNS_27GenericPackedTensorAccessorIKT_Lm4ENS_16DefaultPtrTraitsElEENS6_IS7_Lm4ES9_lEE --------------------------
	.section	.nv.constant0._ZN2at6native53_GLOBAL__N__83c2e5dd_20_UpSampleBicubic2d_cu_80ee57ca28upsample_bicubic2d_out_frameIN3c104HalfEfEEviT0_S5_bNS_27GenericPackedTensorAccessorIKT_Lm4ENS_16DefaultPtrTraitsElEENS6_IS7_Lm4ES9_lEE,"a",@progbits
	.sectionflags	@""
	.align	4
.nv.constant0._ZN2at6native53_GLOBAL__N__83c2e5dd_20_UpSampleBicubic2d_cu_80ee57ca28upsample_bicubic2d_out_frameIN3c104HalfEfEEviT0_S5_bNS_27GenericPackedTensorAccessorIKT_Lm4ENS_16DefaultPtrTraitsElEENS6_IS7_Lm4ES9_lEE:
	.zero		1056


//--------------------- .nv.constant0._ZN2at6native53_GLOBAL__N__83c2e5dd_20_UpSampleBicubic2d_cu_80ee57ca37upsample_bicubic2d_out_frame_parallelIN3c104HalfEfEEviT0_S5_bNS_27GenericPackedTensorAccessorIKT_Lm4ENS_16DefaultPtrTraitsElEENS6_IS7_Lm4ES9_lEE --------------------------
	.section	.nv.constant0._ZN2at6native53_GLOBAL__N__83c2e5dd_20_UpSampleBicubic2d_cu_80ee57ca37upsample_bicubic2d_out_frame_parallelIN3c104HalfEfEEviT0_S5_bNS_27GenericPackedTensorAccessorIKT_Lm4ENS_16DefaultPtrTraitsElEENS6_IS7_Lm4ES9_lEE,"a",@progbits
	.sectionflags	@""
	.align	4
.nv.constant0._ZN2at6native53_GLOBAL__N__83c2e5dd_20_UpSampleBicubic2d_cu_80ee57ca37upsample_bicubic2d_out_frame_parallelIN3c104HalfEfEEviT0_S5_bNS_27GenericPackedTensorAccessorIKT_Lm4ENS_16DefaultPtrTraitsElEENS6_IS7_Lm4ES9_lEE:
	.zero		1056


//--------------------- .nv.constant0._ZN2at6native53_GLOBAL__N__83c2e5dd_20_UpSampleBicubic2d_cu_80ee57ca28upsample_bicubic2d_out_frameIffEEviT0_S3_bNS_27GenericPackedTensorAccessorIKT_Lm4ENS_16DefaultPtrTraitsElEENS4_IS5_Lm4ES7_lEE --------------------------
	.section	.nv.constant0._ZN2at6native53_GLOBAL__N__83c2e5dd_20_UpSampleBicubic2d_cu_80ee57ca28upsample_bicubic2d_out_frameIffEEviT0_S3_bNS_27GenericPackedTensorAccessorIKT_Lm4ENS_16DefaultPtrTraitsElEENS4_IS5_Lm4ES7_lEE,"a",@progbits
	.sectionflags	@""
	.align	4
.nv.constant0._ZN2at6native53_GLOBAL__N__83c2e5dd_20_UpSampleBicubic2d_cu_80ee57ca28upsample_bicubic2d_out_frameIffEEviT0_S3_bNS_27GenericPackedTensorAccessorIKT_Lm4ENS_16DefaultPtrTraitsElEENS4_IS5_Lm4ES7_lEE:
	.zero		1056


//--------------------- .nv.constant0._ZN2at6native53_GLOBAL__N__83c2e5dd_20_UpSampleBicubic2d_cu_80ee57ca37upsample_bicubic2d_out_frame_parallelIffEEviT0_S3_bNS_27GenericPackedTensorAccessorIKT_Lm4ENS_16DefaultPtrTraitsElEENS4_IS5_Lm4ES7_lEE --------------------------
	.section	.nv.constant0._ZN2at6native53_GLOBAL__N__83c2e5dd_20_UpSampleBicubic2d_cu_80ee57ca37upsample_bicubic2d_out_frame_parallelIffEEviT0_S3_bNS_27GenericPackedTensorAccessorIKT_Lm4ENS_16DefaultPtrTraitsElEENS4_IS5_Lm4ES7_lEE,"a",@progbits
	.sectionflags	@""
	.align	4
.nv.constant0._ZN2at6native53_GLOBAL__N__83c2e5dd_20_UpSampleBicubic2d_cu_80ee57ca37upsample_bicubic2d_out_frame_parallelIffEEviT0_S3_bNS_27GenericPackedTensorAccessorIKT_Lm4ENS_16DefaultPtrTraitsElEENS4_IS5_Lm4ES7_lEE:
	.zero		1056


//--------------------- .nv.constant0._ZN2at6native53_GLOBAL__N__83c2e5dd_20_UpSampleBicubic2d_cu_80ee57ca28upsample_bicubic2d_out_frameIddEEviT0_S3_bNS_27GenericPackedTensorAccessorIKT_Lm4ENS_16DefaultPtrTraitsElEENS4_IS5_Lm4ES7_lEE --------------------------
	.section	.nv.constant0._ZN2at6native53_GLOBAL__N__83c2e5dd_20_UpSampleBicubic2d_cu_80ee57ca28upsample_bicubic2d_out_frameIddEEviT0_S3_bNS_27GenericPackedTensorAccessorIKT_Lm4ENS_16DefaultPtrTraitsElEENS4_IS5_Lm4ES7_lEE,"a",@progbits
	.sectionflags	@""
	.align	4
.nv.constant0._ZN2at6native53_GLOBAL__N__83c2e5dd_20_UpSampleBicubic2d_cu_80ee57ca28upsample_bicubic2d_out_frameIddEEviT0_S3_bNS_27GenericPackedTensorAccessorIKT_Lm4ENS_16DefaultPtrTraitsElEENS4_IS5_Lm4ES7_lEE:
	.zero		1072


//--------------------- .nv.constant0._ZN2at6native53_GLOBAL__N__83c2e5dd_20_UpSampleBicubic2d_cu_80ee57ca37upsample_bicubic2d_out_frame_parallelIddEEviT0_S3_bNS_27GenericPackedTensorAccessorIKT_Lm4ENS_16DefaultPtrTraitsElEENS4_IS5_Lm4ES7_lEE --------------------------
	.section	.nv.constant0._ZN2at6native53_GLOBAL__N__83c2e5dd_20_UpSampleBicubic2d_cu_80ee57ca37upsample_bicubic2d_out_frame_parallelIddEEviT0_S3_bNS_27GenericPackedTensorAccessorIKT_Lm4ENS_16DefaultPtrTraitsElEENS4_IS5_Lm4ES7_lEE,"a",@progbits
	.sectionflags	@""
	.align	4
.nv.constant0._ZN2at6native53_GLOBAL__N__83c2e5dd_20_UpSampleBicubic2d_cu_80ee57ca37upsample_bicubic2d_out_frame_parallelIddEEviT0_S3_bNS_27GenericPackedTensorAccessorIKT_Lm4ENS_16DefaultPtrTraitsElEENS4_IS5_Lm4ES7_lEE:
	.zero		1072


//--------------------- SYMBOLS --------------------------

	.type		.nv.reservedSmem.offset0,@object
	.size		.nv.reservedSmem.offset0,0x4
